	.target	sm_90a

	.elftype	@"ET_EXEC"


//--------------------- .note.nv.tkinfo           --------------------------
	.section	.note.nv.tkinfo,"",@"SHT_NOTE"
	.sectionflags	@"SHF_NOTE_NV_TKINFO"
	.tkinfo
        /*0018*/ 	.word	0x00000002
        /*0030*/ 	.string	""
        /*0030*/ 	.string	"ptxas"
        /*0030*/ 	.string	"Cuda compilation tools, release 13.0, V13.0.88"
        /*0030*/ 	.string	"Build cuda_13.0.r13.0/compiler.36424714_0"
        /*0030*/ 	.string	"-arch sm_90a -m 64 "



//--------------------- .note.nv.cuinfo           --------------------------
	.section	.note.nv.cuinfo,"",@"SHT_NOTE"
	.sectionflags	@"SHF_NOTE_NV_CUINFO"
        /*0018*/ 	.short	0x0002
        /*001a*/ 	.short	0x005a
        /*001c*/ 	.short	0x0082
	.zero		2


//--------------------- .nv.info                  --------------------------
	.section	.nv.info,"",@"SHT_CUDA_INFO"
	.align	4


	//----- nvinfo : EIATTR_REGCOUNT
	.align		4
        /*0000*/ 	.byte	0x04, 0x2f
        /*0002*/ 	.short	(.L_15 - .L_14)
	.align		4
.L_14:
        /*0004*/ 	.word	index@(_ZN7cutlass13device_kernelINS_4gemm6kernel13GemmUniversalIN4cute5tupleIJiiiiEEENS1_10collective13CollectiveMmaINS1_34MainloopSm90TmaGmmaWarpSpecializedILi9ENS5_IJNS4_1CILi2EEENSA_ILi1EEESC_EEENS1_35KernelTmaWarpSpecializedCooperativeEEENS5_IJNSA_ILi256EEENSA_ILi512EEENSA_ILi32EEEEEEaNS5_IJlSC_lEEEaSK_NS4_8TiledMMAINS4_8MMA_AtomIJNS4_4SM904GMMA27MMA_64x256x32_S32S8S8_SS_TNEEEENS4_6LayoutISD_NS5_IJSC_NSA_ILi0EEESS_EEEEENS5_IJNS4_10UnderscoreESV_SV_EEEEENS4_13SM90_TMA_LOADENS4_14ComposedLayoutINS4_7SwizzleILi1ELi4ELi3EEENS4_18smem_ptr_flag_bitsILi8EEENSR_INS5_IJNSA_ILi8EEESI_EEENS5_IJSI_SC_EEEEEEEvNS4_8identityENS4_23SM90_TMA_LOAD_MULTICASTES18_vS19_EENS_8epilogue10collective6detail29Sm90TmaWarpSpecializedAdapterINS1D_15DefaultEpilogueIaSK_SK_NS1C_6thread17LinearCombinationIaLi1EiiLNS1H_9ScaleType4KindE0ELNS_15FloatRoundStyleE2EaEENS1_15EpilogueDefaultEEEEEvvEEEEvNT_6ParamsE)
        /*0008*/ 	.word	0x000000a8


	//----- nvinfo : EIATTR_FRAME_SIZE
	.align		4
.L_15:
        /*000c*/ 	.byte	0x04, 0x11
        /*000e*/ 	.short	(.L_17 - .L_16)
	.align		4
.L_16:
        /*0010*/ 	.word	index@(_ZN7cutlass13device_kernelINS_4gemm6kernel13GemmUniversalIN4cute5tupleIJiiiiEEENS1_10collective13CollectiveMmaINS1_34MainloopSm90TmaGmmaWarpSpecializedILi9ENS5_IJNS4_1CILi2EEENSA_ILi1EEESC_EEENS1_35KernelTmaWarpSpecializedCooperativeEEENS5_IJNSA_ILi256EEENSA_ILi512EEENSA_ILi32EEEEEEaNS5_IJlSC_lEEEaSK_NS4_8TiledMMAINS4_8MMA_AtomIJNS4_4SM904GMMA27MMA_64x256x32_S32S8S8_SS_TNEEEENS4_6LayoutISD_NS5_IJSC_NSA_ILi0EEESS_EEEEENS5_IJNS4_10UnderscoreESV_SV_EEEEENS4_13SM90_TMA_LOADENS4_14ComposedLayoutINS4_7SwizzleILi1ELi4ELi3EEENS4_18smem_ptr_flag_bitsILi8EEENSR_INS5_IJNSA_ILi8EEESI_EEENS5_IJSI_SC_EEEEEEEvNS4_8identityENS4_23SM90_TMA_LOAD_MULTICASTES18_vS19_EENS_8epilogue10collective6detail29Sm90TmaWarpSpecializedAdapterINS1D_15DefaultEpilogueIaSK_SK_NS1C_6thread17LinearCombinationIaLi1EiiLNS1H_9ScaleType4KindE0ELNS_15FloatRoundStyleE2EaEENS1_15EpilogueDefaultEEEEEvvEEEEvNT_6ParamsE)
        /*0014*/ 	.word	0x00000978


	//----- nvinfo : EIATTR_MIN_STACK_SIZE
	.align		4
.L_17:
        /*0018*/ 	.byte	0x04, 0x12
        /*001a*/ 	.short	(.L_19 - .L_18)
	.align		4
.L_18:
        /*001c*/ 	.word	index@(_ZN7cutlass13device_kernelINS_4gemm6kernel13GemmUniversalIN4cute5tupleIJiiiiEEENS1_10collective13CollectiveMmaINS1_34MainloopSm90TmaGmmaWarpSpecializedILi9ENS5_IJNS4_1CILi2EEENSA_ILi1EEESC_EEENS1_35KernelTmaWarpSpecializedCooperativeEEENS5_IJNSA_ILi256EEENSA_ILi512EEENSA_ILi32EEEEEEaNS5_IJlSC_lEEEaSK_NS4_8TiledMMAINS4_8MMA_AtomIJNS4_4SM904GMMA27MMA_64x256x32_S32S8S8_SS_TNEEEENS4_6LayoutISD_NS5_IJSC_NSA_ILi0EEESS_EEEEENS5_IJNS4_10UnderscoreESV_SV_EEEEENS4_13SM90_TMA_LOADENS4_14ComposedLayoutINS4_7SwizzleILi1ELi4ELi3EEENS4_18smem_ptr_flag_bitsILi8EEENSR_INS5_IJNSA_ILi8EEESI_EEENS5_IJSI_SC_EEEEEEEvNS4_8identityENS4_23SM90_TMA_LOAD_MULTICASTES18_vS19_EENS_8epilogue10collective6detail29Sm90TmaWarpSpecializedAdapterINS1D_15DefaultEpilogueIaSK_SK_NS1C_6thread17LinearCombinationIaLi1EiiLNS1H_9ScaleType4KindE0ELNS_15FloatRoundStyleE2EaEENS1_15EpilogueDefaultEEEEEvvEEEEvNT_6ParamsE)
        /*0020*/ 	.word	0x00000978
.L_19:


//--------------------- .nv.compat                --------------------------
	.section	.nv.compat,"",@"SHT_CUDA_COMPAT_INFO"
	.align	4
        /*0000*/ 	.byte	0x02, 0x09, 0x01, 0x00, 0x02, 0x02, 0x04, 0x00, 0x02, 0x05, 0x05, 0x00, 0x03, 0x07, 0x01, 0x01
        /*0010*/ 	.byte	0x02, 0x03, 0x01, 0x00, 0x02, 0x06, 0x01, 0x00, 0x04, 0x0b, 0x08, 0x00, 0x00, 0x00, 0x00, 0x00
        /*0020*/ 	.byte	0x00, 0x00, 0x00, 0x00


//--------------------- .nv.info._ZN7cutlass13device_kernelINS_4gemm6kernel13GemmUniversalIN4cute5tupleIJiiiiEEENS1_10collective13CollectiveMmaINS1_34MainloopSm90TmaGmmaWarpSpecializedILi9ENS5_IJNS4_1CILi2EEENSA_ILi1EEESC_EEENS1_35KernelTmaWarpSpecializedCooperativeEEENS5_IJNSA_ILi256EEENSA_ILi512EEENSA_ILi32EEEEEEaNS5_IJlSC_lEEEaSK_NS4_8TiledMMAINS4_8MMA_AtomIJNS4_4SM904GMMA27MMA_64x256x32_S32S8S8_SS_TNEEEENS4_6LayoutISD_NS5_IJSC_NSA_ILi0EEESS_EEEEENS5_IJNS4_10UnderscoreESV_SV_EEEEENS4_13SM90_TMA_LOADENS4_14ComposedLayoutINS4_7SwizzleILi1ELi4ELi3EEENS4_18smem_ptr_flag_bitsILi8EEENSR_INS5_IJNSA_ILi8EEESI_EEENS5_IJSI_SC_EEEEEEEvNS4_8identityENS4_23SM90_TMA_LOAD_MULTICASTES18_vS19_EENS_8epilogue10collective6detail29Sm90TmaWarpSpecializedAdapterINS1D_15DefaultEpilogueIaSK_SK_NS1C_6thread17LinearCombinationIaLi1EiiLNS1H_9ScaleType4KindE0ELNS_15FloatRoundStyleE2EaEENS1_15EpilogueDefaultEEEEEvvEEEEvNT_6ParamsE --------------------------
	.section	.nv.info._ZN7cutlass13device_kernelINS_4gemm6kernel13GemmUniversalIN4cute5tupleIJiiiiEEENS1_10collective13CollectiveMmaINS1_34MainloopSm90TmaGmmaWarpSpecializedILi9ENS5_IJNS4_1CILi2EEENSA_ILi1EEESC_EEENS1_35KernelTmaWarpSpecializedCooperativeEEENS5_IJNSA_ILi256EEENSA_ILi512EEENSA_ILi32EEEEEEaNS5_IJlSC_lEEEaSK_NS4_8TiledMMAINS4_8MMA_AtomIJNS4_4SM904GMMA27MMA_64x256x32_S32S8S8_SS_TNEEEENS4_6LayoutISD_NS5_IJSC_NSA_ILi0EEESS_EEEEENS5_IJNS4_10UnderscoreESV_SV_EEEEENS4_13SM90_TMA_LOADENS4_14ComposedLayoutINS4_7SwizzleILi1ELi4ELi3EEENS4_18smem_ptr_flag_bitsILi8EEENSR_INS5_IJNSA_ILi8EEESI_EEENS5_IJSI_SC_EEEEEEEvNS4_8identityENS4_23SM90_TMA_LOAD_MULTICASTES18_vS19_EENS_8epilogue10collective6detail29Sm90TmaWarpSpecializedAdapterINS1D_15DefaultEpilogueIaSK_SK_NS1C_6thread17LinearCombinationIaLi1EiiLNS1H_9ScaleType4KindE0ELNS_15FloatRoundStyleE2EaEENS1_15EpilogueDefaultEEEEEvvEEEEvNT_6ParamsE,"",@"SHT_CUDA_INFO"
	.sectionflags	@""
	.align	4


	//----- nvinfo : EIATTR_CUDA_API_VERSION
	.align		4
        /*0000*/ 	.byte	0x04, 0x37
        /*0002*/ 	.short	(.L_21 - .L_20)
.L_20:
        /*0004*/ 	.word	0x00000082


	//----- nvinfo : EIATTR_KPARAM_INFO
	.align		4
.L_21:
        /*0008*/ 	.byte	0x04, 0x17
        /*000a*/ 	.short	(.L_23 - .L_22)
.L_22:
        /*000c*/ 	.word	0x00000000
        /*0010*/ 	.short	0x0000
        /*0012*/ 	.short	0x0070
        /*0014*/ 	.byte	0x00, 0xf0, 0x01, 0x10


	//----- nvinfo : EIATTR_SPARSE_MMA_MASK
	.align		4
.L_23:
        /*0018*/ 	.byte	0x03, 0x50
        /*001a*/ 	.short	0x0000


	//----- nvinfo : EIATTR_MAXREG_COUNT
	.align		4
        /*001c*/ 	.byte	0x03, 0x1b
        /*001e*/ 	.short	0x00a8


	//----- nvinfo : EIATTR_NUM_BARRIERS
	.align		4
        /*0020*/ 	.byte	0x02, 0x4c
        /*0022*/ 	.byte	0x01
	.zero		1


	//----- nvinfo : EIATTR_EXTERNS
	.align		4
        /*0024*/ 	.byte	0x04, 0x0f
        /*0026*/ 	.short	(.L_25 - .L_24)


	//   ....[0]....
	.align		4
.L_24:
        /*0028*/ 	.word	index@(__assertfail)


	//----- nvinfo : EIATTR_ANNOTATIONS
	.align		4
.L_25:
        /*002c*/ 	.byte	0x04, 0x55
        /*002e*/ 	.short	(.L_27 - .L_26)


	//   ....[0]....
.L_26:
        /*0030*/ 	.word	0x00000001
        /*0034*/ 	.byte	0xc0, 0x0a, 0x00, 0x00, 0x01, 0x00, 0x00, 0x00, 0xe0, 0x0a, 0x00, 0x00, 0x01, 0x00, 0x00, 0x00
        /* <DEDUP_REMOVED lines=809> */
        /*32d4*/ 	.byte	0xf0, 0x20, 0x02, 0x00, 0x01, 0x00, 0x00, 0x00, 0x10, 0x21, 0x02, 0x00


	//----- nvinfo : EIATTR_MERCURY_ISA_VERSION
	.align		4
.L_27:
        /*32e0*/ 	.byte	0x03, 0x5f
        /*32e2*/ 	.short	0x0101


	//----- nvinfo : EIATTR_INT_WARP_WIDE_INSTR_OFFSETS
	.align		4
        /*32e4*/ 	.byte	0x04, 0x31
        /*32e6*/ 	.short	(.L_29 - .L_28)


	//   ....[0]....
.L_28:
        /*32e8*/ 	.word	0x00000650


	//   ....[1]....
        /*32ec*/ 	.word	0x00000660


	//   ....[2]....
        /*32f0*/ 	.word	0x000007d0


	//----- nvinfo : EIATTR_COOP_GROUP_MASK_REGIDS
	.align		4
.L_29:
        /*32f4*/ 	.byte	0x04, 0x29
        /*32f6*/ 	.short	(.L_31 - .L_30)


	//   ....[0]....
.L_30:
        /*32f8*/ 	.word	0xffffffff


	//   ....[1]....
        /*32fc*/ 	.word	0xffffffff


	//   ....[2]....
        /*3300*/ 	.word	0xffffffff


	//   ....[3]....
        /*3304*/ 	.word	0xffffffff


	//   ....[4]....
        /*3308*/ 	.word	0xffffffff


	//   ....[5]....
        /*330c*/ 	.word	0xffffffff


	//----- nvinfo : EIATTR_COOP_GROUP_INSTR_OFFSETS
	.align		4
.L_31:
        /*3310*/ 	.byte	0x04, 0x28
        /*3312*/ 	.short	(.L_33 - .L_32)


	//   ....[0]....
.L_32:
        /*3314*/ 	.word	0x00000070


	//   ....[1]....
        /*3318*/ 	.word	0x00000080


	//   ....[2]....
        /*331c*/ 	.word	0x000001a0


	//   ....[3]....
        /*3320*/ 	.word	0x000004a0


	//   ....[4]....
        /*3324*/ 	.word	0x00000910


	//   ....[5]....
        /*3328*/ 	.word	0x000014e0


	//----- nvinfo : EIATTR_REG_RECONFIG
	.align		4
.L_33:
        /*332c*/ 	.byte	0x01, 0x54
	.zero		2


	//----- nvinfo : EIATTR_SYSCALL_OFFSETS
	.align		4
        /*3330*/ 	.byte	0x04, 0x46
        /*3332*/ 	.short	(.L_35 - .L_34)


	//   ....[0]....
.L_34:
        /*3334*/ 	.word	0x000016a0


	//----- nvinfo : EIATTR_MBARRIER_INSTR_OFFSETS
	.align		4
.L_35:
        /*3338*/ 	.byte	0x04, 0x39
        /*333a*/ 	.short	(.L_37 - .L_36)


	//   ....[0]....
.L_36:
        /*333c*/ 	.word	0x00000340
        /*3340*/ 	.word	0x000000ff
        /*3344*/ 	.word	0x00000000
        /*3348*/ 	.short	0x0100
        /*334a*/ 	.byte	0x08
	.zero		1


	//   ....[1]....
        /*334c*/ 	.word	0x00000350
        /*3350*/ 	.word	0x000000ff
        /*3354*/ 	.word	0x00000048
        /*3358*/ 	.short	0x0100
        /*335a*/ 	.byte	0x08
	.zero		1


	//   ....[2]....
        /*335c*/ 	.word	0x00000360
        /*3360*/ 	.word	0x000000ff
        /*3364*/ 	.word	0x00000008
        /*3368*/ 	.short	0x0100
        /*336a*/ 	.byte	0x08
	.zero		1


	//   ....[3]....
        /*336c*/ 	.word	0x00000370
        /*3370*/ 	.word	0x000000ff
        /*3374*/ 	.word	0x00000050
        /*3378*/ 	.short	0x0100
        /*337a*/ 	.byte	0x08
	.zero		1


	//   ....[4]....
        /*337c*/ 	.word	0x00000380
        /*3380*/ 	.word	0x000000ff
        /*3384*/ 	.word	0x00000010
        /*3388*/ 	.short	0x0100
        /*338a*/ 	.byte	0x08
	.zero		1


	//   ....[5]....
        /*338c*/ 	.word	0x00000390
        /*3390*/ 	.word	0x000000ff
        /*3394*/ 	.word	0x00000058
        /*3398*/ 	.short	0x0100
        /*339a*/ 	.byte	0x08
	.zero		1


	//   ....[6]....
        /*339c*/ 	.word	0x000003a0
        /*33a0*/ 	.word	0x000000ff
        /*33a4*/ 	.word	0x00000018
        /*33a8*/ 	.short	0x0100
        /*33aa*/ 	.byte	0x08
	.zero		1


	//   ....[7]....
        /*33ac*/ 	.word	0x000003b0
        /*33b0*/ 	.word	0x000000ff
        /*33b4*/ 	.word	0x00000060
        /*33b8*/ 	.short	0x0100
        /*33ba*/ 	.byte	0x08
	.zero		1


	//   ....[8]....
        /*33bc*/ 	.word	0x000003c0
        /*33c0*/ 	.word	0x000000ff
        /*33c4*/ 	.word	0x00000020
        /*33c8*/ 	.short	0x0100
        /*33ca*/ 	.byte	0x08
	.zero		1


	//   ....[9]....
        /*33cc*/ 	.word	0x000003d0
        /*33d0*/ 	.word	0x000000ff
        /*33d4*/ 	.word	0x00000068
        /*33d8*/ 	.short	0x0100
        /*33da*/ 	.byte	0x08
	.zero		1


	//   ....[10]....
        /*33dc*/ 	.word	0x000003e0
        /*33e0*/ 	.word	0x000000ff
        /*33e4*/ 	.word	0x00000028
        /*33e8*/ 	.short	0x0100
        /*33ea*/ 	.byte	0x08
	.zero		1


	//   ....[11]....
        /*33ec*/ 	.word	0x000003f0
        /*33f0*/ 	.word	0x000000ff
        /*33f4*/ 	.word	0x00000070
        /*33f8*/ 	.short	0x0100
        /*33fa*/ 	.byte	0x08
	.zero		1


	//   ....[12]....
        /*33fc*/ 	.word	0x00000400
        /*3400*/ 	.word	0x000000ff
        /*3404*/ 	.word	0x00000030
        /*3408*/ 	.short	0x0100
        /*340a*/ 	.byte	0x08
	.zero		1


	//   ....[13]....
        /*340c*/ 	.word	0x00000410
        /*3410*/ 	.word	0x000000ff
        /*3414*/ 	.word	0x00000078
        /*3418*/ 	.short	0x0100
        /*341a*/ 	.byte	0x08
	.zero		1


	//   ....[14]....
        /*341c*/ 	.word	0x00000420
        /*3420*/ 	.word	0x000000ff
        /*3424*/ 	.word	0x00000038
        /*3428*/ 	.short	0x0100
        /*342a*/ 	.byte	0x08
	.zero		1


	//   ....[15]....
        /*342c*/ 	.word	0x00000430
        /*3430*/ 	.word	0x000000ff
        /*3434*/ 	.word	0x00000080
        /*3438*/ 	.short	0x0100
        /*343a*/ 	.byte	0x08
	.zero		1


	//   ....[16]....
        /*343c*/ 	.word	0x00000440
        /*3440*/ 	.word	0x000000ff
        /*3444*/ 	.word	0x00000040
        /*3448*/ 	.short	0x0100
        /*344a*/ 	.byte	0x08
	.zero		1


	//   ....[17]....
        /*344c*/ 	.word	0x00000450
        /*3450*/ 	.word	0x000000ff
        /*3454*/ 	.word	0x00000088
        /*3458*/ 	.short	0x0100
        /*345a*/ 	.byte	0x08
	.zero		1


	//   ....[18]....
        /*345c*/ 	.word	0x00000840
        /*3460*/ 	.word	0x000000ff
        /*3464*/ 	.word	0x000000a0
        /*3468*/ 	.short	0x0100
        /*346a*/ 	.byte	0x06
	.zero		1


	//   ....[19]....
        /*346c*/ 	.word	0x00000870
        /*3470*/ 	.word	0x000000ff
        /*3474*/ 	.word	0x000000a8
        /*3478*/ 	.short	0x0100
        /*347a*/ 	.byte	0x06
	.zero		1


	//   ....[20]....
        /*347c*/ 	.word	0x00001780
        /*3480*/ 	.word	0x00000003
        /*3484*/ 	.word	0x00000000
        /*3488*/ 	.short	0x010a
        /*348a*/ 	.byte	0x3f
	.zero		1


	//   ....[21]....
        /*348c*/ 	.word	0x000017c0
        /*3490*/ 	.word	0x00000003
        /*3494*/ 	.word	0x00000000
        /*3498*/ 	.short	0x010a
        /*349a*/ 	.byte	0x3f
	.zero		1


	//   ....[22]....
        /*349c*/ 	.word	0x00002a00
        /*34a0*/ 	.word	0x00000005
        /*34a4*/ 	.word	0x00000000
        /*34a8*/ 	.short	0x010a
        /*34aa*/ 	.byte	0x3f
	.zero		1


	//   ....[23]....
        /*34ac*/ 	.word	0x00002a40
        /*34b0*/ 	.word	0x00000005
        /*34b4*/ 	.word	0x00000000
        /*34b8*/ 	.short	0x010a
        /*34ba*/ 	.byte	0x3f
	.zero		1


	//   ....[24]....
        /*34bc*/ 	.word	0x00005210
        /*34c0*/ 	.word	0x00000005
        /*34c4*/ 	.word	0x00000000
        /*34c8*/ 	.short	0x0101
        /*34ca*/ 	.byte	0x3f
	.zero		1


	//   ....[25]....
        /*34cc*/ 	.word	0x00005420
        /*34d0*/ 	.word	0x00000000
        /*34d4*/ 	.word	0x00000000
        /*34d8*/ 	.short	0x0101
        /*34da*/ 	.byte	0x3f
	.zero		1


	//   ....[26]....
        /*34dc*/ 	.word	0x00021c80
        /*34e0*/ 	.word	0x0000000f
        /*34e4*/ 	.word	0x00000048
        /*34e8*/ 	.short	0x010a
        /*34ea*/ 	.byte	0x3f
	.zero		1


	//   ....[27]....
        /*34ec*/ 	.word	0x00022020
        /*34f0*/ 	.word	0x00000002
        /*34f4*/ 	.word	0x000000a8
        /*34f8*/ 	.short	0x0101
        /*34fa*/ 	.byte	0x3f
	.zero		1


	//   ....[28]....
        /*34fc*/ 	.word	0x00022820
        /*3500*/ 	.word	0x00000005
        /*3504*/ 	.word	0x00000000
        /*3508*/ 	.short	0x010a
        /*350a*/ 	.byte	0x3f
	.zero		1


	//   ....[29]....
        /*350c*/ 	.word	0x000228b0
        /*3510*/ 	.word	0x00000007
        /*3514*/ 	.word	0x00000000
        /*3518*/ 	.short	0x010a
        /*351a*/ 	.byte	0x3f
	.zero		1


	//   ....[30]....
        /*351c*/ 	.word	0x00022940
        /*3520*/ 	.word	0x00000007
        /*3524*/ 	.word	0x00000000
        /*3528*/ 	.short	0x010a
        /*352a*/ 	.byte	0x3f
	.zero		1


	//   ....[31]....
        /*352c*/ 	.word	0x000229d0
        /*3530*/ 	.word	0x00000007
        /*3534*/ 	.word	0x00000000
        /*3538*/ 	.short	0x010a
        /*353a*/ 	.byte	0x3f
	.zero		1


	//   ....[32]....
        /*353c*/ 	.word	0x00022a60
        /*3540*/ 	.word	0x00000007
        /*3544*/ 	.word	0x00000000
        /*3548*/ 	.short	0x010a
        /*354a*/ 	.byte	0x3f
	.zero		1


	//   ....[33]....
        /*354c*/ 	.word	0x00022af0
        /*3550*/ 	.word	0x00000007
        /*3554*/ 	.word	0x00000000
        /*3558*/ 	.short	0x010a
        /*355a*/ 	.byte	0x3f
	.zero		1


	//   ....[34]....
        /*355c*/ 	.word	0x00022b80
        /*3560*/ 	.word	0x00000007
        /*3564*/ 	.word	0x00000000
        /*3568*/ 	.short	0x010a
        /*356a*/ 	.byte	0x3f
	.zero		1


	//   ....[35]....
        /*356c*/ 	.word	0x00022c10
        /*3570*/ 	.word	0x00000007
        /*3574*/ 	.word	0x00000000
        /*3578*/ 	.short	0x010a
        /*357a*/ 	.byte	0x3f
	.zero		1


	//   ....[36]....
        /*357c*/ 	.word	0x00022ca0
        /*3580*/ 	.word	0x00000003
        /*3584*/ 	.word	0x00000000
        /*3588*/ 	.short	0x010a
        /*358a*/ 	.byte	0x3f
	.zero		1


	//   ....[37]....
        /*358c*/ 	.word	0x00022d00
        /*3590*/ 	.word	0x00000003
        /*3594*/ 	.word	0x00000000
        /*3598*/ 	.short	0x010a
        /*359a*/ 	.byte	0x3f
	.zero		1


	//   ....[38]....
        /*359c*/ 	.word	0x00022d50
        /*35a0*/ 	.word	0x00000005
        /*35a4*/ 	.word	0x00000000
        /*35a8*/ 	.short	0x010a
        /*35aa*/ 	.byte	0x3f
	.zero		1


	//   ....[39]....
        /*35ac*/ 	.word	0x00022e20
        /*35b0*/ 	.word	0x0000000f
        /*35b4*/ 	.word	0x00000048
        /*35b8*/ 	.short	0x010a
        /*35ba*/ 	.byte	0x3f
	.zero		1


	//   ....[40]....
        /*35bc*/ 	.word	0x00022ef0
        /*35c0*/ 	.word	0x00000005
        /*35c4*/ 	.word	0x00000000
        /*35c8*/ 	.short	0x010a
        /*35ca*/ 	.byte	0x3f
	.zero		1


	//   ....[41]....
        /*35cc*/ 	.word	0x00022f40
        /*35d0*/ 	.word	0x00000007
        /*35d4*/ 	.word	0x00000000
        /*35d8*/ 	.short	0x010a
        /*35da*/ 	.byte	0x3f
	.zero		1


	//   ....[42]....
        /*35dc*/ 	.word	0x00022f90
        /*35e0*/ 	.word	0x00000007
        /*35e4*/ 	.word	0x00000000
        /*35e8*/ 	.short	0x010a
        /*35ea*/ 	.byte	0x3f
	.zero		1


	//   ....[43]....
        /*35ec*/ 	.word	0x00022fe0
        /*35f0*/ 	.word	0x00000007
        /*35f4*/ 	.word	0x00000000
        /*35f8*/ 	.short	0x010a
        /*35fa*/ 	.byte	0x3f
	.zero		1


	//   ....[44]....
        /*35fc*/ 	.word	0x00023030
        /*3600*/ 	.word	0x00000007
        /*3604*/ 	.word	0x00000000
        /*3608*/ 	.short	0x010a
        /*360a*/ 	.byte	0x3f
	.zero		1


	//   ....[45]....
        /*360c*/ 	.word	0x00023080
        /*3610*/ 	.word	0x00000007
        /*3614*/ 	.word	0x00000000
        /*3618*/ 	.short	0x010a
        /*361a*/ 	.byte	0x3f
	.zero		1


	//   ....[46]....
        /*361c*/ 	.word	0x000230d0
        /*3620*/ 	.word	0x00000007
        /*3624*/ 	.word	0x00000000
        /*3628*/ 	.short	0x010a
        /*362a*/ 	.byte	0x3f
	.zero		1


	//   ....[47]....
        /*362c*/ 	.word	0x00023120
        /*3630*/ 	.word	0x00000007
        /*3634*/ 	.word	0x00000000
        /*3638*/ 	.short	0x010a
        /*363a*/ 	.byte	0x3f
	.zero		1


	//----- nvinfo : EIATTR_NUM_MBARRIERS
	.align		4
.L_37:
        /*363c*/ 	.byte	0x03, 0x38
        /*363e*/ 	.short	0x0014


	//----- nvinfo : EIATTR_EXIT_INSTR_OFFSETS
	.align		4
        /*3640*/ 	.byte	0x04, 0x1c
        /*3642*/ 	.short	(.L_39 - .L_38)


	//   ....[0]....
.L_38:
        /*3644*/ 	.word	0x00000b70


	//   ....[1]....
        /*3648*/ 	.word	0x00001400


	//   ....[2]....
        /*364c*/ 	.word	0x000212e0


	//   ....[3]....
        /*3650*/ 	.word	0x00021900


	//   ....[4]....
        /*3654*/ 	.word	0x00022cf0


	//----- nvinfo : EIATTR_MAX_THREADS
	.align		4
.L_39:
        /*3658*/ 	.byte	0x04, 0x05
        /*365a*/ 	.short	(.L_41 - .L_40)
.L_40:
        /*365c*/ 	.word	0x00000180
        /*3660*/ 	.word	0x00000001
        /*3664*/ 	.word	0x00000001


	//----- nvinfo : EIATTR_CRS_STACK_SIZE
	.align		4
.L_41:
        /*3668*/ 	.byte	0x04, 0x1e
        /*366a*/ 	.short	(.L_43 - .L_42)
.L_42:
        /*366c*/ 	.word	0x00000000


	//----- nvinfo : EIATTR_CBANK_PARAM_SIZE
	.align		4
.L_43:
        /*3670*/ 	.byte	0x03, 0x19
        /*3672*/ 	.short	0x0470


	//----- nvinfo : EIATTR_PARAM_CBANK
	.align		4
        /*3674*/ 	.byte	0x04, 0x0a
        /*3676*/ 	.short	(.L_45 - .L_44)
	.align		4
.L_44:
        /*3678*/ 	.word	index@(.nv.constant0._ZN7cutlass13device_kernelINS_4gemm6kernel13GemmUniversalIN4cute5tupleIJiiiiEEENS1_10collective13CollectiveMmaINS1_34MainloopSm90TmaGmmaWarpSpecializedILi9ENS5_IJNS4_1CILi2EEENSA_ILi1EEESC_EEENS1_35KernelTmaWarpSpecializedCooperativeEEENS5_IJNSA_ILi256EEENSA_ILi512EEENSA_ILi32EEEEEEaNS5_IJlSC_lEEEaSK_NS4_8TiledMMAINS4_8MMA_AtomIJNS4_4SM904GMMA27MMA_64x256x32_S32S8S8_SS_TNEEEENS4_6LayoutISD_NS5_IJSC_NSA_ILi0EEESS_EEEEENS5_IJNS4_10UnderscoreESV_SV_EEEEENS4_13SM90_TMA_LOADENS4_14ComposedLayoutINS4_7SwizzleILi1ELi4ELi3EEENS4_18smem_ptr_flag_bitsILi8EEENSR_INS5_IJNSA_ILi8EEESI_EEENS5_IJSI_SC_EEEEEEEvNS4_8identityENS4_23SM90_TMA_LOAD_MULTICASTES18_vS19_EENS_8epilogue10collective6detail29Sm90TmaWarpSpecializedAdapterINS1D_15DefaultEpilogueIaSK_SK_NS1C_6thread17LinearCombinationIaLi1EiiLNS1H_9ScaleType4KindE0ELNS_15FloatRoundStyleE2EaEENS1_15EpilogueDefaultEEEEEvvEEEEvNT_6ParamsE)
        /*367c*/ 	.short	0x0210
        /*367e*/ 	.short	0x0470


	//----- nvinfo : EIATTR_SW_WAR
	.align		4
.L_45:
        /*3680*/ 	.byte	0x04, 0x36
        /*3682*/ 	.short	(.L_47 - .L_46)
.L_46:
        /*3684*/ 	.word	0x00000008
.L_47:


//--------------------- .nv.callgraph             --------------------------
	.section	.nv.callgraph,"",@"SHT_CUDA_CALLGRAPH"
	.align	4
	.sectionentsize	8
	.align		4
        /*0000*/ 	.word	0x00000000
	.align		4
        /*0004*/ 	.word	0xffffffff
	.align		4
        /*0008*/ 	.word	index@(_ZN7cutlass13device_kernelINS_4gemm6kernel13GemmUniversalIN4cute5tupleIJiiiiEEENS1_10collective13CollectiveMmaINS1_34MainloopSm90TmaGmmaWarpSpecializedILi9ENS5_IJNS4_1CILi2EEENSA_ILi1EEESC_EEENS1_35KernelTmaWarpSpecializedCooperativeEEENS5_IJNSA_ILi256EEENSA_ILi512EEENSA_ILi32EEEEEEaNS5_IJlSC_lEEEaSK_NS4_8TiledMMAINS4_8MMA_AtomIJNS4_4SM904GMMA27MMA_64x256x32_S32S8S8_SS_TNEEEENS4_6LayoutISD_NS5_IJSC_NSA_ILi0EEESS_EEEEENS5_IJNS4_10UnderscoreESV_SV_EEEEENS4_13SM90_TMA_LOADENS4_14ComposedLayoutINS4_7SwizzleILi1ELi4ELi3EEENS4_18smem_ptr_flag_bitsILi8EEENSR_INS5_IJNSA_ILi8EEESI_EEENS5_IJSI_SC_EEEEEEEvNS4_8identityENS4_23SM90_TMA_LOAD_MULTICASTES18_vS19_EENS_8epilogue10collective6detail29Sm90TmaWarpSpecializedAdapterINS1D_15DefaultEpilogueIaSK_SK_NS1C_6thread17LinearCombinationIaLi1EiiLNS1H_9ScaleType4KindE0ELNS_15FloatRoundStyleE2EaEENS1_15EpilogueDefaultEEEEEvvEEEEvNT_6ParamsE)
	.align		4
        /*000c*/ 	.word	index@(__assertfail)
	.align		4
        /*0010*/ 	.word	0x00000000
	.align		4
        /*0014*/ 	.word	0xfffffffe
	.align		4
        /*0018*/ 	.word	0x00000000
	.align		4
        /*001c*/ 	.word	0xfffffffd
	.align		4
        /*0020*/ 	.word	0x00000000
	.align		4
        /*0024*/ 	.word	0xfffffffc


//--------------------- .nv.constant4             --------------------------
	.section	.nv.constant4,"a",@progbits
	.align	8
	.align		8
.nv.constant4:
        /*0000*/ 	.dword	__assertfail
	.align		8
        /*0008*/ 	.dword	__unnamed_1
	.align		8
        /*0010*/ 	.dword	_ZN39_INTERNAL_8c356731_4_k_cu_c20284b9_68744cuda3std3__45__cpo5beginE
	.align		8
        /*0018*/ 	.dword	_ZN39_INTERNAL_8c356731_4_k_cu_c20284b9_68744cuda3std3__45__cpo3endE
	.align		8
        /*0020*/ 	.dword	_ZN39_INTERNAL_8c356731_4_k_cu_c20284b9_68744cuda3std3__45__cpo6cbeginE
	.align		8
        /*0028*/ 	.dword	_ZN39_INTERNAL_8c356731_4_k_cu_c20284b9_68744cuda3std3__45__cpo4cendE
	.align		8
        /*0030*/ 	.dword	_ZN39_INTERNAL_8c356731_4_k_cu_c20284b9_68744cuda3std3__441_GLOBAL__N__8c356731_4_k_cu_c20284b9_68746ignoreE
	.align		8
        /*0038*/ 	.dword	_ZN39_INTERNAL_8c356731_4_k_cu_c20284b9_68744cuda3std3__419piecewise_constructE
	.align		8
        /*0040*/ 	.dword	_ZN39_INTERNAL_8c356731_4_k_cu_c20284b9_68744cuda3std3__48in_placeE
	.align		8
        /*0048*/ 	.dword	_ZN39_INTERNAL_8c356731_4_k_cu_c20284b9_68744cuda3std6ranges3__45__cpo4swapE
	.align		8
        /*0050*/ 	.dword	_ZN39_INTERNAL_8c356731_4_k_cu_c20284b9_68744cuda3std6ranges3__45__cpo9iter_moveE
	.align		8
        /*0058*/ 	.dword	_ZN39_INTERNAL_8c356731_4_k_cu_c20284b9_68744cute7productE
	.align		8
        /*0060*/ 	.dword	_ZN39_INTERNAL_8c356731_4_k_cu_c20284b9_68744cute1_E
	.align		8
        /*0068*/ 	.dword	$str$22
	.align		8
        /*0070*/ 	.dword	$str$23


//--------------------- .text._ZN7cutlass13device_kernelINS_4gemm6kernel13GemmUniversalIN4cute5tupleIJiiiiEEENS1_10collective13CollectiveMmaINS1_34MainloopSm90TmaGmmaWarpSpecializedILi9ENS5_IJNS4_1CILi2EEENSA_ILi1EEESC_EEENS1_35KernelTmaWarpSpecializedCooperativeEEENS5_IJNSA_ILi256EEENSA_ILi512EEENSA_ILi32EEEEEEaNS5_IJlSC_lEEEaSK_NS4_8TiledMMAINS4_8MMA_AtomIJNS4_4SM904GMMA27MMA_64x256x32_S32S8S8_SS_TNEEEENS4_6LayoutISD_NS5_IJSC_NSA_ILi0EEESS_EEEEENS5_IJNS4_10UnderscoreESV_SV_EEEEENS4_13SM90_TMA_LOADENS4_14ComposedLayoutINS4_7SwizzleILi1ELi4ELi3EEENS4_18smem_ptr_flag_bitsILi8EEENSR_INS5_IJNSA_ILi8EEESI_EEENS5_IJSI_SC_EEEEEEEvNS4_8identityENS4_23SM90_TMA_LOAD_MULTICASTES18_vS19_EENS_8epilogue10collective6detail29Sm90TmaWarpSpecializedAdapterINS1D_15DefaultEpilogueIaSK_SK_NS1C_6thread17LinearCombinationIaLi1EiiLNS1H_9ScaleType4KindE0ELNS_15FloatRoundStyleE2EaEENS1_15EpilogueDefaultEEEEEvvEEEEvNT_6ParamsE --------------------------
	.section	.text._ZN7cutlass13device_kernelINS_4gemm6kernel13GemmUniversalIN4cute5tupleIJiiiiEEENS1_10collective13CollectiveMmaINS1_34MainloopSm90TmaGmmaWarpSpecializedILi9ENS5_IJNS4_1CILi2EEENSA_ILi1EEESC_EEENS1_35KernelTmaWarpSpecializedCooperativeEEENS5_IJNSA_ILi256EEENSA_ILi512EEENSA_ILi32EEEEEEaNS5_IJlSC_lEEEaSK_NS4_8TiledMMAINS4_8MMA_AtomIJNS4_4SM904GMMA27MMA_64x256x32_S32S8S8_SS_TNEEEENS4_6LayoutISD_NS5_IJSC_NSA_ILi0EEESS_EEEEENS5_IJNS4_10UnderscoreESV_SV_EEEEENS4_13SM90_TMA_LOADENS4_14ComposedLayoutINS4_7SwizzleILi1ELi4ELi3EEENS4_18smem_ptr_flag_bitsILi8EEENSR_INS5_IJNSA_ILi8EEESI_EEENS5_IJSI_SC_EEEEEEEvNS4_8identityENS4_23SM90_TMA_LOAD_MULTICASTES18_vS19_EENS_8epilogue10collective6detail29Sm90TmaWarpSpecializedAdapterINS1D_15DefaultEpilogueIaSK_SK_NS1C_6thread17LinearCombinationIaLi1EiiLNS1H_9ScaleType4KindE0ELNS_15FloatRoundStyleE2EaEENS1_15EpilogueDefaultEEEEEvvEEEEvNT_6ParamsE,"ax",@progbits
	.align	128
.text._ZN7cutlass13device_kernelINS_4gemm6kernel13GemmUniversalIN4cute5tupleIJiiiiEEENS1_10collective13CollectiveMmaINS1_34MainloopSm90TmaGmmaWarpSpecializedILi9ENS5_IJNS4_1CILi2EEENSA_ILi1EEESC_EEENS1_35KernelTmaWarpSpecializedCooperativeEEENS5_IJNSA_ILi256EEENSA_ILi512EEENSA_ILi32EEEEEEaNS5_IJlSC_lEEEaSK_NS4_8TiledMMAINS4_8MMA_AtomIJNS4_4SM904GMMA27MMA_64x256x32_S32S8S8_SS_TNEEEENS4_6LayoutISD_NS5_IJSC_NSA_ILi0EEESS_EEEEENS5_IJNS4_10UnderscoreESV_SV_EEEEENS4_13SM90_TMA_LOADENS4_14ComposedLayoutINS4_7SwizzleILi1ELi4ELi3EEENS4_18smem_ptr_flag_bitsILi8EEENSR_INS5_IJNSA_ILi8EEESI_EEENS5_IJSI_SC_EEEEEEEvNS4_8identityENS4_23SM90_TMA_LOAD_MULTICASTES18_vS19_EENS_8epilogue10collective6detail29Sm90TmaWarpSpecializedAdapterINS1D_15DefaultEpilogueIaSK_SK_NS1C_6thread17LinearCombinationIaLi1EiiLNS1H_9ScaleType4KindE0ELNS_15FloatRoundStyleE2EaEENS1_15EpilogueDefaultEEEEEvvEEEEvNT_6ParamsE:
        .type           _ZN7cutlass13device_kernelINS_4gemm6kernel13GemmUniversalIN4cute5tupleIJiiiiEEENS1_10collective13CollectiveMmaINS1_34MainloopSm90TmaGmmaWarpSpecializedILi9ENS5_IJNS4_1CILi2EEENSA_ILi1EEESC_EEENS1_35KernelTmaWarpSpecializedCooperativeEEENS5_IJNSA_ILi256EEENSA_ILi512EEENSA_ILi32EEEEEEaNS5_IJlSC_lEEEaSK_NS4_8TiledMMAINS4_8MMA_AtomIJNS4_4SM904GMMA27MMA_64x256x32_S32S8S8_SS_TNEEEENS4_6LayoutISD_NS5_IJSC_NSA_ILi0EEESS_EEEEENS5_IJNS4_10UnderscoreESV_SV_EEEEENS4_13SM90_TMA_LOADENS4_14ComposedLayoutINS4_7SwizzleILi1ELi4ELi3EEENS4_18smem_ptr_flag_bitsILi8EEENSR_INS5_IJNSA_ILi8EEESI_EEENS5_IJSI_SC_EEEEEEEvNS4_8identityENS4_23SM90_TMA_LOAD_MULTICASTES18_vS19_EENS_8epilogue10collective6detail29Sm90TmaWarpSpecializedAdapterINS1D_15DefaultEpilogueIaSK_SK_NS1C_6thread17LinearCombinationIaLi1EiiLNS1H_9ScaleType4KindE0ELNS_15FloatRoundStyleE2EaEENS1_15EpilogueDefaultEEEEEvvEEEEvNT_6ParamsE,@function
        .size           _ZN7cutlass13device_kernelINS_4gemm6kernel13GemmUniversalIN4cute5tupleIJiiiiEEENS1_10collective13CollectiveMmaINS1_34MainloopSm90TmaGmmaWarpSpecializedILi9ENS5_IJNS4_1CILi2EEENSA_ILi1EEESC_EEENS1_35KernelTmaWarpSpecializedCooperativeEEENS5_IJNSA_ILi256EEENSA_ILi512EEENSA_ILi32EEEEEEaNS5_IJlSC_lEEEaSK_NS4_8TiledMMAINS4_8MMA_AtomIJNS4_4SM904GMMA27MMA_64x256x32_S32S8S8_SS_TNEEEENS4_6LayoutISD_NS5_IJSC_NSA_ILi0EEESS_EEEEENS5_IJNS4_10UnderscoreESV_SV_EEEEENS4_13SM90_TMA_LOADENS4_14ComposedLayoutINS4_7SwizzleILi1ELi4ELi3EEENS4_18smem_ptr_flag_bitsILi8EEENSR_INS5_IJNSA_ILi8EEESI_EEENS5_IJSI_SC_EEEEEEEvNS4_8identityENS4_23SM90_TMA_LOAD_MULTICASTES18_vS19_EENS_8epilogue10collective6detail29Sm90TmaWarpSpecializedAdapterINS1D_15DefaultEpilogueIaSK_SK_NS1C_6thread17LinearCombinationIaLi1EiiLNS1H_9ScaleType4KindE0ELNS_15FloatRoundStyleE2EaEENS1_15EpilogueDefaultEEEEEvvEEEEvNT_6ParamsE,(.L_x_1110 - _ZN7cutlass13device_kernelINS_4gemm6kernel13GemmUniversalIN4cute5tupleIJiiiiEEENS1_10collective13CollectiveMmaINS1_34MainloopSm90TmaGmmaWarpSpecializedILi9ENS5_IJNS4_1CILi2EEENSA_ILi1EEESC_EEENS1_35KernelTmaWarpSpecializedCooperativeEEENS5_IJNSA_ILi256EEENSA_ILi512EEENSA_ILi32EEEEEEaNS5_IJlSC_lEEEaSK_NS4_8TiledMMAINS4_8MMA_AtomIJNS4_4SM904GMMA27MMA_64x256x32_S32S8S8_SS_TNEEEENS4_6LayoutISD_NS5_IJSC_NSA_ILi0EEESS_EEEEENS5_IJNS4_10UnderscoreESV_SV_EEEEENS4_13SM90_TMA_LOADENS4_14ComposedLayoutINS4_7SwizzleILi1ELi4ELi3EEENS4_18smem_ptr_flag_bitsILi8EEENSR_INS5_IJNSA_ILi8EEESI_EEENS5_IJSI_SC_EEEEEEEvNS4_8identityENS4_23SM90_TMA_LOAD_MULTICASTES18_vS19_EENS_8epilogue10collective6detail29Sm90TmaWarpSpecializedAdapterINS1D_15DefaultEpilogueIaSK_SK_NS1C_6thread17LinearCombinationIaLi1EiiLNS1H_9ScaleType4KindE0ELNS_15FloatRoundStyleE2EaEENS1_15EpilogueDefaultEEEEEvvEEEEvNT_6ParamsE)
        .other          _ZN7cutlass13device_kernelINS_4gemm6kernel13GemmUniversalIN4cute5tupleIJiiiiEEENS1_10collective13CollectiveMmaINS1_34MainloopSm90TmaGmmaWarpSpecializedILi9ENS5_IJNS4_1CILi2EEENSA_ILi1EEESC_EEENS1_35KernelTmaWarpSpecializedCooperativeEEENS5_IJNSA_ILi256EEENSA_ILi512EEENSA_ILi32EEEEEEaNS5_IJlSC_lEEEaSK_NS4_8TiledMMAINS4_8MMA_AtomIJNS4_4SM904GMMA27MMA_64x256x32_S32S8S8_SS_TNEEEENS4_6LayoutISD_NS5_IJSC_NSA_ILi0EEESS_EEEEENS5_IJNS4_10UnderscoreESV_SV_EEEEENS4_13SM90_TMA_LOADENS4_14ComposedLayoutINS4_7SwizzleILi1ELi4ELi3EEENS4_18smem_ptr_flag_bitsILi8EEENSR_INS5_IJNSA_ILi8EEESI_EEENS5_IJSI_SC_EEEEEEEvNS4_8identityENS4_23SM90_TMA_LOAD_MULTICASTES18_vS19_EENS_8epilogue10collective6detail29Sm90TmaWarpSpecializedAdapterINS1D_15DefaultEpilogueIaSK_SK_NS1C_6thread17LinearCombinationIaLi1EiiLNS1H_9ScaleType4KindE0ELNS_15FloatRoundStyleE2EaEENS1_15EpilogueDefaultEEEEEvvEEEEvNT_6ParamsE,@"STO_CUDA_ENTRY STV_DEFAULT"
_ZN7cutlass13device_kernelINS_4gemm6kernel13GemmUniversalIN4cute5tupleIJiiiiEEENS1_10collective13CollectiveMmaINS1_34MainloopSm90TmaGmmaWarpSpecializedILi9ENS5_IJNS4_1CILi2EEENSA_ILi1EEESC_EEENS1_35KernelTmaWarpSpecializedCooperativeEEENS5_IJNSA_ILi256EEENSA_ILi512EEENSA_ILi32EEEEEEaNS5_IJlSC_lEEEaSK_NS4_8TiledMMAINS4_8MMA_AtomIJNS4_4SM904GMMA27MMA_64x256x32_S32S8S8_SS_TNEEEENS4_6LayoutISD_NS5_IJSC_NSA_ILi0EEESS_EEEEENS5_IJNS4_10UnderscoreESV_SV_EEEEENS4_13SM90_TMA_LOADENS4_14ComposedLayoutINS4_7SwizzleILi1ELi4ELi3EEENS4_18smem_ptr_flag_bitsILi8EEENSR_INS5_IJNSA_ILi8EEESI_EEENS5_IJSI_SC_EEEEEEEvNS4_8identityENS4_23SM90_TMA_LOAD_MULTICASTES18_vS19_EENS_8epilogue10collective6detail29Sm90TmaWarpSpecializedAdapterINS1D_15DefaultEpilogueIaSK_SK_NS1C_6thread17LinearCombinationIaLi1EiiLNS1H_9ScaleType4KindE0ELNS_15FloatRoundStyleE2EaEENS1_15EpilogueDefaultEEEEEvvEEEEvNT_6ParamsE:
[----:B------:R-:W0:Y:S02]  /*0000*/  LDC R1, c[0x0][0x28] ;  /* 0x00000a00ff017b82 */ /* 0x000e240000000800 */
[----:B0-----:R-:W-:Y:S01]  /*0010*/  VIADD R1, R1, 0xfffff688 ;  /* 0xfffff68801017836 */ /* 0x001fe20000000000 */
[----:B------:R-:W0:Y:S01]  /*0020*/  S2R R4, SR_TID.X ;  /* 0x0000000000047919 */ /* 0x000e220000002100 */
[----:B------:R-:W-:Y:S01]  /*0030*/  ELECT P0, URZ, PT ;  /* 0x00000000003f782f */ /* 0x000fe20003800000 */
[----:B------:R-:W-:Y:S01]  /*0040*/  BSSY B0, `(.L_x_0) ;  /* 0x0000015000007945 */ /* 0x000fe20003800000 */
[--C-:B0-----:R-:W-:Y:S02]  /*0050*/  SHF.R.U32.HI R0, RZ, 0x5, R4.reuse ;  /* 0x00000005ff007819 */ /* 0x101fe40000011604 */
[----:B------:R-:W-:-:S03]  /*0060*/  SHF.R.U32.HI R2, RZ, 0x7, R4 ;  /* 0x00000007ff027819 */ /* 0x000fc60000011604 */
[----:B------:R-:W0:Y:S04]  /*0070*/  SHFL.IDX PT, R3, R0, RZ, 0x1f ;  /* 0x00001fff00037589 */ /* 0x000e2800000e0000 */
[----:B------:R-:W1:Y:S01]  /*0080*/  SHFL.IDX PT, R2, R2, RZ, 0x1f ;  /* 0x00001fff02027589 */ /* 0x000e6200000e0000 */
[----:B0-----:R-:W-:Y:S02]  /*0090*/  R2UR UR9, R3 ;  /* 0x00000000030972ca */ /* 0x001fe400000e0000 */
[----:B-1----:R-:W-:-:S11]  /*00a0*/  R2UR UR5, R2 ;  /* 0x00000000020572ca */ /* 0x002fd600000e0000 */
[----:B------:R-:W-:Y:S02]  /*00b0*/  USHF.R.S32.HI UR4, URZ, 0x1f, UR9 ;  /* 0x0000001f3f047899 */ /* 0x000fe40008011409 */
[----:B------:R-:W-:Y:S02]  /*00c0*/  ISETP.NE.OR P0, PT, RZ, UR9, !P0 ;  /* 0x00000009ff007c0c */ /* 0x000fe4000c705670 */
[----:B------:R-:W-:-:S04]  /*00d0*/  ULEA.HI UR4, UR4, UR9, URZ, 0x2 ;  /* 0x0000000904047291 */ /* 0x000fc8000f8f103f */
[----:B------:R-:W-:-:S04]  /*00e0*/  ULOP3.LUT UR4, UR4, 0xfffffffc, URZ, 0xc0, !UPT ;  /* 0xfffffffc04047892 */ /* 0x000fc8000f8ec03f */
[----:B------:R-:W-:-:S03]  /*00f0*/  UIADD3 UR9, UR9, -UR4, URZ ;  /* 0x8000000409097290 */ /* 0x000fc6000fffe03f */
[----:B------:R-:W-:Y:S09]  /*0100*/  @P0 BRA `(.L_x_1) ;  /* 0x0000000000200947 */ /* 0x000ff20003800000 */
[----:B------:R-:W-:Y:S02]  /*0110*/  ULDC.64 UR6, c[0x0][0x198] ;  /* 0x0000660000067ab9 */ /* 0x000fe40000000a00 */
[----:B------:R-:W-:Y:S02]  /*0120*/  UIADD3 UR10, UP0, UR6, 0xf0, URZ ;  /* 0x000000f0060a7890 */ /* 0x000fe4000ff1e03f */
[----:B------:R-:W-:Y:S02]  /*0130*/  UIADD3 UR6, UP1, UR6, 0x1f0, URZ ;  /* 0x000001f006067890 */ /* 0x000fe4000ff3e03f */
[----:B------:R-:W-:Y:S02]  /*0140*/  UIADD3.X UR11, URZ, UR7, URZ, UP0, !UPT ;  /* 0x000000073f0b7290 */ /* 0x000fe400087fe43f */
[----:B------:R-:W-:-:S07]  /*0150*/  UIADD3.X UR7, URZ, UR7, URZ, UP1, !UPT ;  /* 0x000000073f077290 */ /* 0x000fce0008ffe43f */
[----:B------:R0:W-:Y:S02]  /*0160*/  UTMACCTL.PF [UR10] ;  /* 0x000000000a0079b9 */ /* 0x0001e40008040000 */
[----:B------:R0:W-:Y:S02]  /*0170*/  UTMACCTL.PF [UR6] ;  /* 0x00000000060079b9 */ /* 0x0001e40008040000 */
[----:B0-----:R-:W-:Y:S01]  /*0180*/  NOP ;  /* 0x0000000000007918 */ /* 0x001fe20000000000 */
.L_x_1:
[----:B------:R-:W-:Y:S05]  /*0190*/  BSYNC B0 ;  /* 0x0000000000007941 */ /* 0x000fea0003800000 */
.L_x_0:
[----:B------:R-:W0:Y:S01]  /*01a0*/  SHFL.IDX PT, R2, R0, RZ, 0x1f ;  /* 0x00001fff00027589 */ /* 0x000e2200000e0000 */
[----:B------:R-:W-:Y:S01]  /*01b0*/  UISETP.NE.AND UP0, UPT, UR9, 0x3, UPT ;  /* 0x000000030900788c */ /* 0x000fe2000bf05270 */
[----:B------:R-:W-:Y:S01]  /*01c0*/  ISETP.NE.AND P1, PT, RZ, UR5, PT ;  /* 0x00000005ff007c0c */ /* 0x000fe2000bf25270 */
[----:B------:R-:W-:Y:S02]  /*01d0*/  UIADD3 UR16, UR5, -0x1, URZ ;  /* 0xffffffff05107890 */ /* 0x000fe4000fffe03f */
[----:B------:R-:W-:Y:S02]  /*01e0*/  UISETP.EQ.OR UP0, UPT, UR9, URZ, !UP0 ;  /* 0x0000003f0900728c */ /* 0x000fe4000c702670 */
[----:B------:R-:W-:Y:S02]  /*01f0*/  UISETP.GE.U32.AND UP1, UPT, UR16, 0x2, UPT ;  /* 0x000000021000788c */ /* 0x000fe4000bf26070 */
[----:B------:R-:W-:-:S04]  /*0200*/  UISETP.EQ.AND UP0, UPT, UR5, URZ, UP0 ;  /* 0x0000003f0500728c */ /* 0x000fc80008702270 */
[----:B------:R-:W-:-:S04]  /*0210*/  USEL UR40, URZ, 0x1, !UP0 ;  /* 0x000000013f287887 */ /* 0x000fc8000c000000 */
[----:B------:R-:W-:Y:S01]  /*0220*/  USEL UR40, UR40, 0x2, UP1 ;  /* 0x0000000228287887 */ /* 0x000fe20008800000 */
[----:B0-----:R-:W-:-:S13]  /*0230*/  ISETP.NE.AND P0, PT, R2, RZ, PT ;  /* 0x000000ff0200720c */ /* 0x001fda0003f05270 */
[----:B------:R-:W-:Y:S05]  /*0240*/  @P0 BRA `(.L_x_2) ;  /* 0x00000000008c0947 */ /* 0x000fea0003800000 */
[----:B------:R-:W-:Y:S01]  /*0250*/  ELECT P0, URZ, PT ;  /* 0x00000000003f782f */ /* 0x000fe20003800000 */
[----:B------:R-:W-:-:S12]  /*0260*/  BSSY B0, `(.L_x_2) ;  /* 0x0000021000007945 */ /* 0x000fd80003800000 */
[----:B------:R-:W-:Y:S05]  /*0270*/  @!P0 BRA `(.L_x_3) ;  /* 0x00000000007c8947 */ /* 0x000fea0003800000 */
[----:B------:R-:W0:Y:S01]  /*0280*/  S2UR UR8, SR_CgaCtaId ;  /* 0x00000000000879c3 */ /* 0x000e220000008800 */
[----:B------:R-:W-:Y:S01]  /*0290*/  UMOV UR4, 0x400 ;  /* 0x0000040000047882 */ /* 0x000fe20000000000 */
[----:B------:R-:W-:Y:S01]  /*02a0*/  UMOV UR5, 0x1 ;  /* 0x0000000100057882 */ /* 0x000fe20000000000 */
[----:B------:R-:W-:Y:S02]  /*02b0*/  UMOV UR6, 0x4 ;  /* 0x0000000400067882 */ /* 0x000fe40000000000 */
[----:B------:R-:W-:-:S04]  /*02c0*/  UIADD3 UR6, -UR6, 0x100000, URZ ;  /* 0x0010000006067890 */ /* 0x000fc8000fffe13f */
[----:B------:R-:W-:Y:S02]  /*02d0*/  USHF.L.U32 UR7, UR6, 0xb, URZ ;  /* 0x0000000b06077899 */ /* 0x000fe4000800063f */
[----:B------:R-:W-:Y:S02]  /*02e0*/  USHF.L.U32 UR6, UR6, 0x1, URZ ;  /* 0x0000000106067899 */ /* 0x000fe4000800063f */
[----:B0-----:R-:W-:Y:S02]  /*02f0*/  ULEA UR8, UR8, UR4, 0x18 ;  /* 0x0000000408087291 */ /* 0x001fe4000f8ec03f */
[----:B------:R-:W-:-:S04]  /*0300*/  UIADD3 UR4, -UR5, 0x100000, URZ ;  /* 0x0010000005047890 */ /* 0x000fc8000fffe13f */
[----:B------:R-:W-:Y:S02]  /*0310*/  USHF.L.U32 UR5, UR4, 0xb, URZ ;  /* 0x0000000b04057899 */ /* 0x000fe4000800063f */
[----:B------:R-:W-:Y:S01]  /*0320*/  USHF.L.U32 UR4, UR4, 0x1, URZ ;  /* 0x0000000104047899 */ /* 0x000fe2000800063f */
[----:B------:R-:W0:Y:S11]  /*0330*/  FENCE.VIEW.ASYNC.S ;  /* 0x00000000000073c6 */ /* 0x000e360000000000 */
[----:B0-----:R0:W1:Y:S01]  /*0340*/  SYNCS.EXCH.64 URZ, [UR8], UR4 ;  /* 0x00000004083f75b2 */ /* 0x0010620008000100 */
[----:B------:R0:W2:Y:S01]  /*0350*/  SYNCS.EXCH.64 URZ, [UR8+0x48], UR6 ;  /* 0x00004806083f75b2 */ /* 0x0000a20008000100 */
[----:B------:R0:W3:Y:S01]  /*0360*/  SYNCS.EXCH.64 URZ, [UR8+0x8], UR4 ;  /* 0x00000804083f75b2 */ /* 0x0000e20008000100 */
[----:B------:R0:W4:Y:S01]  /*0370*/  SYNCS.EXCH.64 URZ, [UR8+0x50], UR6 ;  /* 0x00005006083f75b2 */ /* 0x0001220008000100 */
[----:B------:R0:W0:Y:S01]  /*0380*/  SYNCS.EXCH.64 URZ, [UR8+0x10], UR4 ;  /* 0x00001004083f75b2 */ /* 0x0000220008000100 */
        /* <DEDUP_REMOVED lines=13> */
[----:B------:R-:W-:Y:S01]  /*0460*/  NOP ;  /* 0x0000000000007918 */ /* 0x000fe20000000000 */
.L_x_3:
[----:B0-----:R-:W-:Y:S05]  /*0470*/  BSYNC B0 ;  /* 0x0000000000007941 */ /* 0x001fea0003800000 */
.L_x_2:
[----:B------:R-:W0:Y:S01]  /*0480*/  S2UR UR13, SR_CTAID.X ;  /* 0x00000000000d79c3 */ /* 0x000e220000002500 */
[----:B------:R-:W-:Y:S01]  /*0490*/  SHF.R.S32.HI R3, RZ, 0x1f, R4 ;  /* 0x0000001fff037819 */ /* 0x000fe20000011404 */
[----:B------:R5:W1:Y:S01]  /*04a0*/  SHFL.IDX PT, R6, R0, RZ, 0x1f ;  /* 0x00001fff00067589 */ /* 0x000a6200000e0000 */
[----:B------:R-:W-:Y:S01]  /*04b0*/  ULDC UR4, c[0x0][0x150] ;  /* 0x0000540000047ab9 */ /* 0x000fe20000000800 */
[----:B------:R-:W-:Y:S02]  /*04c0*/  ELECT P0, URZ, PT ;  /* 0x00000000003f782f */ /* 0x000fe40003800000 */
[----:B------:R-:W-:Y:S01]  /*04d0*/  LEA.HI R3, R3, R4, RZ, 0x7 ;  /* 0x0000000403037211 */ /* 0x000fe200078f38ff */
[----:B------:R-:W-:Y:S01]  /*04e0*/  ULDC UR5, c[0x0][0x154] ;  /* 0x0000550000057ab9 */ /* 0x000fe20000000800 */
[----:B------:R-:W-:Y:S01]  /*04f0*/  SHF.R.S32.HI R7, RZ, 0x1f, R2 ;  /* 0x0000001fff077819 */ /* 0x000fe20000011402 */
[----:B------:R-:W2:Y:S01]  /*0500*/  S2UR UR10, SR_CTAID.Y ;  /* 0x00000000000a79c3 */ /* 0x000ea20000002600 */
[----:B------:R-:W-:Y:S01]  /*0510*/  LOP3.LUT R3, R3, 0xffffff80, RZ, 0xc0, !PT ;  /* 0xffffff8003037812 */ /* 0x000fe200078ec0ff */
[----:B------:R-:W-:Y:S01]  /*0520*/  ULDC UR8, c[0x0][0x144] ;  /* 0x0000510000087ab9 */ /* 0x000fe20000000800 */
[----:B------:R-:W-:Y:S01]  /*0530*/  LEA.HI R7, R7, R2, RZ, 0x2 ;  /* 0x0000000207077211 */ /* 0x000fe200078f10ff */
[----:B------:R-:W-:Y:S01]  /*0540*/  NOP ;  /* 0x0000000000007918 */ /* 0x000fe20000000000 */
[----:B------:R-:W-:Y:S01]  /*0550*/  NOP ;  /* 0x0000000000007918 */ /* 0x000fe20000000000 */
[----:B------:R-:W-:Y:S01]  /*0560*/  IMAD.IADD R3, R4, 0x1, -R3 ;  /* 0x0000000104037824 */ /* 0x000fe200078e0a03 */
[----:B------:R-:W-:Y:S01]  /*0570*/  LOP3.LUT R7, R7, 0x3ffffffc, RZ, 0xc0, !PT ;  /* 0x3ffffffc07077812 */ /* 0x000fe200078ec0ff */
[----:B------:R-:W-:Y:S01]  /*0580*/  ULDC UR11, c[0x0][0x148] ;  /* 0x00005200000b7ab9 */ /* 0x000fe20000000800 */
[----:B------:R-:W-:-:S02]  /*0590*/  IMAD.MOV.U32 R19, RZ, RZ, 0x1 ;  /* 0x00000001ff137424 */ /* 0x000fc400078e00ff */
[----:B------:R-:W-:Y:S01]  /*05a0*/  SHF.R.S32.HI R4, RZ, 0x1f, R3 ;  /* 0x0000001fff047819 */ /* 0x000fe20000011403 */
[----:B------:R-:W-:-:S03]  /*05b0*/  IMAD.IADD R2, R2, 0x1, -R7 ;  /* 0x0000000102027824 */ /* 0x000fc600078e0a07 */
[----:B------:R-:W-:Y:S02]  /*05c0*/  LEA.HI R4, R4, R3, RZ, 0x3 ;  /* 0x0000000304047211 */ /* 0x000fe400078f18ff */
[----:B0-----:R-:W-:Y:S02]  /*05d0*/  I2FP.F32.U32 R5, UR13 ;  /* 0x0000000d00057c45 */ /* 0x001fe40008201000 */
[--C-:B-----5:R-:W-:Y:S02]  /*05e0*/  SHF.R.S32.HI R0, RZ, 0x3, R4.reuse ;  /* 0x00000003ff007819 */ /* 0x120fe40000011404 */
[----:B-1----:R-:W-:Y:S01]  /*05f0*/  ISETP.NE.OR P0, PT, R6, RZ, !P0 ;  /* 0x000000ff0600720c */ /* 0x002fe20004705670 */
[----:B------:R-:W-:Y:S01]  /*0600*/  FMUL R8, R5, UR4 ;  /* 0x0000000405087c20 */ /* 0x000fe20008400000 */
[----:B------:R-:W-:-:S04]  /*0610*/  SHF.R.S32.HI R5, RZ, 0x1f, R4 ;  /* 0x0000001fff057819 */ /* 0x000fc80000011404 */
[----:B------:R-:W-:Y:S01]  /*0620*/  LEA.HI R5, R5, R0, RZ, 0x2 ;  /* 0x0000000005057211 */ /* 0x000fe200078f10ff */
[----:B------:R-:W0:Y:S03]  /*0630*/  F2I.U32.TRUNC.NTZ R8, R8 ;  /* 0x0000000800087305 */ /* 0x000e26000020f000 */
[----:B------:R-:W-:-:S03]  /*0640*/  LOP3.LUT R5, R5, 0xfffffffc, RZ, 0xc0, !PT ;  /* 0xfffffffc05057812 */ /* 0x000fc600078ec0ff */
[----:B------:R-:W-:Y:S01]  /*0650*/  VOTEU.ALL UP0, P0 ;  /* 0x00000000003f7886 */ /* 0x000fe20000000000 */
[----:B------:R-:W-:Y:S01]  /*0660*/  VOTEU.ALL UP1, P0 ;  /* 0x00000000003f7886 */ /* 0x000fe20000020000 */
[----:B------:R-:W-:Y:S01]  /*0670*/  IMAD.IADD R5, R0, 0x1, -R5 ;  /* 0x0000000100057824 */ /* 0x000fe200078e0a05 */
[----:B--2---:R-:W-:Y:S02]  /*0680*/  I2FP.F32.U32 R0, UR10 ;  /* 0x0000000a00007c45 */ /* 0x004fe40008201000 */
[----:B------:R-:W1:Y:S01]  /*0690*/  @!UP0 S2UR UR7, SR_CgaCtaId ;  /* 0x00000000000789c3 */ /* 0x000e620000008800 */
[----:B------:R-:W-:Y:S01]  /*06a0*/  IMAD R2, R2, 0x4, R5 ;  /* 0x0000000402027824 */ /* 0x000fe200078e0205 */
[----:B------:R-:W-:Y:S01]  /*06b0*/  @!UP0 UMOV UR6, 0x400 ;  /* 0x0000040000068882 */ /* 0x000fe20000000000 */
[----:B------:R-:W-:Y:S01]  /*06c0*/  FMUL R4, R0, UR5 ;  /* 0x0000000500047c20 */ /* 0x000fe20008400000 */
[----:B0-----:R-:W-:Y:S02]  /*06d0*/  R2UR UR4, R8 ;  /* 0x00000000080472ca */ /* 0x001fe400000e0000 */
[----:B------:R-:W-:-:S03]  /*06e0*/  LEA.HI R0, R2, R2, RZ, 0x1 ;  /* 0x0000000202007211 */ /* 0x000fc600078f08ff */
[----:B------:R-:W0:Y:S01]  /*06f0*/  F2I.U32.TRUNC.NTZ R4, R4 ;  /* 0x0000000400047305 */ /* 0x000e22000020f000 */
[----:B------:R-:W-:-:S05]  /*0700*/  LOP3.LUT R5, R0, 0xfffffffe, RZ, 0xc0, !PT ;  /* 0xfffffffe00057812 */ /* 0x000fca00078ec0ff */
[----:B------:R-:W-:Y:S02]  /*0710*/  IMAD.IADD R5, R2, 0x1, -R5 ;  /* 0x0000000102057824 */ /* 0x000fe400078e0a05 */
[----:B------:R-:W-:-:S04]  /*0720*/  UIADD3 UR4, -UR4, URZ, URZ ;  /* 0x0000003f04047290 */ /* 0x000fc8000fffe13f */
[----:B------:R-:W-:Y:S01]  /*0730*/  UIMAD UR8, UR8, UR4, UR13 ;  /* 0x00000004080872a4 */ /* 0x000fe2000f8e020d */
[----:B0-----:R-:W-:Y:S02]  /*0740*/  R2UR UR12, R4 ;  /* 0x00000000040c72ca */ /* 0x001fe400000e0000 */
[----:B------:R-:W-:Y:S01]  /*0750*/  UMOV UR4, 0x20 ;  /* 0x0000002000047882 */ /* 0x000fe20000000000 */
[----:B------:R-:W0:Y:S02]  /*0760*/  LDC R4, c[0x0][0x140] ;  /* 0x00005000ff047b82 */ /* 0x000e240000000800 */
[----:B------:R-:W-:Y:S01]  /*0770*/  ISETP.NE.AND P3, PT, R5, UR8, PT ;  /* 0x0000000805007c0c */ /* 0x000fe2000bf65270 */
[----:B------:R-:W-:-:S04]  /*0780*/  @!UP0 UIADD3 UR4, -UR4, 0x100000, URZ ;  /* 0x0010000004048890 */ /* 0x000fc8000fffe13f */
[----:B------:R-:W-:Y:S02]  /*0790*/  @!UP0 USHF.L.U32 UR5, UR4, 0xb, URZ ;  /* 0x0000000b04058899 */ /* 0x000fe4000800063f */
[----:B------:R-:W-:Y:S01]  /*07a0*/  @!UP0 USHF.L.U32 UR4, UR4, 0x1, URZ ;  /* 0x0000000104048899 */ /* 0x000fe2000800063f */
[C---:B------:R-:W-:Y:S01]  /*07b0*/  IMAD.SHL.U32 R5, R2.reuse, 0x4, RZ ;  /* 0x0000000402057824 */ /* 0x040fe200078e00ff */
[----:B-1----:R-:W-:Y:S01]  /*07c0*/  @!UP0 ULEA UR6, UR7, UR6, 0x18 ;  /* 0x0000000607068291 */ /* 0x002fe2000f8ec03f */
[----:B------:R-:W-:Y:S01]  /*07d0*/  VOTEU.ALL UP0, P0 ;  /* 0x00000000003f7886 */ /* 0x000fe20000000000 */
[----:B------:R-:W-:Y:S02]  /*07e0*/  LOP3.LUT P0, RZ, R3, 0x7, RZ, 0xc0, !PT ;  /* 0x0000000703ff7812 */ /* 0x000fe4000780c0ff */
[----:B------:R-:W-:Y:S01]  /*07f0*/  LOP3.LUT R154, R2, 0xc, R5, 0x78, !PT ;  /* 0x0000000c029a7812 */ /* 0x000fe200078e7805 */
[----:B------:R-:W-:-:S03]  /*0800*/  UIADD3 UR12, -UR12, URZ, URZ ;  /* 0x0000003f0c0c7290 */ /* 0x000fc6000fffe13f */
[C---:B------:R-:W-:Y:S02]  /*0810*/  ISETP.LT.U32.AND P0, PT, R154.reuse, 0x2, !P0 ;  /* 0x000000029a00780c */ /* 0x040fe40004701070 */
[----:B------:R-:W-:Y:S01]  /*0820*/  @P3 LEA.HI R0, R154, R154, RZ, 0x1 ;  /* 0x0000009a9a003211 */ /* 0x000fe200078f08ff */
[----:B------:R-:W1:Y:S02]  /*0830*/  FENCE.VIEW.ASYNC.S ;  /* 0x00000000000073c6 */ /* 0x000e640000000000 */
[----:B-1----:R-:W1:Y:S01]  /*0840*/  @!UP0 SYNCS.EXCH.64 URZ, [UR6+0xa0], UR4 ;  /* 0x0000a004063f85b2 */ /* 0x002e620008000100 */
[----:B------:R-:W-:Y:S02]  /*0850*/  @P3 SHF.R.S32.HI R0, RZ, 0x1, R0 ;  /* 0x00000001ff003819 */ /* 0x000fe40000011400 */
[----:B0-----:R-:W-:Y:S01]  /*0860*/  ISETP.EQ.U32.AND P2, PT, R4, 0x1, PT ;  /* 0x000000010400780c */ /* 0x001fe20003f42070 */
[----:B------:R0:W2:Y:S01]  /*0870*/  @!UP1 SYNCS.EXCH.64 URZ, [UR6+0xa8], UR4 ;  /* 0x0000a804063f95b2 */ /* 0x0000a20008000100 */
[----:B------:R-:W-:Y:S01]  /*0880*/  NOP ;  /* 0x0000000000007918 */ /* 0x000fe20000000000 */
[----:B0-----:R-:W-:-:S06]  /*0890*/  UIMAD UR4, UR11, UR12, UR10 ;  /* 0x0000000c0b0472a4 */ /* 0x001fcc000f8e020a */
[----:B------:R-:W-:Y:S02]  /*08a0*/  @P3 ISETP.NE.AND P4, PT, R0, UR4, PT ;  /* 0x0000000400003c0c */ /* 0x000fe4000bf85270 */
[----:B------:R-:W-:Y:S02]  /*08b0*/  SEL R0, RZ, 0x1, !P0 ;  /* 0x00000001ff007807 */ /* 0x000fe40004000000 */
[----:B------:R-:W-:-:S04]  /*08c0*/  @P3 SEL R19, RZ, 0x1, P4 ;  /* 0x00000001ff133807 */ /* 0x000fc80002000000 */
[----:B------:R-:W-:Y:S01]  /*08d0*/  LOP3.LUT R19, R19, R0, RZ, 0xc0, !PT ;  /* 0x0000000013137212 */ /* 0x000fe200078ec0ff */
[----:B-1----:R-:W-:Y:S06]  /*08e0*/  @!P2 BRA `(.L_x_4) ;  /* 0x000000000008a947 */ /* 0x002fec0003800000 */
[----:B--234-:R-:W-:Y:S01]  /*08f0*/  UCGABAR_ARV ;  /* 0x00000000000079c7 */ /* 0x01cfe20008000000 */
[----:B------:R-:W-:Y:S05]  /*0900*/  BRA `(.L_x_5) ;  /* 0x0000000000047947 */ /* 0x000fea0003800000 */
.L_x_4:
[----:B--234-:R-:W-:Y:S01]  /*0910*/  NOP ;  /* 0x0000000000007918 */ /* 0x01cfe20000000000 */
.L_x_5:
[----:B------:R-:W-:Y:S01]  /*0920*/  ULDC UR4, c[0x0][0x65c] ;  /* 0x0001970000047ab9 */ /* 0x000fe20000000800 */
[----:B------:R-:W-:Y:S01]  /*0930*/  UMOV UR5, URZ ;  /* 0x0000003f00057c82 */ /* 0x000fe20008000000 */
[----:B------:R-:W-:-:S03]  /*0940*/  UISETP.NE.AND UP0, UPT, UR4, 0x1, UPT ;  /* 0x000000010400788c */ /* 0x000fc6000bf05270 */
[----:B------:R-:W-:Y:S01]  /*0950*/  UMOV UR4, UR13 ;  /* 0x0000000d00047c82 */ /* 0x000fe20008000000 */
[----:B------:R-:W-:Y:S02]  /*0960*/  UP2UR UR46, UPR, URZ, 0x1 ;  /* 0x000000013f2e7883 */ /* 0x000fe40008000000 */
[----:B------:R-:W-:Y:S02]  /*0970*/  PLOP3.LUT P0, PT, PT, PT, UP0, 0x80, 0x0 ;  /* 0x000000000000781c */ /* 0x000fe40003f0f008 */
[----:B------:R-:W-:Y:S02]  /*0980*/  PLOP3.LUT P3, PT, PT, PT, UP0, 0x80, 0x0 ;  /* 0x000000000000781c */ /* 0x000fe40003f6f008 */
[----:B------:R-:W-:Y:S01]  /*0990*/  PLOP3.LUT P5, PT, PT, PT, UP0, 0x80, 0x0 ;  /* 0x000000000000781c */ /* 0x000fe20003faf008 */
[----:B------:R-:W-:Y:S01]  /*09a0*/  @UP0 ULDC UR14, c[0x0][0x10] ;  /* 0x00000400000e0ab9 */ /* 0x000fe20000000800 */
[----:B------:R-:W-:Y:S01]  /*09b0*/  @UP0 UMOV UR6, UR10 ;  /* 0x0000000a00060c82 */ /* 0x000fe20008000000 */
[----:B------:R-:W-:Y:S01]  /*09c0*/  @UP0 UMOV UR7, URZ ;  /* 0x0000003f00070c82 */ /* 0x000fe20008000000 */
[----:B------:R-:W-:Y:S01]  /*09d0*/  PLOP3.LUT P4, PT, PT, PT, UP0, 0x80, 0x0 ;  /* 0x000000000000781c */ /* 0x000fe20003f8f008 */
[----:B------:R-:W-:-:S03]  /*09e0*/  @UP0 UIMAD.WIDE.U32 UR14, UR13, UR14, UR6 ;  /* 0x0000000e0d0e02a5 */ /* 0x000fc6000f8e0006 */
[----:B------:R-:W-:Y:S01]  /*09f0*/  @!UP0 ULDC UR7, c[0x0][0xc] ;  /* 0x0000030000078ab9 */ /* 0x000fe20000000800 */
[----:B------:R-:W-:Y:S01]  /*0a00*/  @UP0 UMOV UR6, URZ ;  /* 0x0000003f00060c82 */ /* 0x000fe20008000000 */
[----:B------:R-:W-:Y:S01]  /*0a10*/  @!UP0 UIMAD.WIDE.U32 UR4, UR10, UR7, UR4 ;  /* 0x000000070a0482a5 */ /* 0x000fe2000f8e0004 */
[----:B------:R-:W-:Y:S01]  /*0a20*/  IMAD.U32 R2, RZ, RZ, UR14 ;  /* 0x0000000eff027e24 */ /* 0x000fe2000f8e00ff */
[----:B------:R-:W-:Y:S02]  /*0a30*/  @UP0 UIADD3 UR6, UR15, UR6, URZ ;  /* 0x000000060f060290 */ /* 0x000fe4000fffe03f */
[----:B------:R-:W-:Y:S02]  /*0a40*/  IMAD.U32 R3, RZ, RZ, UR15 ;  /* 0x0000000fff037e24 */ /* 0x000fe4000f8e00ff */
[----:B------:R-:W-:Y:S02]  /*0a50*/  @P0 IMAD.MOV.U32 R7, RZ, RZ, R2 ;  /* 0x000000ffff070224 */ /* 0x000fe400078e0002 */
[----:B------:R-:W-:-:S02]  /*0a60*/  IMAD.U32 R5, RZ, RZ, UR5 ;  /* 0x00000005ff057e24 */ /* 0x000fc4000f8e00ff */
[----:B------:R-:W-:Y:S02]  /*0a70*/  IMAD.U32 R2, RZ, RZ, UR4 ;  /* 0x00000004ff027e24 */ /* 0x000fe4000f8e00ff */
[----:B------:R-:W-:Y:S02]  /*0a80*/  @P3 IMAD.U32 R6, RZ, RZ, UR6 ;  /* 0x00000006ff063e24 */ /* 0x000fe4000f8e00ff */
[----:B------:R-:W-:Y:S02]  /*0a90*/  @!P5 IMAD.MOV.U32 R6, RZ, RZ, R5 ;  /* 0x000000ffff06d224 */ /* 0x000fe400078e0005 */
[----:B------:R-:W-:Y:S02]  /*0aa0*/  @!P4 IMAD.MOV.U32 R7, RZ, RZ, R2 ;  /* 0x000000ffff07c224 */ /* 0x000fe400078e0002 */
[----:B------:R-:W-:Y:S01]  /*0ab0*/  IMAD.U32 R3, RZ, RZ, UR5 ;  /* 0x00000005ff037e24 */ /* 0x000fe2000f8e00ff */
[----:B------:R0:W-:Y:S01]  /*0ac0*/  STL [R1+0x600], R6 ;  /* 0x0006000601007387 */ /* 0x0001e20000100800 */
[----:B------:R-:W-:-:S03]  /*0ad0*/  IMAD.U32 R4, RZ, RZ, UR4 ;  /* 0x00000004ff047e24 */ /* 0x000fc6000f8e00ff */
[----:B------:R0:W-:Y:S01]  /*0ae0*/  STL [R1+0x604], R7 ;  /* 0x0006040701007387 */ /* 0x0001e20000100800 */
[----:B------:R-:W-:Y:S05]  /*0af0*/  @!P2 BRA `(.L_x_6) ;  /* 0x00000000000ca947 */ /* 0x000fea0003800000 */
[----:B------:R-:W-:Y:S01]  /*0b00*/  UCGABAR_WAIT ;  /* 0x0000000000007dc7 */ /* 0x000fe20008000000 */
[----:B------:R-:W-:Y:S01]  /*0b10*/  CCTL.IVALL ;  /* 0x00000000ff00798f */ /* 0x000fe20002000000 */
[----:B------:R-:W-:Y:S05]  /*0b20*/  BRA `(.L_x_7) ;  /* 0x0000000000047947 */ /* 0x000fea0003800000 */
.L_x_6:
[----:B------:R-:W-:Y:S06]  /*0b30*/  BAR.SYNC.DEFER_BLOCKING 0x0 ;  /* 0x0000000000007b1d */ /* 0x000fec0000010000 */
.L_x_7:
[----:B------:R-:W-:Y:S05]  /*0b40*/  @!P1 BRA `(.L_x_8) ;  /* 0x0000020400e89947 */ /* 0x000fea0003800000 */
[----:B------:R-:W-:-:S06]  /*0b50*/  UISETP.GT.U32.AND UP0, UPT, UR16, 0x1, UPT ;  /* 0x000000011000788c */ /* 0x000fcc000bf04070 */
[----:B------:R-:W-:-:S13]  /*0b60*/  PLOP3.LUT P0, PT, PT, PT, UP0, 0x80, 0x0 ;  /* 0x000000000000781c */ /* 0x000fda0003f0f008 */
[----:B------:R-:W-:Y:S05]  /*0b70*/  @P0 EXIT ;  /* 0x000000000000094d */ /* 0x000fea0003800000 */
[----:B------:R-:W-:Y:S01]  /*0b80*/  ULDC.64 UR4, c[0x0][0x650] ;  /* 0x0001940000047ab9 */ /* 0x000fe20000000a00 */
[----:B------:R-:W-:Y:S01]  /*0b90*/  UMOV UR41, 0xffffffff ;  /* 0xffffffff00297882 */ /* 0x000fe20000000000 */
[----:B------:R-:W-:Y:S01]  /*0ba0*/  ISETP.GE.U32.AND P0, PT, R7, UR4, PT ;  /* 0x0000000407007c0c */ /* 0x000fe2000bf06070 */
[----:B------:R-:W-:Y:S01]  /*0bb0*/  UMOV UR42, 0xffffffff ;  /* 0xffffffff002a7882 */ /* 0x000fe20000000000 */
[----:B------:R-:W-:Y:S01]  /*0bc0*/  UMOV UR43, 0xffffffff ;  /* 0xffffffff002b7882 */ /* 0x000fe20000000000 */
[----:B------:R-:W-:Y:S02]  /*0bd0*/  PRMT R0, RZ, 0x7610, R0 ;  /* 0x00007610ff007816 */ /* 0x000fe40000000000 */
[----:B------:R-:W-:-:S13]  /*0be0*/  ISETP.GE.U32.AND.EX P0, PT, R6, UR5, PT, P0 ;  /* 0x0000000506007c0c */ /* 0x000fda000bf06100 */
[----:B------:R-:W-:Y:S05]  /*0bf0*/  @P0 BRA `(.L_x_9) ;  /* 0x0000000400480947 */ /* 0x000fea0003800000 */
[----:B------:R-:W-:Y:S01]  /*0c00*/  ULDC.64 UR16, c[0x0][0x628] ;  /* 0x00018a0000107ab9 */ /* 0x000fe20000000a00 */
[C---:B------:R-:W-:Y:S01]  /*0c10*/  R2UR UR19, R7.reuse ;  /* 0x00000000071372ca */ /* 0x040fe200000e0000 */
[----:B------:R-:W-:Y:S01]  /*0c20*/  ULDC UR18, c[0x0][0x630] ;  /* 0x00018c0000127ab9 */ /* 0x000fe20000000800 */
[----:B------:R-:W-:Y:S02]  /*0c30*/  ISETP.NE.U32.AND P0, PT, RZ, UR16, PT ;  /* 0x00000010ff007c0c */ /* 0x000fe4000bf05070 */
[----:B------:R-:W-:Y:S02]  /*0c40*/  R2UR UR4, R7 ;  /* 0x00000000070472ca */ /* 0x000fe400000e0000 */
[----:B------:R-:W-:Y:S02]  /*0c50*/  ISETP.NE.AND.EX P0, PT, RZ, UR17, PT, P0 ;  /* 0x00000011ff007c0c */ /* 0x000fe4000bf05300 */
[----:B------:R-:W-:-:S11]  /*0c60*/  R2UR UR5, R6 ;  /* 0x00000000060572ca */ /* 0x000fd600000e0000 */
[----:B------:R-:W-:Y:S05]  /*0c70*/  @!P0 BRA `(.L_x_10) ;  /* 0x0000000000308947 */ /* 0x000fea0003800000 */
[----:B------:R-:W-:Y:S01]  /*0c80*/  R2UR UR4, R7 ;  /* 0x00000000070472ca */ /* 0x000fe200000e0000 */
[----:B------:R-:W-:Y:S01]  /*0c90*/  ULDC UR9, c[0x0][0x634] ;  /* 0x00018d0000097ab9 */ /* 0x000fe20000000800 */
[----:B------:R-:W-:-:S11]  /*0ca0*/  R2UR UR13, R6 ;  /* 0x00000000060d72ca */ /* 0x000fd600000e0000 */
[----:B------:R-:W-:-:S04]  /*0cb0*/  UIADD3 UR9, UP0, UR4, UR9, URZ ;  /* 0x0000000904097290 */ /* 0x000fc8000ff1e03f */
[----:B------:R-:W-:-:S04]  /*0cc0*/  UIADD3.X UR13, URZ, UR13, URZ, UP0, !UPT ;  /* 0x0000000d3f0d7290 */ /* 0x000fc800087fe43f */
[----:B------:R-:W-:-:S04]  /*0cd0*/  UIMAD.WIDE.U32 UR4, UR13, UR16, URZ ;  /* 0x000000100d0472a5 */ /* 0x000fc8000f8e003f */
[----:B------:R-:W-:Y:S02]  /*0ce0*/  UIMAD.WIDE.U32 UR6, UP0, UR9, UR17, UR4 ;  /* 0x00000011090672a5 */ /* 0x000fe4000f800004 */
[----:B------:R-:W-:Y:S02]  /*0cf0*/  UIMAD.WIDE.U32 UR4, UR9, UR16, URZ ;  /* 0x00000010090472a5 */ /* 0x000fe4000f8e003f */
[----:B------:R-:W-:Y:S02]  /*0d00*/  UIADD3.X UR15, URZ, URZ, URZ, UP0, !UPT ;  /* 0x0000003f3f0f7290 */ /* 0x000fe400087fe43f */
[----:B------:R-:W-:Y:S01]  /*0d10*/  UIADD3 URZ, UP0, UR5, UR6, URZ ;  /* 0x00000006053f7290 */ /* 0x000fe2000ff1e03f */
[----:B------:R-:W-:-:S03]  /*0d20*/  UMOV UR14, UR7 ;  /* 0x00000007000e7c82 */ /* 0x000fc60008000000 */
[----:B------:R-:W-:-:S12]  /*0d30*/  UIMAD.WIDE.U32.X UR4, UR13, UR17, UR14, UP0 ;  /* 0x000000110d0472a5 */ /* 0x000fd800080e040e */
.L_x_10:
[----:B------:R-:W-:Y:S01]  /*0d40*/  USHF.R.U64 UR43, UR4, UR18, UR5 ;  /* 0x00000012042b7299 */ /* 0x000fe20008001205 */
[----:B------:R-:W-:Y:S01]  /*0d50*/  R2UR UR7, R6 ;  /* 0x00000000060772ca */ /* 0x000fe200000e0000 */
[----:B------:R-:W-:Y:S02]  /*0d60*/  USHF.R.U32.HI UR4, URZ, UR18, UR5 ;  /* 0x000000123f047299 */ /* 0x000fe40008011605 */
[----:B------:R-:W-:Y:S01]  /*0d70*/  UIADD3 UR5, UP0, URZ, -UR43, URZ ;  /* 0x8000002b3f057290 */ /* 0x000fe2000ff1e03f */
[----:B------:R-:W-:Y:S01]  /*0d80*/  ULDC.64 UR14, c[0x0][0x620] ;  /* 0x00018800000e7ab9 */ /* 0x000fe20000000a00 */
[----:B------:R-:W-:Y:S02]  /*0d90*/  UMOV UR6, UR19 ;  /* 0x0000001300067c82 */ /* 0x000fe40008000000 */
[----:B------:R-:W-:Y:S01]  /*0da0*/  UIADD3.X UR4, URZ, ~UR4, URZ, UP0, !UPT ;  /* 0x800000043f047290 */ /* 0x000fe200087fe43f */
[----:B------:R-:W-:Y:S01]  /*0db0*/  ULDC UR9, c[0x0][0x618] ;  /* 0x0001860000097ab9 */ /* 0x000fe20000000800 */
[----:B------:R-:W-:-:S02]  /*0dc0*/  UIMAD UR12, UR11, UR12, UR10 ;  /* 0x0000000c0b0c72a4 */ /* 0x000fc4000f8e020a */
[----:B------:R-:W-:Y:S02]  /*0dd0*/  UIMAD UR4, UR4, UR14, URZ ;  /* 0x0000000e040472a4 */ /* 0x000fe4000f8e023f */
[----:B------:R-:W-:Y:S02]  /*0de0*/  UIMAD.WIDE.U32 UR6, UR5, UR14, UR6 ;  /* 0x0000000e050672a5 */ /* 0x000fe4000f8e0006 */
[----:B------:R-:W-:Y:S01]  /*0df0*/  UIMAD UR4, UR5, UR15, UR4 ;  /* 0x0000000f050472a4 */ /* 0x000fe2000f8e0204 */
[----:B------:R-:W-:Y:S01]  /*0e00*/  ULDC UR10, c[0x0][0x608] ;  /* 0x00018200000a7ab9 */ /* 0x000fe20000000800 */
[----:B------:R-:W-:Y:S02]  /*0e10*/  ULDC UR18, c[0x0][0x658] ;  /* 0x0001960000127ab9 */ /* 0x000fe40000000800 */
[----:B------:R-:W-:Y:S01]  /*0e20*/  UIADD3 UR7, UR7, UR4, URZ ;  /* 0x0000000407077290 */ /* 0x000fe2000fffe03f */
[----:B------:R-:W-:Y:S02]  /*0e30*/  UMOV UR11, 0xffffffff ;  /* 0xffffffff000b7882 */ /* 0x000fe40000000000 */
[----:B------:R-:W-:Y:S01]  /*0e40*/  ULDC.64 UR4, c[0x0][0x640] ;  /* 0x0001900000047ab9 */ /* 0x000fe20000000a00 */
[----:B------:R-:W-:Y:S01]  /*0e50*/  USHF.R.U64 UR16, UR6, UR9, UR7 ;  /* 0x0000000906107299 */ /* 0x000fe20008001207 */
[----:B------:R-:W-:Y:S01]  /*0e60*/  ISETP.NE.U32.AND P0, PT, RZ, UR4, PT ;  /* 0x00000004ff007c0c */ /* 0x000fe2000bf05070 */
[----:B------:R-:W-:-:S02]  /*0e70*/  USHF.R.U32.HI UR7, URZ, UR9, UR7 ;  /* 0x000000093f077299 */ /* 0x000fc40008011607 */
[----:B------:R-:W-:Y:S01]  /*0e80*/  USHF.L.U32 UR6, UR11, UR18, URZ ;  /* 0x000000120b067299 */ /* 0x000fe2000800063f */
[----:B------:R-:W-:Y:S01]  /*0e90*/  ISETP.NE.AND.EX P0, PT, RZ, UR5, PT, P0 ;  /* 0x00000005ff007c0c */ /* 0x000fe2000bf05300 */
[----:B------:R-:W-:Y:S02]  /*0ea0*/  USHF.R.U64 UR22, UR16, UR10, UR7 ;  /* 0x0000000a10167299 */ /* 0x000fe40008001207 */
[----:B------:R-:W-:Y:S02]  /*0eb0*/  USHF.R.U32.HI UR7, URZ, UR10, UR7 ;  /* 0x0000000a3f077299 */ /* 0x000fe40008011607 */
[----:B------:R-:W-:Y:S02]  /*0ec0*/  UISETP.NE.AND UP1, UPT, UR46, URZ, UPT ;  /* 0x0000003f2e00728c */ /* 0x000fe4000bf25270 */
[----:B------:R-:W-:Y:S01]  /*0ed0*/  USHF.R.U64 UR23, UR22, UR18, UR7 ;  /* 0x0000001216177299 */ /* 0x000fe20008001207 */
[----:B------:R-:W-:Y:S01]  /*0ee0*/  ULDC UR17, c[0x0][0x600] ;  /* 0x0001800000117ab9 */ /* 0x000fe20000000800 */
[----:B------:R-:W-:-:S02]  /*0ef0*/  ULOP3.LUT UR13, URZ, UR6, URZ, 0x33, !UPT ;  /* 0x000000063f0d7292 */ /* 0x000fc4000f8e333f */
[----:B------:R-:W-:Y:S02]  /*0f00*/  UIADD3 UR15, UR17, -0x1, URZ ;  /* 0xffffffff110f7890 */ /* 0x000fe4000fffe03f */
[----:B------:R-:W-:Y:S02]  /*0f10*/  USEL UR12, UR8, UR12, !UP1 ;  /* 0x0000000c080c7287 */ /* 0x000fe4000c800000 */
[----:B------:R-:W-:Y:S01]  /*0f20*/  USHF.R.U32.HI UR7, URZ, UR18, UR7 ;  /* 0x000000123f077299 */ /* 0x000fe20008011607 */
[----:B------:R-:W-:Y:S01]  /*0f30*/  ULDC UR19, c[0x0][0x648] ;  /* 0x0001920000137ab9 */ /* 0x000fe20000000800 */
[----:B------:R-:W-:Y:S01]  /*0f40*/  ULDC UR20, c[0x0][0x638] ;  /* 0x00018e0000147ab9 */ /* 0x000fe20000000800 */
[----:B------:R-:W-:Y:S01]  /*0f50*/  UMOV UR21, 0x1 ;  /* 0x0000000100157882 */ /* 0x000fe20000000000 */
[----:B------:R-:W-:Y:S01]  /*0f60*/  UMOV UR6, UR23 ;  /* 0x0000001700067c82 */ /* 0x000fe20008000000 */
[----:B------:R-:W-:Y:S07]  /*0f70*/  @!P0 BRA `(.L_x_11) ;  /* 0x0000000000308947 */ /* 0x000fee0003800000 */
[----:B------:R-:W-:Y:S02]  /*0f80*/  ULDC UR10, c[0x0][0x64c] ;  /* 0x00019300000a7ab9 */ /* 0x000fe40000000800 */
        /* <DEDUP_REMOVED lines=8> */
[----:B------:R-:W-:-:S07]  /*1010*/  UIMAD.WIDE.U32.X UR4, UR14, UR5, UR10, UP0 ;  /* 0x000000050e0472a5 */ /* 0x000fce00080e040a */
[----:B------:R-:W-:Y:S01]  /*1020*/  UMOV UR6, UR4 ;  /* 0x0000000400067c82 */ /* 0x000fe20008000000 */
[----:B------:R-:W-:-:S05]  /*1030*/  UMOV UR7, UR5 ;  /* 0x0000000500077c82 */ /* 0x000fca0008000000 */
.L_x_11:
[----:B------:R-:W-:Y:S01]  /*1040*/  USHF.R.U64 UR5, UR6, UR19, UR7 ;  /* 0x0000001306057299 */ /* 0x000fe20008001207 */
[----:B------:R-:W-:Y:S01]  /*1050*/  IMAD.MOV.U32 R0, RZ, RZ, 0x1 ;  /* 0x00000001ff007424 */ /* 0x000fe200078e00ff */
[----:B------:R-:W-:Y:S02]  /*1060*/  USHF.L.U32 UR4, UR21, UR18, URZ ;  /* 0x0000001215047299 */ /* 0x000fe4000800063f */
[----:B------:R-:W-:Y:S02]  /*1070*/  ULOP3.LUT UR13, UR22, UR13, URZ, 0xc0, !UPT ;  /* 0x0000000d160d7292 */ /* 0x000fe4000f8ec03f */
[----:B------:R-:W-:Y:S02]  /*1080*/  UIADD3 UR6, -UR5, URZ, URZ ;  /* 0x0000003f05067290 */ /* 0x000fe4000fffe13f */
[----:B------:R-:W-:Y:S02]  /*1090*/  UIMAD UR13, UR4, UR5, UR13 ;  /* 0x00000005040d72a4 */ /* 0x000fe4000f8e020d */
[----:B------:R-:W-:-:S02]  /*10a0*/  ULOP3.LUT UR15, UR16, UR15, URZ, 0xc0, !UPT ;  /* 0x0000000f100f7292 */ /* 0x000fc4000f8ec03f */
[----:B------:R-:W-:Y:S01]  /*10b0*/  UIMAD UR4, UR6, UR20, UR23 ;  /* 0x00000014060472a4 */ /* 0x000fe2000f8e0217 */
[----:B------:R-:W-:Y:S01]  /*10c0*/  ULDC UR5, c[0x0][0x610] ;  /* 0x0001840000057ab9 */ /* 0x000fe20000000800 */
[----:B------:R-:W-:Y:S02]  /*10d0*/  UISETP.NE.AND UP0, UPT, UR46, URZ, UPT ;  /* 0x0000003f2e00728c */ /* 0x000fe4000bf05270 */
[----:B------:R-:W-:Y:S02]  /*10e0*/  UIMAD UR12, UR13, UR5, UR12 ;  /* 0x000000050d0c72a4 */ /* 0x000fe4000f8e020c */
[----:B------:R-:W-:-:S04]  /*10f0*/  UIMAD UR4, UR4, UR17, UR15 ;  /* 0x00000011040472a4 */ /* 0x000fc8000f8e020f */
[----:B------:R-:W-:Y:S02]  /*1100*/  USEL UR42, UR4, UR12, !UP0 ;  /* 0x0000000c042a7287 */ /* 0x000fe4000c000000 */
[----:B------:R-:W-:-:S12]  /*1110*/  USEL UR41, UR12, UR4, !UP0 ;  /* 0x000000040c297287 */ /* 0x000fd8000c000000 */
.L_x_9:
[----:B------:R-:W-:-:S08]  /*1120*/  NOP ;  /* 0x0000000000007918 */ /* 0x000fd00000000000 */
[----:B------:R-:W1:Y:S02]  /*1130*/  USETMAXREG.TRY_ALLOC.CTAPOOL UP0, 0xf0 ;  /* 0x000000f0000079c8 */ /* 0x000e640008000600 */
[----:B-1----:R-:W-:-:S13]  /*1140*/  PLOP3.LUT P0, PT, PT, PT, UP0, 0x80, 0x0 ;  /* 0x000000000000781c */ /* 0x002fda0003f0f008 */
[----:B------:R-:W-:Y:S05]  /*1150*/  @!P0 BRA `(.L_x_9) ;  /* 0xfffffffc00f08947 */ /* 0x000fea000383ffff */
[----:B------:R-:W-:Y:S01]  /*1160*/  ULDC.64 UR4, c[0x0][0x598] ;  /* 0x0001660000047ab9 */ /* 0x000fe20000000a00 */
[----:B------:R-:W-:Y:S01]  /*1170*/  ULDC.64 UR36, c[0x0][0x208] ;  /* 0x0000820000247ab9 */ /* 0x000fe20000000a00 */
[----:B------:R-:W-:-:S04]  /*1180*/  ISETP.NE.U32.AND P0, PT, RZ, UR4, PT ;  /* 0x00000004ff007c0c */ /* 0x000fc8000bf05070 */
[----:B------:R-:W-:-:S13]  /*1190*/  ISETP.NE.AND.EX P0, PT, RZ, UR5, PT, P0 ;  /* 0x00000005ff007c0c */ /* 0x000fda000bf05300 */
[----:B------:R-:W-:Y:S05]  /*11a0*/  @!P0 BRA `(.L_x_12) ;  /* 0x00000000001c8947 */ /* 0x000fea0003800000 */
[----:B------:R-:W1:Y:S02]  /*11b0*/  LDC.64 R2, c[0x0][0x598] ;  /* 0x00016600ff027b82 */ /* 0x000e640000000a00 */
[----:B-1----:R-:W2:Y:S02]  /*11c0*/  LDG.E.64 R2, desc[UR36][R2.64] ;  /* 0x0000002402027981 */ /* 0x002ea4000c1e1b00 */
[----:B--2---:R-:W-:-:S04]  /*11d0*/  ISETP.NE.U32.AND P0, PT, R2, RZ, PT ;  /* 0x000000ff0200720c */ /* 0x004fc80003f05070 */
[----:B------:R-:W-:-:S13]  /*11e0*/  ISETP.NE.AND.EX P0, PT, R3, RZ, PT, P0 ;  /* 0x000000ff0300720c */ /* 0x000fda0003f05300 */
[----:B------:R-:W-:Y:S05]  /*11f0*/  @!P0 BRA `(.L_x_12) ;  /* 0x0000000000088947 */ /* 0x000fea0003800000 */
[----:B------:R1:W5:Y:S01]  /*1200*/  LD.E R17, desc[UR36][R2.64] ;  /* 0x0000002402117980 */ /* 0x000362000c101900 */
[----:B------:R-:W-:Y:S05]  /*1210*/  BRA `(.L_x_13) ;  /* 0x0000000000247947 */ /* 0x000fea0003800000 */
.L_x_12:
[----:B------:R-:W-:Y:S02]  /*1220*/  ULDC.64 UR4, c[0x0][0x588] ;  /* 0x0001620000047ab9 */ /* 0x000fe40000000a00 */
[----:B------:R-:W-:-:S04]  /*1230*/  ISETP.NE.U32.AND P0, PT, RZ, UR4, PT ;  /* 0x00000004ff007c0c */ /* 0x000fc8000bf05070 */
[----:B------:R-:W-:-:S13]  /*1240*/  ISETP.NE.AND.EX P0, PT, RZ, UR5, PT, P0 ;  /* 0x00000005ff007c0c */ /* 0x000fda000bf05300 */
[----:B------:R-:W-:Y:S05]  /*1250*/  @!P0 BRA `(.L_x_14) ;  /* 0x00000000000c8947 */ /* 0x000fea0003800000 */
[----:B------:R-:W1:Y:S02]  /*1260*/  LDC.64 R2, c[0x0][0x588] ;  /* 0x00016200ff027b82 */ /* 0x000e640000000a00 */
[----:B-1----:R2:W5:Y:S01]  /*1270*/  LDG.E R17, desc[UR36][R2.64] ;  /* 0x0000002402117981 */ /* 0x002562000c1e1900 */
[----:B------:R-:W-:Y:S05]  /*1280*/  BRA `(.L_x_13) ;  /* 0x0000000000087947 */ /* 0x000fea0003800000 */
.L_x_14:
[----:B------:R-:W-:Y:S02]  /*1290*/  ULDC UR4, c[0x0][0x580] ;  /* 0x0001600000047ab9 */ /* 0x000fe40000000800 */
[----:B------:R-:W-:-:S07]  /*12a0*/  IMAD.U32 R17, RZ, RZ, UR4 ;  /* 0x00000004ff117e24 */ /* 0x000fce000f8e00ff */
.L_x_13:
[----:B------:R-:W-:Y:S02]  /*12b0*/  ULDC.64 UR4, c[0x0][0x5a0] ;  /* 0x0001680000047ab9 */ /* 0x000fe40000000a00 */
[----:B------:R-:W-:-:S04]  /*12c0*/  ISETP.NE.U32.AND P0, PT, RZ, UR4, PT ;  /* 0x00000004ff007c0c */ /* 0x000fc8000bf05070 */
[----:B------:R-:W-:-:S13]  /*12d0*/  ISETP.NE.AND.EX P0, PT, RZ, UR5, PT, P0 ;  /* 0x00000005ff007c0c */ /* 0x000fda000bf05300 */
[----:B------:R-:W-:Y:S05]  /*12e0*/  @!P0 BRA `(.L_x_15) ;  /* 0x00000000001c8947 */ /* 0x000fea0003800000 */
[----:B-12---:R-:W1:Y:S02]  /*12f0*/  LDC.64 R2, c[0x0][0x5a0] ;  /* 0x00016800ff027b82 */ /* 0x006e640000000a00 */
[----:B-1----:R-:W2:Y:S02]  /*1300*/  LDG.E.64 R2, desc[UR36][R2.64] ;  /* 0x0000002402027981 */ /* 0x002ea4000c1e1b00 */
[----:B--2---:R-:W-:-:S04]  /*1310*/  ISETP.NE.U32.AND P0, PT, R2, RZ, PT ;  /* 0x000000ff0200720c */ /* 0x004fc80003f05070 */
[----:B------:R-:W-:-:S13]  /*1320*/  ISETP.NE.AND.EX P0, PT, R3, RZ, PT, P0 ;  /* 0x000000ff0300720c */ /* 0x000fda0003f05300 */
[----:B------:R-:W-:Y:S05]  /*1330*/  @!P0 BRA `(.L_x_15) ;  /* 0x0000000000088947 */ /* 0x000fea0003800000 */
[----:B------:R1:W5:Y:S01]  /*1340*/  LD.E R18, desc[UR36][R2.64] ;  /* 0x0000002402127980 */ /* 0x000362000c101900 */
[----:B------:R-:W-:Y:S05]  /*1350*/  BRA `(.L_x_16) ;  /* 0x0000000000247947 */ /* 0x000fea0003800000 */
.L_x_15:
[----:B------:R-:W-:Y:S02]  /*1360*/  ULDC.64 UR4, c[0x0][0x590] ;  /* 0x0001640000047ab9 */ /* 0x000fe40000000a00 */
[----:B------:R-:W-:-:S04]  /*1370*/  ISETP.NE.U32.AND P0, PT, RZ, UR4, PT ;  /* 0x00000004ff007c0c */ /* 0x000fc8000bf05070 */
[----:B------:R-:W-:-:S13]  /*1380*/  ISETP.NE.AND.EX P0, PT, RZ, UR5, PT, P0 ;  /* 0x00000005ff007c0c */ /* 0x000fda000bf05300 */
[----:B------:R-:W-:Y:S05]  /*1390*/  @!P0 BRA `(.L_x_17) ;  /* 0x00000000000c8947 */ /* 0x000fea0003800000 */
[----:B-12---:R-:W1:Y:S02]  /*13a0*/  LDC.64 R2, c[0x0][0x590] ;  /* 0x00016400ff027b82 */ /* 0x006e640000000a00 */
[----:B-1----:R2:W5:Y:S01]  /*13b0*/  LDG.E R18, desc[UR36][R2.64] ;  /* 0x0000002402127981 */ /* 0x002562000c1e1900 */
[----:B------:R-:W-:Y:S05]  /*13c0*/  BRA `(.L_x_16) ;  /* 0x0000000000087947 */ /* 0x000fea0003800000 */
.L_x_17:
[----:B------:R-:W-:Y:S02]  /*13d0*/  ULDC UR4, c[0x0][0x584] ;  /* 0x0001610000047ab9 */ /* 0x000fe40000000800 */
[----:B------:R-:W-:-:S07]  /*13e0*/  IMAD.U32 R18, RZ, RZ, UR4 ;  /* 0x00000004ff127e24 */ /* 0x000fce000f8e00ff */
.L_x_16:
[----:B------:R-:W-:-:S13]  /*13f0*/  LOP3.LUT P0, RZ, R0, 0xff, RZ, 0xc0, !PT ;  /* 0x000000ff00ff7812 */ /* 0x000fda000780c0ff */
[----:B------:R-:W-:Y:S05]  /*1400*/  @!P0 EXIT ;  /* 0x000000000000894d */ /* 0x000fea0003800000 */
[----:B------:R-:W-:Y:S01]  /*1410*/  ULDC UR4, c[0x0][0x28c] ;  /* 0x0000a30000047ab9 */ /* 0x000fe20000000800 */
[----:B------:R-:W-:Y:S01]  /*1420*/  UMOV UR38, URZ ;  /* 0x0000003f00267c82 */ /* 0x000fe20008000000 */
[----:B------:R-:W-:Y:S01]  /*1430*/  UIADD3 UR4, UR4, 0x1f, URZ ;  /* 0x0000001f04047890 */ /* 0x000fe2000fffe03f */
[----:B------:R-:W-:-:S03]  /*1440*/  UMOV UR39, URZ ;  /* 0x0000003f00277c82 */ /* 0x000fc60008000000 */
[----:B------:R-:W-:-:S04]  /*1450*/  USHF.R.S32.HI UR5, URZ, 0x1f, UR4 ;  /* 0x0000001f3f057899 */ /* 0x000fc80008011404 */
[----:B------:R-:W-:-:S04]  /*1460*/  ULEA.HI UR5, UR5, UR4, URZ, 0x5 ;  /* 0x0000000405057291 */ /* 0x000fc8000f8f283f */
[----:B------:R-:W-:-:S12]  /*1470*/  USHF.R.S32.HI UR44, URZ, 0x5, UR5 ;  /* 0x000000053f2c7899 */ /* 0x000fd80008011405 */
.L_x_1065:
[----:B------:R-:W3:Y:S01]  /*1480*/  S2R R0, SR_TID.X ;  /* 0x0000000000007919 */ /* 0x000ee20000002100 */
[----:B----4-:R-:W4:Y:S01]  /*1490*/  S2UR UR7, SR_CgaCtaId ;  /* 0x00000000000779c3 */ /* 0x010f220000008800 */
[----:B------:R-:W-:Y:S02]  /*14a0*/  UMOV UR6, 0x400 ;  /* 0x0000040000067882 */ /* 0x000fe40000000000 */
[----:B----4-:R-:W-:Y:S01]  /*14b0*/  ULEA UR6, UR7, UR6, 0x18 ;  /* 0x0000000607067291 */ /* 0x010fe2000f8ec03f */
[----:B---3--:R-:W-:-:S04]  /*14c0*/  LOP3.LUT R0, R0, 0x80, RZ, 0xc0, !PT ;  /* 0x0000008000007812 */ /* 0x008fc800078ec0ff */
[----:B------:R-:W-:-:S06]  /*14d0*/  SHF.R.U32.HI R0, RZ, 0x7, R0 ;  /* 0x00000007ff007819 */ /* 0x000fcc0000011600 */
[----:B------:R-:W3:Y:S02]  /*14e0*/  SHFL.IDX PT, R0, R0, RZ, 0x1f ;  /* 0x00001fff00007589 */ /* 0x000ee400000e0000 */
[----:B---3--:R-:W-:-:S13]  /*14f0*/  R2UR UR4, R0 ;  /* 0x00000000000472ca */ /* 0x008fda00000e0000 */
[----:B------:R-:W-:-:S04]  /*1500*/  ULEA.HI UR5, UR4, UR4, URZ, 0x1 ;  /* 0x0000000404057291 */ /* 0x000fc8000f8f083f */
[----:B------:R-:W-:-:S04]  /*1510*/  ULOP3.LUT UR5, UR5, 0x1ffffe, URZ, 0xc0, !UPT ;  /* 0x001ffffe05057892 */ /* 0x000fc8000f8ec03f */
[----:B------:R-:W-:-:S03]  /*1520*/  UIADD3 UR5, UR4, -UR5, URZ ;  /* 0x8000000504057290 */ /* 0x000fc6000fffe03f */
[----:B------:R-:W-:Y:S01]  /*1530*/  ULDC UR4, c[0x0][0x28c] ;  /* 0x0000a30000047ab9 */ /* 0x000fe20000000800 */
[----:B------:R-:W-:Y:S01]  /*1540*/  ULEA UR5, UR5, UR6, 0xb ;  /* 0x0000000605057291 */ /* 0x000fe2000f8e583f */
[----:B------:R-:W-:-:S03]  /*1550*/  ISETP.LT.AND P0, PT, RZ, UR4, PT ;  /* 0x00000004ff007c0c */ /* 0x000fc6000bf01270 */
[----:B------:R-:W-:-:S04]  /*1560*/  UIADD3 UR5, UR5, 0x180, URZ ;  /* 0x0000018005057890 */ /* 0x000fc8000fffe03f */
[----:B------:R-:W-:-:S04]  /*1570*/  USHF.R.U32.HI UR5, URZ, 0x4, UR5 ;  /* 0x000000043f057899 */ /* 0x000fc80008011605 */
[----:B------:R-:W-:-:S04]  /*1580*/  ULOP3.LUT UR5, UR5, 0x3fff, URZ, 0xc0, !UPT ;  /* 0x00003fff05057892 */ /* 0x000fc8000f8ec03f */
[----:B------:R-:W-:Y:S01]  /*1590*/  ULOP3.LUT UR45, UR5, 0x10000, URZ, 0xfc, !UPT ;  /* 0x00010000052d7892 */ /* 0x000fe2000f8efc3f */
[----:B-----5:R-:W-:Y:S11]  /*15a0*/  @P0 BRA `(.L_x_18) ;  /* 0x0000000000400947 */ /* 0x020ff60003800000 */
[----:B------:R-:W-:Y:S01]  /*15b0*/  MOV R0, 0x0 ;  /* 0x0000000000007802 */ /* 0x000fe20000000f00 */
[----:B------:R-:W-:Y:S01]  /*15c0*/  ULDC.64 UR4, c[0x4][0x68] ;  /* 0x01001a0000047ab9 */ /* 0x000fe20000000a00 */
[----:B------:R-:W-:Y:S01]  /*15d0*/  ULDC.64 UR6, c[0x4][0x8] ;  /* 0x0100020000067ab9 */ /* 0x000fe20000000a00 */
[----:B------:R-:W-:Y:S01]  /*15e0*/  IMAD.U32 R4, RZ, RZ, UR4 ;  /* 0x00000004ff047e24 */ /* 0x000fe2000f8e00ff */
[----:B-12---:R1:W2:Y:S01]  /*15f0*/  LDC.64 R2, c[0x4][R0] ;  /* 0x0100000000027b82 */ /* 0x0062a20000000a00 */
[----:B------:R-:W-:Y:S01]  /*1600*/  IMAD.U32 R5, RZ, RZ, UR5 ;  /* 0x00000005ff057e24 */ /* 0x000fe2000f8e00ff */
[----:B------:R-:W-:Y:S01]  /*1610*/  ULDC.64 UR4, c[0x4][0x70] ;  /* 0x01001c0000047ab9 */ /* 0x000fe20000000a00 */
[----:B------:R-:W-:Y:S02]  /*1620*/  IMAD.U32 R10, RZ, RZ, UR6 ;  /* 0x00000006ff0a7e24 */ /* 0x000fe4000f8e00ff */
[----:B0-----:R-:W-:Y:S02]  /*1630*/  IMAD.U32 R6, RZ, RZ, UR4 ;  /* 0x00000004ff067e24 */ /* 0x001fe4000f8e00ff */
[----:B------:R-:W-:-:S02]  /*1640*/  IMAD.U32 R7, RZ, RZ, UR5 ;  /* 0x00000005ff077e24 */ /* 0x000fc4000f8e00ff */
[----:B------:R-:W-:Y:S02]  /*1650*/  IMAD.U32 R11, RZ, RZ, UR7 ;  /* 0x00000007ff0b7e24 */ /* 0x000fe4000f8e00ff */
[----:B------:R-:W-:Y:S02]  /*1660*/  IMAD.MOV.U32 R8, RZ, RZ, 0x1e1 ;  /* 0x000001e1ff087424 */ /* 0x000fe400078e00ff */
[----:B------:R-:W-:Y:S02]  /*1670*/  IMAD.MOV.U32 R12, RZ, RZ, 0x1 ;  /* 0x00000001ff0c7424 */ /* 0x000fe400078e00ff */
[----:B-1----:R-:W-:-:S07]  /*1680*/  IMAD.MOV.U32 R13, RZ, RZ, RZ ;  /* 0x000000ffff0d7224 */ /* 0x002fce00078e00ff */
[----:B------:R-:W-:-:S07]  /*1690*/  LEPC R20, `(.L_x_18) ;  /* 0x000000001014794e */ /* 0x000fce0000000000 */
[----:B--2--5:R-:W-:Y:S05]  /*16a0*/  CALL.ABS.NOINC R2 ;  /* 0x0000000002007343 */ /* 0x024fea0003c00000 */
.L_x_18:
[----:B------:R-:W-:-:S06]  /*16b0*/  ULOP3.LUT UR4, UR40, 0x1, URZ, 0xfc, !UPT ;  /* 0x0000000128047892 */ /* 0x000fcc000f8efc3f */
[----:B------:R-:W-:-:S05]  /*16c0*/  IMAD.U32 R0, RZ, RZ, UR4 ;  /* 0x00000004ff007e24 */ /* 0x000fca000f8e00ff */
[----:B------:R-:W-:-:S13]  /*16d0*/  ISETP.NE.AND P0, PT, R0, 0x3, PT ;  /* 0x000000030000780c */ /* 0x000fda0003f05270 */
[----:B------:R-:W-:Y:S05]  /*16e0*/  @!P0 BRA `(.L_x_19) ;  /* 0x0000000000048947 */ /* 0x000fea0003800000 */
[----:B------:R-:W-:Y:S01]  /*16f0*/  BPT.TRAP 0x1 ;  /* 0x000000040000795c */ /* 0x000fe20000300000 */
.L_x_19:
[----:B------:R-:W3:Y:S01]  /*1700*/  S2UR UR5, SR_CgaCtaId ;  /* 0x00000000000579c3 */ /* 0x000ee20000008800 */
[----:B------:R-:W-:Y:S01]  /*1710*/  UMOV UR4, 0x400 ;  /* 0x0000040000047882 */ /* 0x000fe20000000000 */
[----:B-12---:R-:W-:Y:S02]  /*1720*/  IMAD.U32 R2, RZ, RZ, UR38 ;  /* 0x00000026ff027e24 */ /* 0x006fe4000f8e00ff */
[----:B------:R-:W-:-:S03]  /*1730*/  IMAD.U32 R3, RZ, RZ, UR39 ;  /* 0x00000027ff037e24 */ /* 0x000fc6000f8e00ff */
[----:B------:R-:W-:Y:S01]  /*1740*/  SHF.L.U32 R2, R2, 0x1f, RZ ;  /* 0x0000001f02027819 */ /* 0x000fe200000006ff */
[----:B---3--:R-:W-:-:S06]  /*1750*/  ULEA UR4, UR5, UR4, 0x18 ;  /* 0x0000000405047291 */ /* 0x008fcc000f8ec03f */
[----:B------:R-:W-:-:S04]  /*1760*/  IMAD.U32 R0, RZ, RZ, UR4 ;  /* 0x00000004ff007e24 */ /* 0x000fc8000f8e00ff */
[----:B------:R-:W-:-:S04]  /*1770*/  IMAD R3, R3, 0x8, R0 ;  /* 0x0000000803037824 */ /* 0x000fc800078e0200 */
[----:B------:R1:W2:Y:S01]  /*1780*/  SYNCS.PHASECHK.TRANS64.TRYWAIT P1, [R3+URZ], R2 ;  /* 0x00000002030075a7 */ /* 0x0002a2000802017f */
[----:B------:R-:W-:Y:S05]  /*1790*/  @!P0 BRA `(.L_x_20) ;  /* 0x0000000000048947 */ /* 0x000fea0003800000 */
[----:B------:R-:W-:Y:S01]  /*17a0*/  BPT.TRAP 0x1 ;  /* 0x000000040000795c */ /* 0x000fe20000300000 */
.L_x_20:
[----:B--2---:R-:W-:Y:S05]  /*17b0*/  @P1 BRA `(.L_x_21) ;  /* 0x0000000000081947 */ /* 0x004fea0003800000 */
[----:B------:R-:W2:Y:S02]  /*17c0*/  SYNCS.PHASECHK.TRANS64.TRYWAIT P1, [R3+URZ], R2 ;  /* 0x00000002030075a7 */ /* 0x000ea4000802017f */
[----:B--2---:R-:W-:Y:S05]  /*17d0*/  @!P1 BRA `(.L_x_22) ;  /* 0x0000021400489947 */ /* 0x004fea0003800000 */
.L_x_21:
[----:B------:R-:W-:-:S04]  /*17e0*/  UISETP.LT.AND UP0, UPT, UR44, 0x1, UPT ;  /* 0x000000012c00788c */ /* 0x000fc8000bf01270 */
[----:B------:R-:W-:-:S06]  /*17f0*/  USEL UR4, UR44, 0x1, UP0 ;  /* 0x000000012c047887 */ /* 0x000fcc0008000000 */
[----:B------:R-:W-:Y:S01]  /*1800*/  IMAD.U32 R4, RZ, RZ, UR4 ;  /* 0x00000004ff047e24 */ /* 0x000fe2000f8e00ff */
[----:B------:R-:W-:Y:S05]  /*1810*/  WARPSYNC.ALL ;  /* 0x0000000000007948 */ /* 0x000fea0003800000 */
[----:B------:R-:W-:-:S04]  /*1820*/  IADD3 R4, -R4, UR44, RZ ;  /* 0x0000002c04047c10 */ /* 0x000fc8000fffe1ff */
[----:B------:R-:W-:Y:S02]  /*1830*/  ISETP.GE.AND P1, PT, R4, 0x1, PT ;  /* 0x000000010400780c */ /* 0x000fe40003f26270 */
[----:B------:R-:W-:Y:S01]  /*1840*/  R2UR UR4, R0 ;  /* 0x00000000000472ca */ /* 0x000fe200000e0000 */
[----:B------:R-:W-:Y:S01]  /*1850*/  WARPGROUP.ARRIVE ;  /* 0x00000000000079c5 */ /* 0x000fe20000000000 */
[----:B------:R-:W-:Y:S01]  /*1860*/  UMOV UR5, 0xc0000010 ;  /* 0xc000001000057882 */ /* 0x000fe20000000000 */
[----:B------:R-:W-:Y:S01]  /*1870*/  UMOV UR7, 0xc0000010 ;  /* 0xc000001000077882 */ /* 0x000fe20000000000 */
[----:B------:R-:W-:Y:S01]  /*1880*/  UMOV UR9, UR5 ;  /* 0x0000000500097c82 */ /* 0x000fe20008000000 */
[----:B------:R-:W-:-:S08]  /*1890*/  UMOV UR11, 0xc0000010 ;  /* 0xc0000010000b7882 */ /* 0x000fd00000000000 */
[----:B------:R-:W-:-:S04]  /*18a0*/  UIADD3 UR4, UR4, 0x12180, URZ ;  /* 0x0001218004047890 */ /* 0x000fc8000fffe03f */
[----:B------:R-:W-:-:S04]  /*18b0*/  USHF.R.U32.HI UR4, URZ, 0x4, UR4 ;  /* 0x000000043f047899 */ /* 0x000fc80008011604 */
[----:B------:R-:W-:-:S04]  /*18c0*/  ULOP3.LUT UR4, UR4, 0x3fff, URZ, 0xc0, !UPT ;  /* 0x00003fff04047892 */ /* 0x000fc8000f8ec03f */
[----:B------:R-:W-:Y:S02]  /*18d0*/  ULOP3.LUT UR12, UR4, 0x10000, URZ, 0xfc, !UPT ;  /* 0x00010000040c7892 */ /* 0x000fe4000f8efc3f */
[----:B------:R-:W-:Y:S02]  /*18e0*/  ULEA UR4, UR39, UR45, 0x9 ;  /* 0x0000002d27047291 */ /* 0x000fe4000f8e483f */
[----:B------:R-:W-:-:S04]  /*18f0*/  ULEA UR6, UR39, UR12, 0xa ;  /* 0x0000000c27067291 */ /* 0x000fc8000f8e503f */
[----:B------:R-:W-:Y:S01]  /*1900*/  UIADD3 UR10, UR6, 0x200, URZ ;  /* 0x00000200060a7890 */ /* 0x000fe2000fffe03f */
[----:B------:R-:W-:-:S04]  /*1910*/  UMOV UR8, UR4 ;  /* 0x0000000400087c82 */ /* 0x000fc80008000000 */
[----:B------:R-:W-:Y:S03]  /*1920*/  IGMMA.64x256x32.S8.S8 R24, gdesc[UR4], RZ, !UPT, gsb0 ;  /* 0x06600000041879f1 */ /* 0x000fe6000c0410ff */
[----:B------:R-:W-:Y:S02]  /*1930*/  WARPGROUP.DEPBAR.LE gsb0, 0x0 ;  /* 0x00008000000079c5 */ /* 0x000fe40000010000 */
[----:B------:R-:W-:Y:S04]  /*1940*/  STL.64 [R1+0x400], R24 ;  /* 0x0004001801007387 */ /* 0x000fe80000100a00 */
        /* <DEDUP_REMOVED lines=62> */
[----:B------:R3:W-:Y:S02]  /*1d30*/  STL.64 [R1+0x5f8], R150 ;  /* 0x0005f89601007387 */ /* 0x0007e40000100a00 */
[----:B---3--:R-:W-:-:S06]  /*1d40*/  WARPGROUP.ARRIVE ;  /* 0x00000000000079c5 */ /* 0x008fcc0000000000 */
[----:B------:R-:W-:Y:S01]  /*1d50*/  IGMMA.64x256x32.S8.S8 R24, gdesc[UR8], RZ, !UPT, gsb0 ;  /* 0x06600000081879f1 */ /* 0x000fe2000c0410ff */
[----:B------:R-:W-:Y:S01]  /*1d60*/  UIADD3 UR8, UR4, 0x100, URZ ;  /* 0x0000010004087890 */ /* 0x000fe2000fffe03f */
[----:B------:R-:W-:Y:S02]  /*1d70*/  UMOV UR9, 0xc0000010 ;  /* 0xc000001000097882 */ /* 0x000fe40000000000 */
[----:B------:R-:W-:-:S04]  /*1d80*/  UMOV UR5, UR9 ;  /* 0x0000000900057c82 */ /* 0x000fc80008000000 */
[----:B------:R-:W-:Y:S01]  /*1d90*/  UMOV UR4, UR8 ;  /* 0x0000000800047c82 */ /* 0x000fe20008000000 */
[----:B------:R-:W-:Y:S02]  /*1da0*/  WARPGROUP.DEPBAR.LE gsb0, 0x0 ;  /* 0x00008000000079c5 */ /* 0x000fe40000010000 */
[----:B------:R-:W-:Y:S04]  /*1db0*/  STL.64 [R1], R24 ;  /* 0x0000001801007387 */ /* 0x000fe80000100a00 */
        /* <DEDUP_REMOVED lines=62> */
[----:B------:R3:W-:Y:S04]  /*21a0*/  STL.64 [R1+0x1f8], R150 ;  /* 0x0001f89601007387 */ /* 0x0007e80000100a00 */
[----:B------:R-:W-:Y:S01]  /*21b0*/  STL [R1+0x6b8], R154 ;  /* 0x0006b89a01007387 */ /* 0x000fe20000100800 */
[----:B---3--:R-:W-:-:S06]  /*21c0*/  WARPGROUP.ARRIVE ;  /* 0x00000000000079c5 */ /* 0x008fcc0000000000 */
        /* <DEDUP_REMOVED lines=91> */
[----:B---3--:R4:W5:Y:S04]  /*2780*/  LDL.LU R154, [R1+0x6b8] ;  /* 0x0006b800019a7983 */ /* 0x0089680000300800 */
[----:B------:R4:W5:Y:S04]  /*2790*/  LDL.LU.64 R150, [R1+0x6b0] ;  /* 0x0006b00001967983 */ /* 0x0009680000300a00 */
        /* <DEDUP_REMOVED lines=20> */
[----:B------:R4:W5:Y:S01]  /*28e0*/  LDL.LU.64 R108, [R1+0x608] ;  /* 0x00060800016c7983 */ /* 0x0009620000300a00 */
[----:B------:R-:W-:Y:S05]  /*28f0*/  @!P1 BRA `(.L_x_23) ;  /* 0x0000002800809947 */ /* 0x000fea0003800000 */
[----:B------:R-:W-:Y:S02]  /*2900*/  UIADD3 UR4, UR39, 0x1, URZ ;  /* 0x0000000127047890 */ /* 0x000fe4000fffe03f */
[----:B-12---:R-:W-:Y:S02]  /*2910*/  IMAD.U32 R2, RZ, RZ, UR39 ;  /* 0x00000027ff027e24 */ /* 0x006fe4000f8e00ff */
[----:B------:R-:W-:-:S04]  /*2920*/  UISETP.NE.AND UP0, UPT, UR4, 0x9, UPT ;  /* 0x000000090400788c */ /* 0x000fc8000bf05270 */
[----:B------:R-:W-:Y:S02]  /*2930*/  USEL UR5, URZ, 0x1, UP0 ;  /* 0x000000013f057887 */ /* 0x000fe40008000000 */
[----:B------:R-:W-:Y:S02]  /*2940*/  USEL UR13, UR4, URZ, UP0 ;  /* 0x0000003f040d7287 */ /* 0x000fe40008000000 */
[----:B------:R-:W-:-:S06]  /*2950*/  ULOP3.LUT UR5, UR38, UR5, URZ, 0x3c, !UPT ;  /* 0x0000000526057292 */ /* 0x000fcc000f8e3c3f */
[----:B------:R-:W-:-:S07]  /*2960*/  IMAD.U32 R3, RZ, RZ, UR5 ;  /* 0x00000005ff037e24 */ /* 0x000fce000f8e00ff */
.L_x_30:
[----:B---3--:R-:W-:Y:S05]  /*2970*/  @!P0 BRA `(.L_x_24) ;  /* 0x0000000000048947 */ /* 0x008fea0003800000 */
[----:B------:R-:W-:Y:S01]  /*2980*/  BPT.TRAP 0x1 ;  /* 0x000000040000795c */ /* 0x000fe20000300000 */
.L_x_24:
[----:B------:R-:W1:Y:S01]  /*2990*/  S2UR UR5, SR_CgaCtaId ;  /* 0x00000000000579c3 */ /* 0x000e620000008800 */
[----:B------:R-:W-:Y:S01]  /*29a0*/  UMOV UR4, 0x400 ;  /* 0x0000040000047882 */ /* 0x000fe20000000000 */
[----:B------:R-:W-:Y:S01]  /*29b0*/  IMAD.U32 R5, RZ, RZ, UR13 ;  /* 0x0000000dff057e24 */ /* 0x000fe2000f8e00ff */
[----:B0-----:R-:W-:Y:S01]  /*29c0*/  SHF.L.U32 R6, R3, 0x1f, RZ ;  /* 0x0000001f03067819 */ /* 0x001fe200000006ff */
[----:B-1----:R-:W-:-:S06]  /*29d0*/  ULEA UR4, UR5, UR4, 0x18 ;  /* 0x0000000405047291 */ /* 0x002fcc000f8ec03f */
[----:B------:R-:W-:-:S04]  /*29e0*/  IMAD.U32 R0, RZ, RZ, UR4 ;  /* 0x00000004ff007e24 */ /* 0x000fc8000f8e00ff */
[----:B------:R-:W-:-:S04]  /*29f0*/  IMAD R5, R5, 0x8, R0 ;  /* 0x0000000805057824 */ /* 0x000fc800078e0200 */
[----:B------:R0:W1:Y:S01]  /*2a00*/  SYNCS.PHASECHK.TRANS64.TRYWAIT P1, [R5+URZ], R6 ;  /* 0x00000006050075a7 */ /* 0x000062000802017f */
[----:B------:R-:W-:Y:S05]  /*2a10*/  @!P0 BRA `(.L_x_25) ;  /* 0x0000000000048947 */ /* 0x000fea0003800000 */
[----:B------:R-:W-:Y:S01]  /*2a20*/  BPT.TRAP 0x1 ;  /* 0x000000040000795c */ /* 0x000fe20000300000 */
.L_x_25:
[----:B-1----:R-:W-:Y:S05]  /*2a30*/  @P1 BRA `(.L_x_26) ;  /* 0x0000000000081947 */ /* 0x002fea0003800000 */
[----:B------:R-:W1:Y:S02]  /*2a40*/  SYNCS.PHASECHK.TRANS64.TRYWAIT P1, [R5+URZ], R6 ;  /* 0x00000006050075a7 */ /* 0x000e64000802017f */
[----:B-1----:R-:W-:Y:S05]  /*2a50*/  @!P1 BRA `(.L_x_27) ;  /* 0x0000020000bc9947 */ /* 0x002fea0003800000 */
.L_x_26:
[----:B-----5:R-:W-:Y:S04]  /*2a60*/  STL [R1+0x770], R154 ;  /* 0x0007709a01007387 */ /* 0x020fe80000100800 */
        /* <DEDUP_REMOVED lines=22> */
[----:B--2---:R-:W2:Y:S04]  /*2bd0*/  LDL.LU.64 R108, [R1] ;  /* 0x00000000016c7983 */ /* 0x004ea80000300a00 */
[----:B------:R-:W3:Y:S04]  /*2be0*/  LDL.LU.64 R110, [R1+0x8] ;  /* 0x00000800016e7983 */ /* 0x000ee80000300a00 */
[----:B------:R-:W4:Y:S04]  /*2bf0*/  LDL.LU.64 R112, [R1+0x10] ;  /* 0x0000100001707983 */ /* 0x000f280000300a00 */
[----:B------:R-:W2:Y:S04]  /*2c00*/  LDL.LU.64 R114, [R1+0x18] ;  /* 0x0000180001727983 */ /* 0x000ea80000300a00 */
        /* <DEDUP_REMOVED lines=18> */
[----:B--2---:R-:W-:Y:S04]  /*2d30*/  STL.64 [R1+0x970], R150 ;  /* 0x0009709601007387 */ /* 0x004fe80000100a00 */
[----:B----4-:R-:W-:Y:S04]  /*2d40*/  STL.64 [R1+0x968], R148 ;  /* 0x0009689401007387 */ /* 0x010fe80000100a00 */
[----:B---3--:R-:W-:Y:S04]  /*2d50*/  STL.64 [R1+0x960], R146 ;  /* 0x0009609201007387 */ /* 0x008fe80000100a00 */
        /* <DEDUP_REMOVED lines=61> */
[----:B--2---:R-:W2:Y:S04]  /*3130*/  LDL.LU.64 R24, [R1+0x400] ;  /* 0x0004000001187983 */ /* 0x004ea80000300a00 */
[----:B------:R-:W2:Y:S04]  /*3140*/  LDL.LU.64 R26, [R1+0x408] ;  /* 0x00040800011a7983 */ /* 0x000ea80000300a00 */
        /* <DEDUP_REMOVED lines=61> */
[----:B------:R-:W2:Y:S01]  /*3520*/  LDL.LU.64 R150, [R1+0x5f8] ;  /* 0x0005f80001967983 */ /* 0x000ea20000300a00 */
[----:B------:R-:W-:-:S02]  /*3530*/  ULEA UR4, UR13, UR45, 0x9 ;  /* 0x0000002d0d047291 */ /* 0x000fc4000f8e483f */
[----:B------:R-:W-:Y:S01]  /*3540*/  ULEA UR6, UR13, UR12, 0xa ;  /* 0x0000000c0d067291 */ /* 0x000fe2000f8e503f */
[----:B------:R-:W3:Y:S01]  /*3550*/  LDL.LU.64 R152, [R1+0xb0] ;  /* 0x0000b00001987983 */ /* 0x000ee20000300a00 */
[----:B------:R-:W-:Y:S01]  /*3560*/  UMOV UR5, 0xc0000010 ;  /* 0xc000001000057882 */ /* 0x000fe20000000000 */
[----:B------:R-:W-:Y:S02]  /*3570*/  UMOV UR7, 0xc0000010 ;  /* 0xc000001000077882 */ /* 0x000fe40000000000 */
[----:B------:R-:W3:Y:S04]  /*3580*/  LDL.LU.64 R154, [R1+0xb8] ;  /* 0x0000b800019a7983 */ /* 0x000ee80000300a00 */
        /* <DEDUP_REMOVED lines=39> */
[----:B------:R-:W3:Y:S01]  /*3800*/  LDL.LU.64 R234, [R1+0x1f8] ;  /* 0x0001f80001ea7983 */ /* 0x000ee20000300a00 */
[----:B--2---:R-:W-:-:S06]  /*3810*/  WARPGROUP.ARRIVE ;  /* 0x00000000000079c5 */ /* 0x004fcc0000000000 */
[----:B------:R-:W-:Y:S03]  /*3820*/  IGMMA.64x256x32.S8.S8 R24, gdesc[UR4], R24, gsb0 ;  /* 0x06600000041879f1 */ /* 0x000fe60008041018 */
        /* <DEDUP_REMOVED lines=65> */
[----:B--2---:R-:W3:Y:S04]  /*3c40*/  LDL.LU.64 R150, [R1+0x970] ;  /* 0x0009700001967983 */ /* 0x004ee80000300a00 */
        /* <DEDUP_REMOVED lines=21> */
[----:B------:R-:W-:Y:S01]  /*3da0*/  UIADD3 UR10, UR6, 0x200, URZ ;  /* 0x00000200060a7890 */ /* 0x000fe2000fffe03f */
[----:B------:R-:W-:Y:S01]  /*3db0*/  UMOV UR8, UR4 ;  /* 0x0000000400087c82 */ /* 0x000fe20008000000 */
[----:B------:R-:W-:Y:S01]  /*3dc0*/  UMOV UR9, UR5 ;  /* 0x0000000500097c82 */ /* 0x000fe20008000000 */
[----:B------:R-:W-:Y:S01]  /*3dd0*/  UMOV UR11, 0xc0000010 ;  /* 0xc0000010000b7882 */ /* 0x000fe20000000000 */
        /* <DEDUP_REMOVED lines=42> */
[----:B---3--:R-:W-:-:S06]  /*4080*/  WARPGROUP.ARRIVE ;  /* 0x00000000000079c5 */ /* 0x008fcc0000000000 */
[----:B------:R-:W-:Y:S03]  /*4090*/  IGMMA.64x256x32.S8.S8 R108, gdesc[UR8], R108, gsb0 ;  /* 0x06600000086c79f1 */ /* 0x000fe6000804106c */
        /* <DEDUP_REMOVED lines=65> */
[----:B---3--:R-:W3:Y:S04]  /*44b0*/  LDL.LU R154, [R1+0x770] ;  /* 0x00077000019a7983 */ /* 0x008ee80000300800 */
        /* <DEDUP_REMOVED lines=22> */
[----:B------:R-:W-:Y:S01]  /*4620*/  UIADD3 UR8, UR4, 0x100, URZ ;  /* 0x0000010004087890 */ /* 0x000fe2000fffe03f */
[----:B------:R-:W-:-:S02]  /*4630*/  UMOV UR9, 0xc0000010 ;  /* 0xc000001000097882 */ /* 0x000fc40000000000 */
[----:B---3--:R-:W-:Y:S01]  /*4640*/  STL [R1+0x6b8], R154 ;  /* 0x0006b89a01007387 */ /* 0x008fe20000100800 */
        /* <DEDUP_REMOVED lines=89> */
[----:B------:R-:W-:Y:S01]  /*4be0*/  UMOV UR4, UR8 ;  /* 0x0000000800047c82 */ /* 0x000fe20008000000 */
[----:B------:R-:W-:Y:S01]  /*4bf0*/  UMOV UR5, UR9 ;  /* 0x0000000900057c82 */ /* 0x000fe20008000000 */
        /* <DEDUP_REMOVED lines=67> */
[----:B--2---:R3:W5:Y:S04]  /*5030*/  LDL.LU R154, [R1+0x6b8] ;  /* 0x0006b800019a7983 */ /* 0x0047680000300800 */
        /* <DEDUP_REMOVED lines=23> */
[----:B------:R-:W-:Y:S01]  /*51b0*/  BPT.TRAP 0x1 ;  /* 0x000000040000795c */ /* 0x000fe20000300000 */
.L_x_28:
[----:B------:R-:W-:Y:S01]  /*51c0*/  ISETP.NE.AND P1, PT, R19, RZ, PT ;  /* 0x000000ff1300720c */ /* 0x000fe20003f25270 */
[----:B------:R-:W-:-:S12]  /*51d0*/  UISETP.GT.U32.AND UP0, UPT, UR40, 0x1, UPT ;  /* 0x000000012800788c */ /* 0x000fd8000bf04070 */
[----:B01----:R-:W-:-:S04]  /*51e0*/  @P1 IMAD R5, R2, 0x8, R0 ;  /* 0x0000000802051824 */ /* 0x003fc800078e0200 */
[----:B------:R-:W-:-:S05]  /*51f0*/  @P1 VIADD R5, R5, 0x48 ;  /* 0x0000004805051836 */ /* 0x000fca0000000000 */
[----:B-----5:R-:W-:-:S04]  /*5200*/  @P1 PRMT R5, R154, 0x654, R5 ;  /* 0x000006549a051816 */ /* 0x020fc80000000005 */
[----:B------:R0:W-:Y:S01]  /*5210*/  @P1 SYNCS.ARRIVE.TRANS64.RED.A1T0 RZ, [R5+URZ], RZ ;  /* 0x000000ff05ff19a7 */ /* 0x0001e2000810043f */
[----:B------:R-:W-:-:S13]  /*5220*/  PLOP3.LUT P1, PT, PT, PT, UP0, 0x80, 0x0 ;  /* 0x000000000000781c */ /* 0x000fda0003f2f008 */
[----:B0-----:R-:W-:Y:S05]  /*5230*/  @P1 BRA `(.L_x_29) ;  /* 0x0000000000041947 */ /* 0x001fea0003800000 */
[----:B------:R-:W-:Y:S01]  /*5240*/  BPT.TRAP 0x1 ;  /* 0x000000040000795c */ /* 0x000fe20000300000 */
.L_x_29:
[----:B------:R-:W-:Y:S01]  /*5250*/  UIADD3 UR13, UR13, 0x1, URZ ;  /* 0x000000010d0d7890 */ /* 0x000fe2000fffe03f */
[----:B------:R-:W-:Y:S01]  /*5260*/  ISETP.GT.AND P2, PT, R4, 0x1, PT ;  /* 0x000000010400780c */ /* 0x000fe20003f44270 */
[----:B------:R-:W-:Y:S02]  /*5270*/  VIADD R2, R2, 0x1 ;  /* 0x0000000102027836 */ /* 0x000fe40000000000 */
[----:B------:R-:W-:Y:S01]  /*5280*/  UISETP.NE.AND UP0, UPT, UR13, 0x9, UPT ;  /* 0x000000090d00788c */ /* 0x000fe2000bf05270 */
[----:B------:R-:W-:Y:S02]  /*5290*/  VIADD R4, R4, 0xffffffff ;  /* 0xffffffff04047836 */ /* 0x000fe40000000000 */
[C---:B------:R-:W-:Y:S01]  /*52a0*/  ISETP.NE.AND P1, PT, R2.reuse, 0x9, PT ;  /* 0x000000090200780c */ /* 0x040fe20003f25270 */
[----:B------:R-:W-:Y:S02]  /*52b0*/  USEL UR4, URZ, 0x1, UP0 ;  /* 0x000000013f047887 */ /* 0x000fe40008000000 */
[----:B------:R-:W-:Y:S01]  /*52c0*/  USEL UR13, UR13, URZ, UP0 ;  /* 0x0000003f0d0d7287 */ /* 0x000fe20008000000 */
[----:B------:R-:W-:-:S03]  /*52d0*/  SEL R2, R2, RZ, P1 ;  /* 0x000000ff02027207 */ /* 0x000fc60000800000 */
[----:B------:R-:W-:Y:S01]  /*52e0*/  LOP3.LUT R3, R3, UR4, RZ, 0x3c, !PT ;  /* 0x0000000403037c12 */ /* 0x000fe2000f8e3cff */
[----:B------:R-:W-:Y:S07]  /*52f0*/  @P2 BRA `(.L_x_30) ;  /* 0xffffffd4009c2947 */ /* 0x000fee000383ffff */
.L_x_23:
[----:B-12---:R-:W1:Y:S02]  /*5300*/  LDC R2, c[0x0][0x28c] ;  /* 0x0000a300ff027b82 */ /* 0x006e640000000800 */
[----:B-1----:R-:W-:-:S13]  /*5310*/  ISETP.GE.AND P1, PT, R2, 0x1, PT ;  /* 0x000000010200780c */ /* 0x002fda0003f26270 */
[----:B------:R-:W-:Y:S05]  /*5320*/  @!P1 BRA `(.L_x_31) ;  /* 0x0000000000549947 */ /* 0x000fea0003800000 */
[----:B------:R-:W-:Y:S05]  /*5330*/  @!P0 BRA `(.L_x_32) ;  /* 0x0000000000048947 */ /* 0x000fea0003800000 */
[----:B------:R-:W-:Y:S01]  /*5340*/  BPT.TRAP 0x1 ;  /* 0x000000040000795c */ /* 0x000fe20000300000 */
.L_x_32:
[----:B------:R-:W-:Y:S01]  /*5350*/  ISETP.NE.AND P0, PT, R19, RZ, PT ;  /* 0x000000ff1300720c */ /* 0x000fe20003f05270 */
[----:B------:R-:W-:-:S12]  /*5360*/  BSSY B0, `(.L_x_33) ;  /* 0x000000d000007945 */ /* 0x000fd80003800000 */
[----:B------:R-:W-:Y:S05]  /*5370*/  @!P0 BRA `(.L_x_34) ;  /* 0x00000000002c8947 */ /* 0x000fea0003800000 */
[----:B------:R-:W-:-:S04]  /*5380*/  UISETP.LT.AND UP0, UPT, UR44, 0x1, UPT ;  /* 0x000000012c00788c */ /* 0x000fc8000bf01270 */
[----:B------:R-:W-:-:S04]  /*5390*/  USEL UR6, UR44, 0x1, UP0 ;  /* 0x000000012c067887 */ /* 0x000fc80008000000 */
[----:B------:R-:W-:-:S04]  /*53a0*/  UIADD3 UR6, UR39, UR44, -UR6 ;  /* 0x0000002c27067290 */ /* 0x000fc8000fffe806 */
[----:B------:R-:W-:-:S04]  /*53b0*/  UIMAD.WIDE.U32 UR4, UR6, 0x38e38e39, URZ ;  /* 0x38e38e39060478a5 */ /* 0x000fc8000f8e003f */
[----:B------:R-:W-:-:S04]  /*53c0*/  USHF.R.U32.HI UR4, URZ, 0x1, UR5 ;  /* 0x000000013f047899 */ /* 0x000fc80008011605 */
[----:B------:R-:W-:-:S06]  /*53d0*/  UIMAD UR6, UR4, -0x9, UR6 ;  /* 0xfffffff7040678a4 */ /* 0x000fcc000f8e0206 */
[----:B------:R-:W-:-:S04]  /*53e0*/  IMAD.U32 R2, RZ, RZ, UR6 ;  /* 0x00000006ff027e24 */ /* 0x000fc8000f8e00ff */
[----:B------:R-:W-:-:S04]  /*53f0*/  IMAD R0, R2, 0x8, R0 ;  /* 0x0000000802007824 */ /* 0x000fc800078e0200 */
[----:B------:R-:W-:-:S05]  /*5400*/  VIADD R0, R0, 0x48 ;  /* 0x0000004800007836 */ /* 0x000fca0000000000 */
[----:B-----5:R-:W-:-:S04]  /*5410*/  PRMT R0, R154, 0x654, R0 ;  /* 0x000006549a007816 */ /* 0x020fc80000000000 */
[----:B------:R1:W-:Y:S03]  /*5420*/  SYNCS.ARRIVE.TRANS64.RED.A1T0 RZ, [R0+URZ], RZ ;  /* 0x000000ff00ff79a7 */ /* 0x0003e6000810043f */
.L_x_34:
[----:B------:R-:W-:Y:S05]  /*5430*/  BSYNC B0 ;  /* 0x0000000000007941 */ /* 0x000fea0003800000 */
.L_x_33:
[----:B------:R-:W-:-:S06]  /*5440*/  UISETP.GT.U32.AND UP0, UPT, UR40, 0x1, UPT ;  /* 0x000000012800788c */ /* 0x000fcc000bf04070 */
[----:B------:R-:W-:-:S13]  /*5450*/  PLOP3.LUT P0, PT, PT, PT, UP0, 0x80, 0x0 ;  /* 0x000000000000781c */ /* 0x000fda0003f0f008 */
[----:B------:R-:W-:Y:S05]  /*5460*/  @P0 BRA `(.L_x_31) ;  /* 0x0000000000040947 */ /* 0x000fea0003800000 */
[----:B------:R-:W-:Y:S01]  /*5470*/  BPT.TRAP 0x1 ;  /* 0x000000040000795c */ /* 0x000fe20000300000 */
.L_x_31:
[----:B------:R-:W2:Y:S01]  /*5480*/  S2R R5, SR_TID.X ;  /* 0x0000000000057919 */ /* 0x000ea20000002100 */
[----:B------:R-:W-:Y:S01]  /*5490*/  USHF.L.U32 UR42, UR42, 0x9, URZ ;  /* 0x000000092a2a7899 */ /* 0x000fe2000800063f */
[----:B------:R-:W-:Y:S01]  /*54a0*/  ULDC UR10, c[0x0][0x288] ;  /* 0x0000a200000a7ab9 */ /* 0x000fe20000000800 */
[----:B------:R-:W-:Y:S02]  /*54b0*/  UIMAD.WIDE UR12, UR41, 0x100, URZ ;  /* 0x00000100290c78a5 */ /* 0x000fe4000f8e023f */
[----:B------:R-:W-:Y:S02]  /*54c0*/  USHF.L.U32 UR41, UR41, 0x8, URZ ;  /* 0x0000000829297899 */ /* 0x000fe4000800063f */
[----:B------:R-:W-:Y:S01]  /*54d0*/  IMAD.U32 R14, RZ, RZ, UR42 ;  /* 0x0000002aff0e7e24 */ /* 0x000fe2000f8e00ff */
[----:B------:R-:W-:Y:S01]  /*54e0*/  UISETP.GE.AND UP0, UPT, UR42, UR10, UPT ;  /* 0x0000000a2a00728c */ /* 0x000fe2000bf06270 */
[----:B------:R-:W-:Y:S01]  /*54f0*/  ULDC UR7, c[0x0][0x284] ;  /* 0x0000a10000077ab9 */ /* 0x000fe20000000800 */
[----:B------:R-:W-:Y:S01]  /*5500*/  UIADD3 UR39, UR44, UR39, URZ ;  /* 0x000000272c277290 */ /* 0x000fe2000fffe03f */
[----:B------:R-:W-:Y:S01]  /*5510*/  IMAD.U32 R155, RZ, RZ, UR7 ;  /* 0x00000007ff9b7e24 */ /* 0x000fe2000f8e00ff */
[----:B------:R-:W-:-:S02]  /*5520*/  UISETP.GE.OR UP0, UPT, UR41, UR7, UP0 ;  /* 0x000000072900728c */ /* 0x000fc40008706670 */
[----:B------:R-:W-:Y:S02]  /*5530*/  UISETP.GT.U32.AND UP1, UPT, UR39, 0x8, UPT ;  /* 0x000000082700788c */ /* 0x000fe4000bf24070 */
[----:B------:R-:W-:Y:S02]  /*5540*/  USHF.R.S32.HI UR11, URZ, 0x1f, UR43 ;  /* 0x0000001f3f0b7899 */ /* 0x000fe4000801142b */
[----:B------:R-:W-:Y:S01]  /*5550*/  UIMAD.WIDE.U32 UR4, UR39, 0x38e38e39, URZ ;  /* 0x38e38e39270478a5 */ /* 0x000fe2000f8e003f */
[----:B------:R-:W-:Y:S01]  /*5560*/  PLOP3.LUT P0, PT, PT, PT, UP0, 0x80, 0x0 ;  /* 0x000000000000781c */ /* 0x000fe20003f0f008 */
[----:B------:R-:W-:Y:S01]  /*5570*/  ULDC.64 UR8, c[0x0][0x5d0] ;  /* 0x0001740000087ab9 */ /* 0x000fe20000000a00 */
[----:B------:R-:W-:Y:S02]  /*5580*/  UISETP.LT.U32.AND UP1, UPT, UR44, 0x9, UP1 ;  /* 0x000000092c00788c */ /* 0x000fe40008f21070 */
[----:B------:R-:W-:Y:S02]  /*5590*/  UISETP.GE.U32.AND UP2, UPT, UR44, 0x9, UPT ;  /* 0x000000092c00788c */ /* 0x000fe4000bf46070 */
[----:B------:R-:W-:-:S02]  /*55a0*/  UIMAD UR6, UR11, UR8, URZ ;  /* 0x000000080b0672a4 */ /* 0x000fc4000f8e023f */
[----:B------:R-:W-:Y:S02]  /*55b0*/  USHF.R.U32.HI UR4, URZ, 0x1, UR5 ;  /* 0x000000013f047899 */ /* 0x000fe40008011605 */
[----:B------:R-:W-:Y:S01]  /*55c0*/  USEL UR5, URZ, 0x1, !UP1 ;  /* 0x000000013f057887 */ /* 0x000fe2000c800000 */
[--C-:B--2---:R-:W-:Y:S01]  /*55d0*/  SHF.R.U32.HI R2, RZ, 0x7, R5.reuse ;  /* 0x00000007ff027819 */ /* 0x104fe20000011605 */
[C---:B------:R-:W-:Y:S01]  /*55e0*/  IMAD.SHL.U32 R15, R5.reuse, 0x2, RZ ;  /* 0x00000002050f7824 */ /* 0x040fe200078e00ff */
[----:B------:R-:W-:Y:S01]  /*55f0*/  SHF.R.U32.HI R3, RZ, 0x2, R5 ;  /* 0x00000002ff037819 */ /* 0x000fe20000011605 */
[----:B------:R-:W-:Y:S01]  /*5600*/  UIMAD UR6, UR43, UR9, UR6 ;  /* 0x000000092b0672a4 */ /* 0x000fe2000f8e0206 */
[----:B------:R-:W-:Y:S01]  /*5610*/  LOP3.LUT R4, R5, 0x60, RZ, 0xc0, !PT ;  /* 0x0000006005047812 */ /* 0x000fe200078ec0ff */
[----:B------:R-:W-:Y:S01]  /*5620*/  ULOP3.LUT UR38, UR38, UR5, URZ, 0x3c, !UPT ;  /* 0x0000000526267292 */ /* 0x000fe2000f8e3c3f */
[----:B------:R-:W-:Y:S01]  /*5630*/  LOP3.LUT R2, R2, 0x1, RZ, 0xc0, !PT ;  /* 0x0000000102027812 */ /* 0x000fe200078ec0ff */
[----:B------:R-:W-:Y:S01]  /*5640*/  UIMAD UR39, UR4, -0x9, UR39 ;  /* 0xfffffff7042778a4 */ /* 0x000fe2000f8e0227 */
[----:B------:R-:W-:Y:S01]  /*5650*/  LOP3.LUT R3, R3, 0x7, RZ, 0xc0, !PT ;  /* 0x0000000703037812 */ /* 0x000fe200078ec0ff */
[----:B------:R-:W-:Y:S01]  /*5660*/  @UP2 ULOP3.LUT UR38, UR38, 0x1, UR4, 0x78, !UPT ;  /* 0x0000000126262892 */ /* 0x000fe2000f8e7804 */
[----:B------:R-:W-:Y:S01]  /*5670*/  SHF.R.U32.HI R4, RZ, 0x1, R4 ;  /* 0x00000001ff047819 */ /* 0x000fe20000011604 */
[----:B---34-:R-:W-:Y:S01]  /*5680*/  IMAD.SHL.U32 R160, R2, 0x40, RZ ;  /* 0x0000004002a07824 */ /* 0x018fe200078e00ff */
[----:B------:R-:W-:-:S02]  /*5690*/  LOP3.LUT R14, R14, 0x6, R15, 0xf8, !PT ;  /* 0x000000060e0e7812 */ /* 0x000fc400078ef80f */
[--C-:B-1----:R-:W-:Y:S02]  /*56a0*/  IADD3 R0, RZ, -R4, -R3.reuse ;  /* 0x80000004ff007210 */ /* 0x102fe40007ffe803 */
[----:B------:R-:W-:Y:S01]  /*56b0*/  LOP3.LUT R160, R160, 0x40, R3, 0xe2, !PT ;  /* 0x00000040a0a07812 */ /* 0x000fe200078ee203 */
[----:B------:R-:W-:Y:S01]  /*56c0*/  IMAD.MOV.U32 R3, RZ, RZ, -0x2 ;  /* 0xfffffffeff037424 */ /* 0x000fe200078e00ff */
[----:B------:R-:W-:Y:S01]  /*56d0*/  SHF.R.S32.HI R15, RZ, 0x1f, R14 ;  /* 0x0000001fff0f7819 */ /* 0x000fe2000001140e */
[----:B------:R-:W-:Y:S01]  /*56e0*/  IMAD R0, R2, -0x40, R0 ;  /* 0xffffffc002007824 */ /* 0x000fe200078e0200 */
[----:B------:R-:W-:Y:S01]  /*56f0*/  LOP3.LUT R160, R160, UR12, R4, 0xfe, !PT ;  /* 0x0000000ca0a07c12 */ /* 0x000fe2000f8efe04 */
[----:B------:R-:W-:Y:S01]  /*5700*/  IMAD.U32 R4, RZ, RZ, UR8 ;  /* 0x00000008ff047e24 */ /* 0x000fe2000f8e00ff */
[----:B------:R-:W-:Y:S02]  /*5710*/  LOP3.LUT R2, R5, 0x3, RZ, 0xc0, !PT ;  /* 0x0000000305027812 */ /* 0x000fe400078ec0ff */
[----:B------:R-:W-:Y:S01]  /*5720*/  IADD3 R155, R155, -UR41, R0 ;  /* 0x800000299b9b7c10 */ /* 0x000fe2000fffe000 */
[----:B------:R-:W-:Y:S01]  /*5730*/  IMAD.WIDE.U32 R4, R4, UR43, R14 ;  /* 0x0000002b04047c25 */ /* 0x000fe2000f8e000e */
[----:B------:R-:W-:-:S03]  /*5740*/  UMOV UR41, 0xffffffff ;  /* 0xffffffff00297882 */ /* 0x000fc60000000000 */
[----:B------:R-:W-:Y:S02]  /*5750*/  IMAD R2, R2, R3, UR10 ;  /* 0x0000000a02027e24 */ /* 0x000fe4000f8e0203 */
[----:B------:R-:W-:Y:S02]  /*5760*/  VIADD R5, R5, UR6 ;  /* 0x0000000605057c36 */ /* 0x000fe40008000000 */
[----:B------:R-:W-:Y:S01]  /*5770*/  VIADD R0, R2, -UR42 ;  /* 0x8000002a02007c36 */ /* 0x000fe20008000000 */
[----:B------:R-:W-:Y:S06]  /*5780*/  @P0 BRA `(.L_x_35) ;  /* 0x000001b000f80947 */ /* 0x000fec0003800000 */
[----:B------:R-:W0:Y:S01]  /*5790*/  LDC.64 R2, c[0x0][0x5c8] ;  /* 0x00017200ff027b82 */ /* 0x000e220000000a00 */
[----:B------:R-:W-:Y:S01]  /*57a0*/  ULDC.64 UR4, c[0x0][0x5c0] ;  /* 0x0001700000047ab9 */ /* 0x000fe20000000a00 */
[----:B------:R-:W-:Y:S01]  /*57b0*/  BSSY B0, `(.L_x_35) ;  /* 0x0001b3b000007945 */ /* 0x000fe20003800000 */
[C---:B0-----:R-:W-:Y:S01]  /*57c0*/  IMAD R6, R2.reuse, UR13, RZ ;  /* 0x0000000d02067c24 */ /* 0x041fe2000f8e02ff */
[----:B------:R-:W-:Y:S01]  /*57d0*/  SHF.L.U64.HI R9, R2, 0x3, R3 ;  /* 0x0000000302097819 */ /* 0x000fe20000010203 */
[----:B------:R-:W-:-:S04]  /*57e0*/  IMAD.WIDE.U32 R4, R160, R2, R4 ;  /* 0x00000002a0047225 */ /* 0x000fc800078e0004 */
[----:B------:R-:W-:Y:S01]  /*57f0*/  IMAD R6, R160, R3, R6 ;  /* 0x00000003a0067224 */ /* 0x000fe200078e0206 */
[----:B------:R-:W-:Y:S01]  /*5800*/  IADD3 R4, P0, R4, UR4, RZ ;  /* 0x0000000404047c10 */ /* 0x000fe2000ff1e0ff */
[----:B------:R-:W-:Y:S02]  /*5810*/  IMAD.SHL.U32 R8, R2, 0x8, RZ ;  /* 0x0000000802087824 */ /* 0x000fe400078e00ff */
[----:B------:R-:W-:-:S03]  /*5820*/  IMAD.IADD R6, R5, 0x1, R6 ;  /* 0x0000000105067824 */ /* 0x000fc600078e0206 */
[-C--:B------:R-:W-:Y:S02]  /*5830*/  IADD3 R10, P1, R8, R4.reuse, RZ ;  /* 0x00000004080a7210 */ /* 0x080fe40007f3e0ff */
[----:B------:R-:W-:Y:S02]  /*5840*/  IADD3.X R5, R6, UR5, RZ, P0, !PT ;  /* 0x0000000506057c10 */ /* 0x000fe400087fe4ff */
[----:B------:R-:W-:-:S03]  /*5850*/  LEA R6, P0, R2, R4, 0x7 ;  /* 0x0000000402067211 */ /* 0x000fc600078038ff */
[----:B------:R-:W-:Y:S01]  /*5860*/  IMAD.X R11, R9, 0x1, R5, P1 ;  /* 0x00000001090b7824 */ /* 0x000fe200008e0605 */
[----:B------:R-:W-:Y:S02]  /*5870*/  LEA.HI.X R7, R2, R5, R3, 0x7, P0 ;  /* 0x0000000502077211 */ /* 0x000fe400000f3c03 */
[----:B-----5:R-:W-:Y:S02]  /*5880*/  ISETP.NE.AND P0, PT, R18, RZ, PT ;  /* 0x000000ff1200720c */ /* 0x020fe40003f05270 */
[----:B------:R-:W-:-:S05]  /*5890*/  IADD3 R8, P2, R8, R6, RZ ;  /* 0x0000000608087210 */ /* 0x000fca0007f5e0ff */
[----:B------:R-:W-:-:S06]  /*58a0*/  IMAD.X R9, R9, 0x1, R7, P2 ;  /* 0x0000000109097824 */ /* 0x000fcc00010e0607 */
[----:B------:R-:W-:Y:S05]  /*58b0*/  @!P0 BRA `(.L_x_36) ;  /* 0x0000013800988947 */ /* 0x000fea0003800000 */
[----:B------:R-:W0:Y:S01]  /*58c0*/  LDC.64 R12, c[0x0][0x5b0] ;  /* 0x00016c00ff0c7b82 */ /* 0x000e220000000a00 */
[----:B------:R-:W-:Y:S01]  /*58d0*/  ULDC.64 UR6, c[0x0][0x5b8] ;  /* 0x00016e0000067ab9 */ /* 0x000fe20000000a00 */
[----:B------:R-:W-:Y:S01]  /*58e0*/  ISETP.GE.AND P3, PT, R155, 0x1, PT ;  /* 0x000000019b00780c */ /* 0x000fe20003f66270 */
[----:B------:R-:W-:Y:S02]  /*58f0*/  UIMAD UR4, UR11, UR6, URZ ;  /* 0x000000060b0472a4 */ /* 0x000fe4000f8e023f */
[----:B------:R-:W-:Y:S01]  /*5900*/  IMAD.U32 R2, RZ, RZ, UR6 ;  /* 0x00000006ff027e24 */ /* 0x000fe2000f8e00ff */
[----:B------:R-:W-:Y:S01]  /*5910*/  BSSY B1, `(.L_x_37) ;  /* 0x000000e000017945 */ /* 0x000fe20003800000 */
[----:B------:R-:W-:Y:S01]  /*5920*/  ISETP.LT.OR P1, PT, R0, 0x1, !P3 ;  /* 0x000000010000780c */ /* 0x000fe20005f21670 */
[----:B------:R-:W-:Y:S01]  /*5930*/  UIMAD UR4, UR43, UR7, UR4 ;  /* 0x000000072b0472a4 */ /* 0x000fe2000f8e0204 */
[----:B------:R-:W1:Y:S01]  /*5940*/  LDC.64 R152, c[0x0][0x5a8] ;  /* 0x00016a00ff987b82 */ /* 0x000e620000000a00 */
[----:B------:R-:W-:-:S04]  /*5950*/  IMAD.WIDE.U32 R14, R2, UR43, R14 ;  /* 0x0000002b020e7c25 */ /* 0x000fc8000f8e000e */
[----:B------:R-:W-:Y:S02]  /*5960*/  VIADD R157, R15, UR4 ;  /* 0x000000040f9d7c36 */ /* 0x000fe40008000000 */
[----:B------:R-:W-:Y:S02]  /*5970*/  IMAD.MOV.U32 R156, RZ, RZ, R14 ;  /* 0x000000ffff9c7224 */ /* 0x000fe400078e000e */
[----:B0-----:R-:W-:Y:S02]  /*5980*/  IMAD R161, R12, UR13, RZ ;  /* 0x0000000d0ca17c24 */ /* 0x001fe4000f8e02ff */
[----:B------:R-:W-:-:S04]  /*5990*/  IMAD.WIDE.U32 R2, R160, R12, R156 ;  /* 0x0000000ca0027225 */ /* 0x000fc800078e009c */
[----:B------:R-:W-:Y:S01]  /*59a0*/  IMAD R161, R160, R13, R161 ;  /* 0x0000000da0a17224 */ /* 0x000fe200078e02a1 */
[----:B-1----:R-:W-:-:S04]  /*59b0*/  IADD3 R22, P0, R2, R152, RZ ;  /* 0x0000009802167210 */ /* 0x002fc80007f1e0ff */
[----:B------:R-:W-:Y:S01]  /*59c0*/  IADD3.X R23, R153, R3, R161, P0, !PT ;  /* 0x0000000399177210 */ /* 0x000fe200007fe4a1 */
[----:B------:R-:W-:Y:S08]  /*59d0*/  @P1 BRA `(.L_x_38) ;  /* 0x0000000000041947 */ /* 0x000ff00003800000 */
[----:B------:R0:W5:Y:S02]  /*59e0*/  LDG.E.U8 R16, desc[UR36][R22.64] ;  /* 0x0000002416107981 */ /* 0x000164000c1e1100 */
.L_x_38:
[----:B------:R-:W-:Y:S05]  /*59f0*/  BSYNC B1 ;  /* 0x0000000000017941 */ /* 0x000fea0003800000 */
.L_x_37:
[----:B------:R-:W2:Y:S01]  /*5a00*/  LDL.LU R3, [R1+0x400] ;  /* 0x0004000001037983 */ /* 0x000ea20000300800 */
[----:B-----5:R-:W-:Y:S01]  /*5a10*/  LOP3.LUT R2, R16, 0xffff, RZ, 0xc0, !PT ;  /* 0x0000ffff10027812 */ /* 0x020fe200078ec0ff */
[C---:B------:R-:W-:Y:S01]  /*5a20*/  IMAD.SHL.U32 R158, R12.reuse, 0x8, RZ ;  /* 0x000000080c9e7824 */ /* 0x040fe200078e00ff */
[----:B------:R-:W-:Y:S01]  /*5a30*/  SHF.L.U64.HI R159, R12, 0x3, R13 ;  /* 0x000000030c9f7819 */ /* 0x000fe2000001020d */
[----:B------:R-:W-:Y:S01]  /*5a40*/  BSSY B1, `(.L_x_39) ;  /* 0x0000013000017945 */ /* 0x000fe20003800000 */
[----:B------:R-:W-:Y:S02]  /*5a50*/  PRMT R2, R2, 0x8880, RZ ;  /* 0x0000888002027816 */ /* 0x000fe400000000ff */
[----:B------:R-:W-:Y:S01]  /*5a60*/  ISETP.LT.OR P4, PT, R0, 0x2, !P3 ;  /* 0x000000020000780c */ /* 0x000fe20005f81670 */
[----:B------:R-:W-:Y:S01]  /*5a70*/  IMAD.WIDE.U32 R20, R160, R12, R158 ;  /* 0x0000000ca0147225 */ /* 0x000fe200078e009e */
[----:B------:R-:W-:-:S03]  /*5a80*/  ISETP.GE.AND P2, PT, R155, 0x9, PT ;  /* 0x000000099b00780c */ /* 0x000fc60003f46270 */
[----:B------:R-:W-:Y:S01]  /*5a90*/  IMAD R2, R2, R18, RZ ;  /* 0x0000001202027224 */ /* 0x000fe200078e02ff */
[----:B------:R-:W-:Y:S01]  /*5aa0*/  IADD3 R20, P5, P6, R14, R152, R20 ;  /* 0x000000980e147210 */ /* 0x000fe20007ebe014 */
[----:B------:R-:W-:Y:S01]  /*5ab0*/  IMAD.IADD R161, R161, 0x1, R21 ;  /* 0x00000001a1a17824 */ /* 0x000fe200078e0215 */
[----:B------:R-:W-:-:S04]  /*5ac0*/  ISETP.LT.OR P0, PT, R0, 0x2, !P2 ;  /* 0x000000020000780c */ /* 0x000fc80005701670 */
[----:B------:R-:W-:Y:S02]  /*5ad0*/  IADD3.X R21, R157, R153, R161, P5, P6 ;  /* 0x000000999d157210 */ /* 0x000fe40002fec4a1 */
[C---:B------:R-:W-:Y:S02]  /*5ae0*/  ISETP.LT.OR P5, PT, R0.reuse, 0x9, !P3 ;  /* 0x000000090000780c */ /* 0x040fe40005fa1670 */
[----:B------:R-:W-:Y:S01]  /*5af0*/  ISETP.LT.OR P6, PT, R0, 0xa, !P3 ;  /* 0x0000000a0000780c */ /* 0x000fe20005fc1670 */
[----:B--2---:R-:W-:-:S05]  /*5b00*/  @!P1 IMAD R3, R3, R17, R2 ;  /* 0x0000001103039224 */ /* 0x004fca00078e0202 */
[----:B------:R1:W-:Y:S01]  /*5b10*/  @!P1 STG.E.U8 desc[UR36][R4.64], R3 ;  /* 0x0000000304009986 */ /* 0x0003e2000c101124 */
[----:B------:R-:W-:Y:S01]  /*5b20*/  ISETP.LT.OR P1, PT, R0, 0x1, !P2 ;  /* 0x000000010000780c */ /* 0x000fe20005721670 */
[----:B------:R-:W-:-:S12]  /*5b30*/  @P4 BRA `(.L_x_40) ;  /* 0x00000000000c4947 */ /* 0x000fd80003800000 */
[----:B------:R-:W2:Y:S02]  /*5b40*/  LDG.E.U8 R16, desc[UR36][R22.64+0x1] ;  /* 0x0000012416107981 */ /* 0x000ea4000c1e1100 */
[----:B--2---:R-:W-:-:S05]  /*5b50*/  PRMT R2, R16, 0x8880, RZ ;  /* 0x0000888010027816 */ /* 0x004fca00000000ff */
[----:B------:R-:W-:-:S07]  /*5b60*/  IMAD R2, R2, R18, RZ ;  /* 0x0000001202027224 */ /* 0x000fce00078e02ff */
.L_x_40:
[----:B------:R-:W-:Y:S05]  /*5b70*/  BSYNC B1 ;  /* 0x0000000000017941 */ /* 0x000fea0003800000 */
.L_x_39:
[----:B-1----:R-:W2:Y:S01]  /*5b80*/  LDL.LU R3, [R1+0x404] ;  /* 0x0004040001037983 */ /* 0x002ea20000300800 */
[----:B------:R-:W-:Y:S01]  /*5b90*/  BSSY B1, `(.L_x_41) ;  /* 0x0000007000017945 */ /* 0x000fe20003800000 */
[----:B--2---:R-:W-:-:S05]  /*5ba0*/  @!P4 IMAD R3, R3, R17, R2 ;  /* 0x000000110303c224 */ /* 0x004fca00078e0202 */
[----:B------:R1:W-:Y:S01]  /*5bb0*/  @!P4 STG.E.U8 desc[UR36][R4.64+0x1], R3 ;  /* 0x000001030400c986 */ /* 0x0003e2000c101124 */
[----:B------:R-:W-:Y:S05]  /*5bc0*/  @P1 BRA `(.L_x_42) ;  /* 0x00000000000c1947 */ /* 0x000fea0003800000 */
[----:B------:R-:W2:Y:S02]  /*5bd0*/  LDG.E.U8 R16, desc[UR36][R20.64] ;  /* 0x0000002414107981 */ /* 0x000ea4000c1e1100 */
[----:B--2---:R-:W-:-:S05]  /*5be0*/  PRMT R2, R16, 0x8880, RZ ;  /* 0x0000888010027816 */ /* 0x004fca00000000ff */
[----:B------:R-:W-:-:S07]  /*5bf0*/  IMAD R2, R2, R18, RZ ;  /* 0x0000001202027224 */ /* 0x000fce00078e02ff */
.L_x_42:
[----:B------:R-:W-:Y:S05]  /*5c00*/  BSYNC B1 ;  /* 0x0000000000017941 */ /* 0x000fea0003800000 */
.L_x_41:
        /* <DEDUP_REMOVED lines=8> */
.L_x_44:
[----:B------:R-:W-:Y:S05]  /*5c90*/  BSYNC B1 ;  /* 0x0000000000017941 */ /* 0x000fea0003800000 */
.L_x_43:
        /* <DEDUP_REMOVED lines=8> */
.L_x_46:
[----:B------:R-:W-:Y:S05]  /*5d20*/  BSYNC B1 ;  /* 0x0000000000017941 */ /* 0x000fea0003800000 */
.L_x_45:
        /* <DEDUP_REMOVED lines=8> */
.L_x_48:
[----:B------:R-:W-:Y:S05]  /*5db0*/  BSYNC B1 ;  /* 0x0000000000017941 */ /* 0x000fea0003800000 */
.L_x_47:
[----:B-1----:R-:W2:Y:S01]  /*5dc0*/  LDL.LU R3, [R1+0x414] ;  /* 0x0004140001037983 */ /* 0x002ea20000300800 */
[C---:B------:R-:W-:Y:S01]  /*5dd0*/  ISETP.LT.OR P0, PT, R0.reuse, 0x9, !P2 ;  /* 0x000000090000780c */ /* 0x040fe20005701670 */
[----:B------:R-:W-:Y:S01]  /*5de0*/  BSSY B1, `(.L_x_49) ;  /* 0x000000b000017945 */ /* 0x000fe20003800000 */
[C---:B------:R-:W-:Y:S02]  /*5df0*/  ISETP.LT.OR P1, PT, R0.reuse, 0xa, !P2 ;  /* 0x0000000a0000780c */ /* 0x040fe40005721670 */
        /* <DEDUP_REMOVED lines=9> */
.L_x_50:
[----:B------:R-:W-:Y:S05]  /*5e90*/  BSYNC B1 ;  /* 0x0000000000017941 */ /* 0x000fea0003800000 */
.L_x_49:
        /* <DEDUP_REMOVED lines=8> */
.L_x_52:
[----:B------:R-:W-:Y:S05]  /*5f20*/  BSYNC B1 ;  /* 0x0000000000017941 */ /* 0x000fea0003800000 */
.L_x_51:
        /* <DEDUP_REMOVED lines=8> */
.L_x_54:
[----:B------:R-:W-:Y:S05]  /*5fb0*/  BSYNC B1 ;  /* 0x0000000000017941 */ /* 0x000fea0003800000 */
.L_x_53:
        /* <DEDUP_REMOVED lines=8> */
.L_x_56:
[----:B------:R-:W-:Y:S05]  /*6040*/  BSYNC B1 ;  /* 0x0000000000017941 */ /* 0x000fea0003800000 */
.L_x_55:
        /* <DEDUP_REMOVED lines=8> */
.L_x_58:
[----:B------:R-:W-:Y:S05]  /*60d0*/  BSYNC B1 ;  /* 0x0000000000017941 */ /* 0x000fea0003800000 */
.L_x_57:
        /* <DEDUP_REMOVED lines=13> */
.L_x_60:
[----:B------:R-:W-:Y:S05]  /*61b0*/  BSYNC B1 ;  /* 0x0000000000017941 */ /* 0x000fea0003800000 */
.L_x_59:
        /* <DEDUP_REMOVED lines=8> */
.L_x_62:
[----:B------:R-:W-:Y:S05]  /*6240*/  BSYNC B1 ;  /* 0x0000000000017941 */ /* 0x000fea0003800000 */
.L_x_61:
        /* <DEDUP_REMOVED lines=8> */
.L_x_64:
[----:B------:R-:W-:Y:S05]  /*62d0*/  BSYNC B1 ;  /* 0x0000000000017941 */ /* 0x000fea0003800000 */
.L_x_63:
        /* <DEDUP_REMOVED lines=8> */
.L_x_66:
[----:B------:R-:W-:Y:S05]  /*6360*/  BSYNC B1 ;  /* 0x0000000000017941 */ /* 0x000fea0003800000 */
.L_x_65:
        /* <DEDUP_REMOVED lines=8> */
.L_x_68:
[----:B------:R-:W-:Y:S05]  /*63f0*/  BSYNC B1 ;  /* 0x0000000000017941 */ /* 0x000fea0003800000 */
.L_x_67:
        /* <DEDUP_REMOVED lines=13> */
.L_x_70:
[----:B------:R-:W-:Y:S05]  /*64d0*/  BSYNC B1 ;  /* 0x0000000000017941 */ /* 0x000fea0003800000 */
.L_x_69:
        /* <DEDUP_REMOVED lines=8> */
.L_x_72:
[----:B------:R-:W-:Y:S05]  /*6560*/  BSYNC B1 ;  /* 0x0000000000017941 */ /* 0x000fea0003800000 */
.L_x_71:
        /* <DEDUP_REMOVED lines=8> */
.L_x_74:
[----:B------:R-:W-:Y:S05]  /*65f0*/  BSYNC B1 ;  /* 0x0000000000017941 */ /* 0x000fea0003800000 */
.L_x_73:
        /* <DEDUP_REMOVED lines=8> */
.L_x_76:
[----:B------:R-:W-:Y:S05]  /*6680*/  BSYNC B1 ;  /* 0x0000000000017941 */ /* 0x000fea0003800000 */
.L_x_75:
        /* <DEDUP_REMOVED lines=8> */
.L_x_78:
[----:B------:R-:W-:Y:S05]  /*6710*/  BSYNC B1 ;  /* 0x0000000000017941 */ /* 0x000fea0003800000 */
.L_x_77:
        /* <DEDUP_REMOVED lines=13> */
.L_x_80:
[----:B------:R-:W-:Y:S05]  /*67f0*/  BSYNC B1 ;  /* 0x0000000000017941 */ /* 0x000fea0003800000 */
.L_x_79:
        /* <DEDUP_REMOVED lines=8> */
.L_x_82:
[----:B------:R-:W-:Y:S05]  /*6880*/  BSYNC B1 ;  /* 0x0000000000017941 */ /* 0x000fea0003800000 */
.L_x_81:
        /* <DEDUP_REMOVED lines=8> */
.L_x_84:
[----:B------:R-:W-:Y:S05]  /*6910*/  BSYNC B1 ;  /* 0x0000000000017941 */ /* 0x000fea0003800000 */
.L_x_83:
        /* <DEDUP_REMOVED lines=8> */
.L_x_86:
[----:B------:R-:W-:Y:S05]  /*69a0*/  BSYNC B1 ;  /* 0x0000000000017941 */ /* 0x000fea0003800000 */
.L_x_85:
        /* <DEDUP_REMOVED lines=8> */
.L_x_88:
[----:B------:R-:W-:Y:S05]  /*6a30*/  BSYNC B1 ;  /* 0x0000000000017941 */ /* 0x000fea0003800000 */
.L_x_87:
        /* <DEDUP_REMOVED lines=13> */
.L_x_90:
[----:B------:R-:W-:Y:S05]  /*6b10*/  BSYNC B1 ;  /* 0x0000000000017941 */ /* 0x000fea0003800000 */
.L_x_89:
        /* <DEDUP_REMOVED lines=8> */
.L_x_92:
[----:B------:R-:W-:Y:S05]  /*6ba0*/  BSYNC B1 ;  /* 0x0000000000017941 */ /* 0x000fea0003800000 */
.L_x_91:
        /* <DEDUP_REMOVED lines=8> */
.L_x_94:
[----:B------:R-:W-:Y:S05]  /*6c30*/  BSYNC B1 ;  /* 0x0000000000017941 */ /* 0x000fea0003800000 */
.L_x_93:
        /* <DEDUP_REMOVED lines=8> */
.L_x_96:
[----:B------:R-:W-:Y:S05]  /*6cc0*/  BSYNC B1 ;  /* 0x0000000000017941 */ /* 0x000fea0003800000 */
.L_x_95:
        /* <DEDUP_REMOVED lines=8> */
.L_x_98:
[----:B------:R-:W-:Y:S05]  /*6d50*/  BSYNC B1 ;  /* 0x0000000000017941 */ /* 0x000fea0003800000 */
.L_x_97:
        /* <DEDUP_REMOVED lines=13> */
.L_x_100:
[----:B------:R-:W-:Y:S05]  /*6e30*/  BSYNC B1 ;  /* 0x0000000000017941 */ /* 0x000fea0003800000 */
.L_x_99:
        /* <DEDUP_REMOVED lines=8> */
.L_x_102:
[----:B------:R-:W-:Y:S05]  /*6ec0*/  BSYNC B1 ;  /* 0x0000000000017941 */ /* 0x000fea0003800000 */
.L_x_101:
        /* <DEDUP_REMOVED lines=8> */
.L_x_104:
[----:B------:R-:W-:Y:S05]  /*6f50*/  BSYNC B1 ;  /* 0x0000000000017941 */ /* 0x000fea0003800000 */
.L_x_103:
        /* <DEDUP_REMOVED lines=8> */
.L_x_106:
[----:B------:R-:W-:Y:S05]  /*6fe0*/  BSYNC B1 ;  /* 0x0000000000017941 */ /* 0x000fea0003800000 */
.L_x_105:
        /* <DEDUP_REMOVED lines=8> */
.L_x_108:
[----:B------:R-:W-:Y:S05]  /*7070*/  BSYNC B1 ;  /* 0x0000000000017941 */ /* 0x000fea0003800000 */
.L_x_107:
        /* <DEDUP_REMOVED lines=13> */
.L_x_110:
[----:B------:R-:W-:Y:S05]  /*7150*/  BSYNC B1 ;  /* 0x0000000000017941 */ /* 0x000fea0003800000 */
.L_x_109:
        /* <DEDUP_REMOVED lines=8> */
.L_x_112:
[----:B------:R-:W-:Y:S05]  /*71e0*/  BSYNC B1 ;  /* 0x0000000000017941 */ /* 0x000fea0003800000 */
.L_x_111:
        /* <DEDUP_REMOVED lines=8> */
.L_x_114:
[----:B------:R-:W-:Y:S05]  /*7270*/  BSYNC B1 ;  /* 0x0000000000017941 */ /* 0x000fea0003800000 */
.L_x_113:
        /* <DEDUP_REMOVED lines=8> */
.L_x_116:
[----:B------:R-:W-:Y:S05]  /*7300*/  BSYNC B1 ;  /* 0x0000000000017941 */ /* 0x000fea0003800000 */
.L_x_115:
        /* <DEDUP_REMOVED lines=8> */
.L_x_118:
[----:B------:R-:W-:Y:S05]  /*7390*/  BSYNC B1 ;  /* 0x0000000000017941 */ /* 0x000fea0003800000 */
.L_x_117:
        /* <DEDUP_REMOVED lines=13> */
.L_x_120:
[----:B------:R-:W-:Y:S05]  /*7470*/  BSYNC B1 ;  /* 0x0000000000017941 */ /* 0x000fea0003800000 */
.L_x_119:
        /* <DEDUP_REMOVED lines=8> */
.L_x_122:
[----:B------:R-:W-:Y:S05]  /*7500*/  BSYNC B1 ;  /* 0x0000000000017941 */ /* 0x000fea0003800000 */
.L_x_121:
        /* <DEDUP_REMOVED lines=8> */
.L_x_124:
[----:B------:R-:W-:Y:S05]  /*7590*/  BSYNC B1 ;  /* 0x0000000000017941 */ /* 0x000fea0003800000 */
.L_x_123:
        /* <DEDUP_REMOVED lines=8> */
.L_x_126:
[----:B------:R-:W-:Y:S05]  /*7620*/  BSYNC B1 ;  /* 0x0000000000017941 */ /* 0x000fea0003800000 */
.L_x_125:
        /* <DEDUP_REMOVED lines=8> */
.L_x_128:
[----:B------:R-:W-:Y:S05]  /*76b0*/  BSYNC B1 ;  /* 0x0000000000017941 */ /* 0x000fea0003800000 */
.L_x_127:
        /* <DEDUP_REMOVED lines=13> */
.L_x_130:
[----:B------:R-:W-:Y:S05]  /*7790*/  BSYNC B1 ;  /* 0x0000000000017941 */ /* 0x000fea0003800000 */
.L_x_129:
        /* <DEDUP_REMOVED lines=8> */
.L_x_132:
[----:B------:R-:W-:Y:S05]  /*7820*/  BSYNC B1 ;  /* 0x0000000000017941 */ /* 0x000fea0003800000 */
.L_x_131:
        /* <DEDUP_REMOVED lines=8> */
.L_x_134:
[----:B------:R-:W-:Y:S05]  /*78b0*/  BSYNC B1 ;  /* 0x0000000000017941 */ /* 0x000fea0003800000 */
.L_x_133:
        /* <DEDUP_REMOVED lines=8> */
.L_x_136:
[----:B------:R-:W-:Y:S05]  /*7940*/  BSYNC B1 ;  /* 0x0000000000017941 */ /* 0x000fea0003800000 */
.L_x_135:
        /* <DEDUP_REMOVED lines=8> */
.L_x_138:
[----:B------:R-:W-:Y:S05]  /*79d0*/  BSYNC B1 ;  /* 0x0000000000017941 */ /* 0x000fea0003800000 */
.L_x_137:
        /* <DEDUP_REMOVED lines=13> */
.L_x_140:
[----:B------:R-:W-:Y:S05]  /*7ab0*/  BSYNC B1 ;  /* 0x0000000000017941 */ /* 0x000fea0003800000 */
.L_x_139:
        /* <DEDUP_REMOVED lines=8> */
.L_x_142:
[----:B------:R-:W-:Y:S05]  /*7b40*/  BSYNC B1 ;  /* 0x0000000000017941 */ /* 0x000fea0003800000 */
.L_x_141:
        /* <DEDUP_REMOVED lines=8> */
.L_x_144:
[----:B------:R-:W-:Y:S05]  /*7bd0*/  BSYNC B1 ;  /* 0x0000000000017941 */ /* 0x000fea0003800000 */
.L_x_143:
        /* <DEDUP_REMOVED lines=8> */
.L_x_146:
[----:B------:R-:W-:Y:S05]  /*7c60*/  BSYNC B1 ;  /* 0x0000000000017941 */ /* 0x000fea0003800000 */
.L_x_145:
        /* <DEDUP_REMOVED lines=8> */
.L_x_148:
[----:B------:R-:W-:Y:S05]  /*7cf0*/  BSYNC B1 ;  /* 0x0000000000017941 */ /* 0x000fea0003800000 */
.L_x_147:
        /* <DEDUP_REMOVED lines=13> */
.L_x_150:
[----:B------:R-:W-:Y:S05]  /*7dd0*/  BSYNC B1 ;  /* 0x0000000000017941 */ /* 0x000fea0003800000 */
.L_x_149:
        /* <DEDUP_REMOVED lines=8> */
.L_x_152:
[----:B------:R-:W-:Y:S05]  /*7e60*/  BSYNC B1 ;  /* 0x0000000000017941 */ /* 0x000fea0003800000 */
.L_x_151:
        /* <DEDUP_REMOVED lines=8> */
.L_x_154:
[----:B------:R-:W-:Y:S05]  /*7ef0*/  BSYNC B1 ;  /* 0x0000000000017941 */ /* 0x000fea0003800000 */
.L_x_153:
        /* <DEDUP_REMOVED lines=8> */
.L_x_156:
[----:B------:R-:W-:Y:S05]  /*7f80*/  BSYNC B1 ;  /* 0x0000000000017941 */ /* 0x000fea0003800000 */
.L_x_155:
        /* <DEDUP_REMOVED lines=8> */
.L_x_158:
[----:B------:R-:W-:Y:S05]  /*8010*/  BSYNC B1 ;  /* 0x0000000000017941 */ /* 0x000fea0003800000 */
.L_x_157:
        /* <DEDUP_REMOVED lines=13> */
.L_x_160:
[----:B------:R-:W-:Y:S05]  /*80f0*/  BSYNC B1 ;  /* 0x0000000000017941 */ /* 0x000fea0003800000 */
.L_x_159:
        /* <DEDUP_REMOVED lines=8> */
.L_x_162:
[----:B------:R-:W-:Y:S05]  /*8180*/  BSYNC B1 ;  /* 0x0000000000017941 */ /* 0x000fea0003800000 */
.L_x_161:
        /* <DEDUP_REMOVED lines=8> */
.L_x_164:
[----:B------:R-:W-:Y:S05]  /*8210*/  BSYNC B1 ;  /* 0x0000000000017941 */ /* 0x000fea0003800000 */
.L_x_163:
        /* <DEDUP_REMOVED lines=8> */
.L_x_166:
[----:B------:R-:W-:Y:S05]  /*82a0*/  BSYNC B1 ;  /* 0x0000000000017941 */ /* 0x000fea0003800000 */
.L_x_165:
        /* <DEDUP_REMOVED lines=8> */
.L_x_168:
[----:B------:R-:W-:Y:S05]  /*8330*/  BSYNC B1 ;  /* 0x0000000000017941 */ /* 0x000fea0003800000 */
.L_x_167:
        /* <DEDUP_REMOVED lines=13> */
.L_x_170:
[----:B------:R-:W-:Y:S05]  /*8410*/  BSYNC B1 ;  /* 0x0000000000017941 */ /* 0x000fea0003800000 */
.L_x_169:
        /* <DEDUP_REMOVED lines=8> */
.L_x_172:
[----:B------:R-:W-:Y:S05]  /*84a0*/  BSYNC B1 ;  /* 0x0000000000017941 */ /* 0x000fea0003800000 */
.L_x_171:
        /* <DEDUP_REMOVED lines=8> */
.L_x_174:
[----:B------:R-:W-:Y:S05]  /*8530*/  BSYNC B1 ;  /* 0x0000000000017941 */ /* 0x000fea0003800000 */
.L_x_173:
        /* <DEDUP_REMOVED lines=8> */
.L_x_176:
[----:B------:R-:W-:Y:S05]  /*85c0*/  BSYNC B1 ;  /* 0x0000000000017941 */ /* 0x000fea0003800000 */
.L_x_175:
        /* <DEDUP_REMOVED lines=8> */
.L_x_178:
[----:B------:R-:W-:Y:S05]  /*8650*/  BSYNC B1 ;  /* 0x0000000000017941 */ /* 0x000fea0003800000 */
.L_x_177:
        /* <DEDUP_REMOVED lines=13> */
.L_x_180:
[----:B------:R-:W-:Y:S05]  /*8730*/  BSYNC B1 ;  /* 0x0000000000017941 */ /* 0x000fea0003800000 */
.L_x_179:
        /* <DEDUP_REMOVED lines=8> */
.L_x_182:
[----:B------:R-:W-:Y:S05]  /*87c0*/  BSYNC B1 ;  /* 0x0000000000017941 */ /* 0x000fea0003800000 */
.L_x_181:
        /* <DEDUP_REMOVED lines=8> */
.L_x_184:
[----:B------:R-:W-:Y:S05]  /*8850*/  BSYNC B1 ;  /* 0x0000000000017941 */ /* 0x000fea0003800000 */
.L_x_183:
        /* <DEDUP_REMOVED lines=8> */
.L_x_186:
[----:B------:R-:W-:Y:S05]  /*88e0*/  BSYNC B1 ;  /* 0x0000000000017941 */ /* 0x000fea0003800000 */
.L_x_185:
        /* <DEDUP_REMOVED lines=8> */
.L_x_188:
[----:B------:R-:W-:Y:S05]  /*8970*/  BSYNC B1 ;  /* 0x0000000000017941 */ /* 0x000fea0003800000 */
.L_x_187:
        /* <DEDUP_REMOVED lines=13> */
.L_x_190:
[----:B------:R-:W-:Y:S05]  /*8a50*/  BSYNC B1 ;  /* 0x0000000000017941 */ /* 0x000fea0003800000 */
.L_x_189:
        /* <DEDUP_REMOVED lines=8> */
.L_x_192:
[----:B------:R-:W-:Y:S05]  /*8ae0*/  BSYNC B1 ;  /* 0x0000000000017941 */ /* 0x000fea0003800000 */
.L_x_191:
        /* <DEDUP_REMOVED lines=8> */
.L_x_194:
[----:B------:R-:W-:Y:S05]  /*8b70*/  BSYNC B1 ;  /* 0x0000000000017941 */ /* 0x000fea0003800000 */
.L_x_193:
        /* <DEDUP_REMOVED lines=8> */
.L_x_196:
[----:B------:R-:W-:Y:S05]  /*8c00*/  BSYNC B1 ;  /* 0x0000000000017941 */ /* 0x000fea0003800000 */
.L_x_195:
        /* <DEDUP_REMOVED lines=8> */
.L_x_198:
[----:B------:R-:W-:Y:S05]  /*8c90*/  BSYNC B1 ;  /* 0x0000000000017941 */ /* 0x000fea0003800000 */
.L_x_197:
        /* <DEDUP_REMOVED lines=13> */
.L_x_200:
[----:B------:R-:W-:Y:S05]  /*8d70*/  BSYNC B1 ;  /* 0x0000000000017941 */ /* 0x000fea0003800000 */
.L_x_199:
        /* <DEDUP_REMOVED lines=8> */
.L_x_202:
[----:B------:R-:W-:Y:S05]  /*8e00*/  BSYNC B1 ;  /* 0x0000000000017941 */ /* 0x000fea0003800000 */
.L_x_201:
        /* <DEDUP_REMOVED lines=8> */
.L_x_204:
[----:B------:R-:W-:Y:S05]  /*8e90*/  BSYNC B1 ;  /* 0x0000000000017941 */ /* 0x000fea0003800000 */
.L_x_203:
        /* <DEDUP_REMOVED lines=8> */
.L_x_206:
[----:B------:R-:W-:Y:S05]  /*8f20*/  BSYNC B1 ;  /* 0x0000000000017941 */ /* 0x000fea0003800000 */
.L_x_205:
        /* <DEDUP_REMOVED lines=8> */
.L_x_208:
[----:B------:R-:W-:Y:S05]  /*8fb0*/  BSYNC B1 ;  /* 0x0000000000017941 */ /* 0x000fea0003800000 */
.L_x_207:
        /* <DEDUP_REMOVED lines=13> */
.L_x_210:
[----:B------:R-:W-:Y:S05]  /*9090*/  BSYNC B1 ;  /* 0x0000000000017941 */ /* 0x000fea0003800000 */
.L_x_209:
        /* <DEDUP_REMOVED lines=8> */
.L_x_212:
[----:B------:R-:W-:Y:S05]  /*9120*/  BSYNC B1 ;  /* 0x0000000000017941 */ /* 0x000fea0003800000 */
.L_x_211:
        /* <DEDUP_REMOVED lines=8> */
.L_x_214:
[----:B------:R-:W-:Y:S05]  /*91b0*/  BSYNC B1 ;  /* 0x0000000000017941 */ /* 0x000fea0003800000 */
.L_x_213:
        /* <DEDUP_REMOVED lines=8> */
.L_x_216:
[----:B------:R-:W-:Y:S05]  /*9240*/  BSYNC B1 ;  /* 0x0000000000017941 */ /* 0x000fea0003800000 */
.L_x_215:
        /* <DEDUP_REMOVED lines=8> */
.L_x_218:
[----:B------:R-:W-:Y:S05]  /*92d0*/  BSYNC B1 ;  /* 0x0000000000017941 */ /* 0x000fea0003800000 */
.L_x_217:
        /* <DEDUP_REMOVED lines=13> */
.L_x_220:
[----:B------:R-:W-:Y:S05]  /*93b0*/  BSYNC B1 ;  /* 0x0000000000017941 */ /* 0x000fea0003800000 */
.L_x_219:
        /* <DEDUP_REMOVED lines=8> */
.L_x_222:
[----:B------:R-:W-:Y:S05]  /*9440*/  BSYNC B1 ;  /* 0x0000000000017941 */ /* 0x000fea0003800000 */
.L_x_221:
        /* <DEDUP_REMOVED lines=8> */
.L_x_224:
[----:B------:R-:W-:Y:S05]  /*94d0*/  BSYNC B1 ;  /* 0x0000000000017941 */ /* 0x000fea0003800000 */
.L_x_223:
        /* <DEDUP_REMOVED lines=8> */
.L_x_226:
[----:B------:R-:W-:Y:S05]  /*9560*/  BSYNC B1 ;  /* 0x0000000000017941 */ /* 0x000fea0003800000 */
.L_x_225:
        /* <DEDUP_REMOVED lines=8> */
.L_x_228:
[----:B------:R-:W-:Y:S05]  /*95f0*/  BSYNC B1 ;  /* 0x0000000000017941 */ /* 0x000fea0003800000 */
.L_x_227:
        /* <DEDUP_REMOVED lines=13> */
.L_x_230:
[----:B------:R-:W-:Y:S05]  /*96d0*/  BSYNC B1 ;  /* 0x0000000000017941 */ /* 0x000fea0003800000 */
.L_x_229:
        /* <DEDUP_REMOVED lines=8> */
.L_x_232:
[----:B------:R-:W-:Y:S05]  /*9760*/  BSYNC B1 ;  /* 0x0000000000017941 */ /* 0x000fea0003800000 */
.L_x_231:
        /* <DEDUP_REMOVED lines=8> */
.L_x_234:
[----:B------:R-:W-:Y:S05]  /*97f0*/  BSYNC B1 ;  /* 0x0000000000017941 */ /* 0x000fea0003800000 */
.L_x_233:
        /* <DEDUP_REMOVED lines=8> */
.L_x_236:
[----:B------:R-:W-:Y:S05]  /*9880*/  BSYNC B1 ;  /* 0x0000000000017941 */ /* 0x000fea0003800000 */
.L_x_235:
        /* <DEDUP_REMOVED lines=8> */
.L_x_238:
[----:B------:R-:W-:Y:S05]  /*9910*/  BSYNC B1 ;  /* 0x0000000000017941 */ /* 0x000fea0003800000 */
.L_x_237:
        /* <DEDUP_REMOVED lines=13> */
.L_x_240:
[----:B------:R-:W-:Y:S05]  /*99f0*/  BSYNC B1 ;  /* 0x0000000000017941 */ /* 0x000fea0003800000 */
.L_x_239:
        /* <DEDUP_REMOVED lines=8> */
.L_x_242:
[----:B------:R-:W-:Y:S05]  /*9a80*/  BSYNC B1 ;  /* 0x0000000000017941 */ /* 0x000fea0003800000 */
.L_x_241:
        /* <DEDUP_REMOVED lines=8> */
.L_x_244:
[----:B------:R-:W-:Y:S05]  /*9b10*/  BSYNC B1 ;  /* 0x0000000000017941 */ /* 0x000fea0003800000 */
.L_x_243:
        /* <DEDUP_REMOVED lines=8> */
.L_x_246:
[----:B------:R-:W-:Y:S05]  /*9ba0*/  BSYNC B1 ;  /* 0x0000000000017941 */ /* 0x000fea0003800000 */
.L_x_245:
        /* <DEDUP_REMOVED lines=8> */
.L_x_248:
[----:B------:R-:W-:Y:S05]  /*9c30*/  BSYNC B1 ;  /* 0x0000000000017941 */ /* 0x000fea0003800000 */
.L_x_247:
        /* <DEDUP_REMOVED lines=13> */
.L_x_250:
[----:B------:R-:W-:Y:S05]  /*9d10*/  BSYNC B1 ;  /* 0x0000000000017941 */ /* 0x000fea0003800000 */
.L_x_249:
        /* <DEDUP_REMOVED lines=8> */
.L_x_252:
[----:B------:R-:W-:Y:S05]  /*9da0*/  BSYNC B1 ;  /* 0x0000000000017941 */ /* 0x000fea0003800000 */
.L_x_251:
        /* <DEDUP_REMOVED lines=8> */
.L_x_254:
[----:B------:R-:W-:Y:S05]  /*9e30*/  BSYNC B1 ;  /* 0x0000000000017941 */ /* 0x000fea0003800000 */
.L_x_253:
        /* <DEDUP_REMOVED lines=8> */
.L_x_256:
[----:B------:R-:W-:Y:S05]  /*9ec0*/  BSYNC B1 ;  /* 0x0000000000017941 */ /* 0x000fea0003800000 */
.L_x_255:
        /* <DEDUP_REMOVED lines=8> */
.L_x_258:
[----:B------:R-:W-:Y:S05]  /*9f50*/  BSYNC B1 ;  /* 0x0000000000017941 */ /* 0x000fea0003800000 */
.L_x_257:
        /* <DEDUP_REMOVED lines=13> */
.L_x_260:
[----:B------:R-:W-:Y:S05]  /*a030*/  BSYNC B1 ;  /* 0x0000000000017941 */ /* 0x000fea0003800000 */
.L_x_259:
        /* <DEDUP_REMOVED lines=8> */
.L_x_262:
[----:B------:R-:W-:Y:S05]  /*a0c0*/  BSYNC B1 ;  /* 0x0000000000017941 */ /* 0x000fea0003800000 */
.L_x_261:
        /* <DEDUP_REMOVED lines=8> */
.L_x_264:
[----:B------:R-:W-:Y:S05]  /*a150*/  BSYNC B1 ;  /* 0x0000000000017941 */ /* 0x000fea0003800000 */
.L_x_263:
        /* <DEDUP_REMOVED lines=8> */
.L_x_266:
[----:B------:R-:W-:Y:S05]  /*a1e0*/  BSYNC B1 ;  /* 0x0000000000017941 */ /* 0x000fea0003800000 */
.L_x_265:
        /* <DEDUP_REMOVED lines=8> */
.L_x_268:
[----:B------:R-:W-:Y:S05]  /*a270*/  BSYNC B1 ;  /* 0x0000000000017941 */ /* 0x000fea0003800000 */
.L_x_267:
        /* <DEDUP_REMOVED lines=13> */
.L_x_270:
[----:B------:R-:W-:Y:S05]  /*a350*/  BSYNC B1 ;  /* 0x0000000000017941 */ /* 0x000fea0003800000 */
.L_x_269:
        /* <DEDUP_REMOVED lines=8> */
.L_x_272:
[----:B------:R-:W-:Y:S05]  /*a3e0*/  BSYNC B1 ;  /* 0x0000000000017941 */ /* 0x000fea0003800000 */
.L_x_271:
        /* <DEDUP_REMOVED lines=8> */
.L_x_274:
[----:B------:R-:W-:Y:S05]  /*a470*/  BSYNC B1 ;  /* 0x0000000000017941 */ /* 0x000fea0003800000 */
.L_x_273:
        /* <DEDUP_REMOVED lines=8> */
.L_x_276:
[----:B------:R-:W-:Y:S05]  /*a500*/  BSYNC B1 ;  /* 0x0000000000017941 */ /* 0x000fea0003800000 */
.L_x_275:
        /* <DEDUP_REMOVED lines=8> */
.L_x_278:
[----:B------:R-:W-:Y:S05]  /*a590*/  BSYNC B1 ;  /* 0x0000000000017941 */ /* 0x000fea0003800000 */
.L_x_277:
[----:B-1----:R-:W2:Y:S01]  /*a5a0*/  LDL.LU R3, [R1+0x5e0] ;  /* 0x0005e00001037983 */ /* 0x002ea20000300800 */
[----:B------:R-:W-:Y:S01]  /*a5b0*/  ISETP.LT.OR P1, PT, R0, 0xf2, !P3 ;  /* 0x000000f20000780c */ /* 0x000fe20005f21670 */
[----:B------:R-:W-:Y:S01]  /*a5c0*/  BSSY B1, `(.L_x_279) ;  /* 0x000000b000017945 */ /* 0x000fe20003800000 */
[----:B------:R-:W-:Y:S02]  /*a5d0*/  IADD3 R160, P4, R160, 0x80, RZ ;  /* 0x00000080a0a07810 */ /* 0x000fe40007f9e0ff */
        /* <DEDUP_REMOVED lines=9> */
.L_x_280:
[----:B------:R-:W-:Y:S05]  /*a670*/  BSYNC B1 ;  /* 0x0000000000017941 */ /* 0x000fea0003800000 */
.L_x_279:
        /* <DEDUP_REMOVED lines=8> */
.L_x_282:
[----:B------:R-:W-:Y:S05]  /*a700*/  BSYNC B1 ;  /* 0x0000000000017941 */ /* 0x000fea0003800000 */
.L_x_281:
        /* <DEDUP_REMOVED lines=8> */
.L_x_284:
[----:B------:R-:W-:Y:S05]  /*a790*/  BSYNC B1 ;  /* 0x0000000000017941 */ /* 0x000fea0003800000 */
.L_x_283:
[----:B-1----:R-:W2:Y:S01]  /*a7a0*/  LDL.LU R3, [R1+0x5ec] ;  /* 0x0005ec0001037983 */ /* 0x002ea20000300800 */
[----:B------:R-:W-:Y:S01]  /*a7b0*/  BSSY B1, `(.L_x_285) ;  /* 0x0000008000017945 */ /* 0x000fe20003800000 */
[----:B------:R-:W-:-:S04]  /*a7c0*/  IMAD.WIDE.U32 R158, R160, R12, R158 ;  /* 0x0000000ca09e7225 */ /* 0x000fc800078e009e */
[----:B--2---:R-:W-:-:S05]  /*a7d0*/  @!P5 IMAD R3, R3, R17, R2 ;  /* 0x000000110303d224 */ /* 0x004fca00078e0202 */
[----:B------:R1:W-:Y:S01]  /*a7e0*/  @!P5 STG.E.U8 desc[UR36][R10.64+0xf1], R3 ;  /* 0x0000f1030a00d986 */ /* 0x0003e2000c101124 */
[----:B------:R-:W-:Y:S05]  /*a7f0*/  @P6 BRA `(.L_x_286) ;  /* 0x00000000000c6947 */ /* 0x000fea0003800000 */
[----:B------:R-:W2:Y:S02]  /*a800*/  LDG.E.U8 R16, desc[UR36][R22.64+0xf8] ;  /* 0x0000f82416107981 */ /* 0x000ea4000c1e1100 */
[----:B--2---:R-:W-:-:S05]  /*a810*/  PRMT R2, R16, 0x8880, RZ ;  /* 0x0000888010027816 */ /* 0x004fca00000000ff */
[----:B------:R-:W-:-:S07]  /*a820*/  IMAD R2, R2, R18, RZ ;  /* 0x0000001202027224 */ /* 0x000fce00078e02ff */
.L_x_286:
[----:B------:R-:W-:Y:S05]  /*a830*/  BSYNC B1 ;  /* 0x0000000000017941 */ /* 0x000fea0003800000 */
.L_x_285:
[----:B-1----:R-:W2:Y:S01]  /*a840*/  LDL.LU R3, [R1+0x5f0] ;  /* 0x0005f00001037983 */ /* 0x002ea20000300800 */
[----:B------:R-:W-:Y:S01]  /*a850*/  ISETP.LT.OR P5, PT, R0, 0xfa, !P3 ;  /* 0x000000fa0000780c */ /* 0x000fe20005fa1670 */
[----:B------:R-:W-:Y:S01]  /*a860*/  BSSY B1, `(.L_x_287) ;  /* 0x000000c000017945 */ /* 0x000fe20003800000 */
[----:B------:R-:W-:Y:S01]  /*a870*/  IADD3 R14, P1, P0, R14, R152, R158 ;  /* 0x000000980e0e7210 */ /* 0x000fe2000783e09e */
[----:B--2---:R-:W-:-:S05]  /*a880*/  @!P6 IMAD R3, R3, R17, R2 ;  /* 0x000000110303e224 */ /* 0x004fca00078e0202 */
[----:B------:R1:W-:Y:S01]  /*a890*/  @!P6 STG.E.U8 desc[UR36][R4.64+0xf8], R3 ;  /* 0x0000f8030400e986 */ /* 0x0003e2000c101124 */
[C---:B------:R-:W-:Y:S01]  /*a8a0*/  ISETP.LT.OR P6, PT, R0.reuse, 0xf9, !P2 ;  /* 0x000000f90000780c */ /* 0x040fe200057c1670 */
[----:B-1----:R-:W-:Y:S01]  /*a8b0*/  IMAD.X R3, RZ, RZ, UR13, P4 ;  /* 0x0000000dff037e24 */ /* 0x002fe2000a0e06ff */
[----:B------:R-:W-:-:S03]  /*a8c0*/  ISETP.LT.OR P4, PT, R0, 0xfa, !P2 ;  /* 0x000000fa0000780c */ /* 0x000fc60005781670 */
[----:B------:R-:W-:Y:S01]  /*a8d0*/  IMAD R3, R3, R12, RZ ;  /* 0x0000000c03037224 */ /* 0x000fe200078e02ff */
[----:B------:R-:W-:Y:S09]  /*a8e0*/  @P5 BRA `(.L_x_288) ;  /* 0x00000000000c5947 */ /* 0x000ff20003800000 */
[----:B------:R-:W2:Y:S02]  /*a8f0*/  LDG.E.U8 R16, desc[UR36][R22.64+0xf9] ;  /* 0x0000f92416107981 */ /* 0x000ea4000c1e1100 */
[----:B--2---:R-:W-:-:S05]  /*a900*/  PRMT R2, R16, 0x8880, RZ ;  /* 0x0000888010027816 */ /* 0x004fca00000000ff */
[----:B------:R-:W-:-:S07]  /*a910*/  IMAD R2, R2, R18, RZ ;  /* 0x0000001202027224 */ /* 0x000fce00078e02ff */
.L_x_288:
[----:B------:R-:W-:Y:S05]  /*a920*/  BSYNC B1 ;  /* 0x0000000000017941 */ /* 0x000fea0003800000 */
.L_x_287:
[----:B------:R-:W2:Y:S01]  /*a930*/  LDL.LU R161, [R1+0x5f4] ;  /* 0x0005f40001a17983 */ /* 0x000ea20000300800 */
[----:B------:R-:W-:Y:S01]  /*a940*/  BSSY B1, `(.L_x_289) ;  /* 0x0000008000017945 */ /* 0x000fe20003800000 */
[----:B------:R-:W-:Y:S02]  /*a950*/  IMAD R3, R160, R13, R3 ;  /* 0x0000000da0037224 */ /* 0x000fe400078e0203 */
[----:B--2---:R-:W-:-:S05]  /*a960*/  @!P5 IMAD R161, R161, R17, R2 ;  /* 0x00000011a1a1d224 */ /* 0x004fca00078e0202 */
[----:B------:R1:W-:Y:S01]  /*a970*/  @!P5 STG.E.U8 desc[UR36][R4.64+0xf9], R161 ;  /* 0x0000f9a10400d986 */ /* 0x0003e2000c101124 */
[----:B------:R-:W-:Y:S05]  /*a980*/  @P6 BRA `(.L_x_290) ;  /* 0x00000000000c6947 */ /* 0x000fea0003800000 */
[----:B------:R-:W2:Y:S02]  /*a990*/  LDG.E.U8 R16, desc[UR36][R20.64+0xf8] ;  /* 0x0000f82414107981 */ /* 0x000ea4000c1e1100 */
[----:B--2---:R-:W-:-:S05]  /*a9a0*/  PRMT R2, R16, 0x8880, RZ ;  /* 0x0000888010027816 */ /* 0x004fca00000000ff */
[----:B------:R-:W-:-:S07]  /*a9b0*/  IMAD R2, R2, R18, RZ ;  /* 0x0000001202027224 */ /* 0x000fce00078e02ff */
.L_x_290:
[----:B------:R-:W-:Y:S05]  /*a9c0*/  BSYNC B1 ;  /* 0x0000000000017941 */ /* 0x000fea0003800000 */
.L_x_289:
[----:B------:R-:W2:Y:S01]  /*a9d0*/  LDL.LU R13, [R1+0x5f8] ;  /* 0x0005f800010d7983 */ /* 0x000ea20000300800 */
[----:B------:R-:W-:Y:S01]  /*a9e0*/  BSSY B1, `(.L_x_291) ;  /* 0x0000009000017945 */ /* 0x000fe20003800000 */
[----:B------:R-:W-:Y:S02]  /*a9f0*/  IMAD.IADD R159, R3, 0x1, R159 ;  /* 0x00000001039f7824 */ /* 0x000fe400078e029f */
[----:B--2---:R-:W-:Y:S02]  /*aa00*/  @!P6 IMAD R158, R13, R17, R2 ;  /* 0x000000110d9ee224 */ /* 0x004fe400078e0202 */
[----:B------:R-:W-:-:S03]  /*aa10*/  IMAD.WIDE.U32 R12, R160, R12, R156 ;  /* 0x0000000ca00c7225 */ /* 0x000fc600078e009c */
[----:B------:R2:W-:Y:S01]  /*aa20*/  @!P6 STG.E.U8 desc[UR36][R10.64+0xf8], R158 ;  /* 0x0000f89e0a00e986 */ /* 0x0005e2000c101124 */
[----:B------:R-:W-:Y:S05]  /*aa30*/  @P4 BRA `(.L_x_292) ;  /* 0x00000000000c4947 */ /* 0x000fea0003800000 */
[----:B------:R-:W3:Y:S02]  /*aa40*/  LDG.E.U8 R16, desc[UR36][R20.64+0xf9] ;  /* 0x0000f92414107981 */ /* 0x000ee4000c1e1100 */
[----:B---3--:R-:W-:-:S05]  /*aa50*/  PRMT R2, R16, 0x8880, RZ ;  /* 0x0000888010027816 */ /* 0x008fca00000000ff */
[----:B------:R-:W-:-:S07]  /*aa60*/  IMAD R2, R2, R18, RZ ;  /* 0x0000001202027224 */ /* 0x000fce00078e02ff */
.L_x_292:
[----:B------:R-:W-:Y:S05]  /*aa70*/  BSYNC B1 ;  /* 0x0000000000017941 */ /* 0x000fea0003800000 */
.L_x_291:
[----:B--2---:R-:W2:Y:S01]  /*aa80*/  LDL.LU R158, [R1+0x5fc] ;  /* 0x0005fc00019e7983 */ /* 0x004ea20000300800 */
[----:B------:R-:W-:Y:S01]  /*aa90*/  IADD3.X R15, R157, R153, R159, P1, P0 ;  /* 0x000000999d0f7210 */ /* 0x000fe20000fe049f */
[----:B------:R-:W-:Y:S01]  /*aaa0*/  BSSY B1, `(.L_x_293) ;  /* 0x000000e000017945 */ /* 0x000fe20003800000 */
[C---:B------:R-:W-:Y:S02]  /*aab0*/  ISETP.GE.AND P1, PT, R155.reuse, 0x81, PT ;  /* 0x000000819b00780c */ /* 0x040fe40003f26270 */
[----:B------:R-:W-:Y:S02]  /*aac0*/  IADD3 R12, P5, R12, R152, RZ ;  /* 0x000000980c0c7210 */ /* 0x000fe40007fbe0ff */
[----:B------:R-:W-:Y:S02]  /*aad0*/  ISETP.GE.AND P0, PT, R155, 0x89, PT ;  /* 0x000000899b00780c */ /* 0x000fe40003f06270 */
[----:B------:R-:W-:Y:S02]  /*aae0*/  IADD3.X R13, R153, R13, R3, P5, !PT ;  /* 0x0000000d990d7210 */ /* 0x000fe40002ffe403 */
[----:B------:R-:W-:-:S02]  /*aaf0*/  ISETP.LT.OR P6, PT, R0, 0x2, !P1 ;  /* 0x000000020000780c */ /* 0x000fc40004fc1670 */
[----:B------:R-:W-:Y:S01]  /*ab00*/  ISETP.LT.OR P5, PT, R0, 0x1, !P0 ;  /* 0x000000010000780c */ /* 0x000fe200047a1670 */
[----:B--2---:R-:W-:-:S05]  /*ab10*/  @!P4 IMAD R156, R158, R17, R2 ;  /* 0x000000119e9cc224 */ /* 0x004fca00078e0202 */
[----:B------:R2:W-:Y:S01]  /*ab20*/  @!P4 STG.E.U8 desc[UR36][R10.64+0xf9], R156 ;  /* 0x0000f99c0a00c986 */ /* 0x0005e2000c101124 */
[----:B------:R-:W-:-:S13]  /*ab30*/  ISETP.LT.OR P4, PT, R0, 0x1, !P1 ;  /* 0x000000010000780c */ /* 0x000fda0004f81670 */
[----:B--2---:R-:W-:Y:S05]  /*ab40*/  @P4 BRA `(.L_x_294) ;  /* 0x00000000000c4947 */ /* 0x004fea0003800000 */
[----:B------:R-:W2:Y:S02]  /*ab50*/  LDG.E.U8 R16, desc[UR36][R12.64] ;  /* 0x000000240c107981 */ /* 0x000ea4000c1e1100 */
[----:B--2---:R-:W-:-:S05]  /*ab60*/  PRMT R2, R16, 0x8880, RZ ;  /* 0x0000888010027816 */ /* 0x004fca00000000ff */
[----:B------:R-:W-:-:S07]  /*ab70*/  IMAD R2, R2, R18, RZ ;  /* 0x0000001202027224 */ /* 0x000fce00078e02ff */
.L_x_294:
[----:B------:R-:W-:Y:S05]  /*ab80*/  BSYNC B1 ;  /* 0x0000000000017941 */ /* 0x000fea0003800000 */
.L_x_293:
[----:B------:R-:W2:Y:S01]  /*ab90*/  LDL.LU R3, [R1+0x200] ;  /* 0x0002000001037983 */ /* 0x000ea20000300800 */
[----:B------:R-:W-:Y:S01]  /*aba0*/  BSSY B1, `(.L_x_295) ;  /* 0x0000007000017945 */ /* 0x000fe20003800000 */
[----:B--2---:R-:W-:-:S05]  /*abb0*/  @!P4 IMAD R3, R3, R17, R2 ;  /* 0x000000110303c224 */ /* 0x004fca00078e0202 */
[----:B------:R2:W-:Y:S01]  /*abc0*/  @!P4 STG.E.U8 desc[UR36][R6.64], R3 ;  /* 0x000000030600c986 */ /* 0x0005e2000c101124 */
[----:B------:R-:W-:Y:S05]  /*abd0*/  @P6 BRA `(.L_x_296) ;  /* 0x00000000000c6947 */ /* 0x000fea0003800000 */
[----:B------:R-:W3:Y:S02]  /*abe0*/  LDG.E.U8 R16, desc[UR36][R12.64+0x1] ;  /* 0x000001240c107981 */ /* 0x000ee4000c1e1100 */
[----:B---3--:R-:W-:-:S05]  /*abf0*/  PRMT R2, R16, 0x8880, RZ ;  /* 0x0000888010027816 */ /* 0x008fca00000000ff */
[----:B------:R-:W-:-:S07]  /*ac00*/  IMAD R2, R2, R18, RZ ;  /* 0x0000001202027224 */ /* 0x000fce00078e02ff */
.L_x_296:
[----:B------:R-:W-:Y:S05]  /*ac10*/  BSYNC B1 ;  /* 0x0000000000017941 */ /* 0x000fea0003800000 */
.L_x_295:
[----:B--2---:R-:W2:Y:S01]  /*ac20*/  LDL.LU R3, [R1+0x204] ;  /* 0x0002040001037983 */ /* 0x004ea20000300800 */
[----:B------:R-:W-:Y:S01]  /*ac30*/  BSSY B1, `(.L_x_297) ;  /* 0x0000007000017945 */ /* 0x000fe20003800000 */
[----:B--2---:R-:W-:-:S05]  /*ac40*/  @!P6 IMAD R3, R3, R17, R2 ;  /* 0x000000110303e224 */ /* 0x004fca00078e0202 */
[----:B------:R2:W-:Y:S01]  /*ac50*/  @!P6 STG.E.U8 desc[UR36][R6.64+0x1], R3 ;  /* 0x000001030600e986 */ /* 0x0005e2000c101124 */
[----:B------:R-:W-:Y:S05]  /*ac60*/  @P5 BRA `(.L_x_298) ;  /* 0x00000000000c5947 */ /* 0x000fea0003800000 */
[----:B------:R-:W3:Y:S02]  /*ac70*/  LDG.E.U8 R16, desc[UR36][R14.64] ;  /* 0x000000240e107981 */ /* 0x000ee4000c1e1100 */
[----:B---3--:R-:W-:-:S05]  /*ac80*/  PRMT R2, R16, 0x8880, RZ ;  /* 0x0000888010027816 */ /* 0x008fca00000000ff */
[----:B------:R-:W-:-:S07]  /*ac90*/  IMAD R2, R2, R18, RZ ;  /* 0x0000001202027224 */ /* 0x000fce00078e02ff */
.L_x_298:
[----:B------:R-:W-:Y:S05]  /*aca0*/  BSYNC B1 ;  /* 0x0000000000017941 */ /* 0x000fea0003800000 */
.L_x_297:
[----:B--2---:R-:W2:Y:S01]  /*acb0*/  LDL.LU R3, [R1+0x208] ;  /* 0x0002080001037983 */ /* 0x004ea20000300800 */
[C---:B------:R-:W-:Y:S01]  /*acc0*/  ISETP.LT.OR P4, PT, R0.reuse, 0x2, !P0 ;  /* 0x000000020000780c */ /* 0x040fe20004781670 */
[----:B------:R-:W-:Y:S01]  /*acd0*/  BSSY B1, `(.L_x_299) ;  /* 0x0000009000017945 */ /* 0x000fe20003800000 */
[----:B------:R-:W-:Y:S01]  /*ace0*/  ISETP.LT.OR P6, PT, R0, 0x9, !P1 ;  /* 0x000000090000780c */ /* 0x000fe20004fc1670 */
[----:B--2---:R-:W-:-:S05]  /*acf0*/  @!P5 IMAD R3, R3, R17, R2 ;  /* 0x000000110303d224 */ /* 0x004fca00078e0202 */
[----:B------:R2:W-:Y:S01]  /*ad00*/  @!P5 STG.E.U8 desc[UR36][R8.64], R3 ;  /* 0x000000030800d986 */ /* 0x0005e2000c101124 */
[----:B------:R-:W-:-:S04]  /*ad10*/  ISETP.LT.OR P5, PT, R0, 0xa, !P1 ;  /* 0x0000000a0000780c */ /* 0x000fc80004fa1670 */
[----:B------:R-:W-:Y:S09]  /*ad20*/  @P4 BRA `(.L_x_300) ;  /* 0x00000000000c4947 */ /* 0x000ff20003800000 */
[----:B------:R-:W3:Y:S02]  /*ad30*/  LDG.E.U8 R16, desc[UR36][R14.64+0x1] ;  /* 0x000001240e107981 */ /* 0x000ee4000c1e1100 */
[----:B---3--:R-:W-:-:S05]  /*ad40*/  PRMT R2, R16, 0x8880, RZ ;  /* 0x0000888010027816 */ /* 0x008fca00000000ff */
[----:B------:R-:W-:-:S07]  /*ad50*/  IMAD R2, R2, R18, RZ ;  /* 0x0000001202027224 */ /* 0x000fce00078e02ff */
.L_x_300:
[----:B------:R-:W-:Y:S05]  /*ad60*/  BSYNC B1 ;  /* 0x0000000000017941 */ /* 0x000fea0003800000 */
.L_x_299:
        /* <DEDUP_REMOVED lines=8> */
.L_x_302:
[----:B------:R-:W-:Y:S05]  /*adf0*/  BSYNC B1 ;  /* 0x0000000000017941 */ /* 0x000fea0003800000 */
.L_x_301:
        /* <DEDUP_REMOVED lines=8> */
.L_x_304:
[----:B------:R-:W-:Y:S05]  /*ae80*/  BSYNC B1 ;  /* 0x0000000000017941 */ /* 0x000fea0003800000 */
.L_x_303:
        /* <DEDUP_REMOVED lines=11> */
.L_x_306:
[----:B------:R-:W-:Y:S05]  /*af40*/  BSYNC B1 ;  /* 0x0000000000017941 */ /* 0x000fea0003800000 */
.L_x_305:
        /* <DEDUP_REMOVED lines=8> */
.L_x_308:
[----:B------:R-:W-:Y:S05]  /*afd0*/  BSYNC B1 ;  /* 0x0000000000017941 */ /* 0x000fea0003800000 */
.L_x_307:
        /* <DEDUP_REMOVED lines=8> */
.L_x_310:
[----:B------:R-:W-:Y:S05]  /*b060*/  BSYNC B1 ;  /* 0x0000000000017941 */ /* 0x000fea0003800000 */
.L_x_309:
        /* <DEDUP_REMOVED lines=11> */
.L_x_312:
[----:B------:R-:W-:Y:S05]  /*b120*/  BSYNC B1 ;  /* 0x0000000000017941 */ /* 0x000fea0003800000 */
.L_x_311:
        /* <DEDUP_REMOVED lines=8> */
.L_x_314:
[----:B------:R-:W-:Y:S05]  /*b1b0*/  BSYNC B1 ;  /* 0x0000000000017941 */ /* 0x000fea0003800000 */
.L_x_313:
        /* <DEDUP_REMOVED lines=8> */
.L_x_316:
[----:B------:R-:W-:Y:S05]  /*b240*/  BSYNC B1 ;  /* 0x0000000000017941 */ /* 0x000fea0003800000 */
.L_x_315:
        /* <DEDUP_REMOVED lines=11> */
.L_x_318:
[----:B------:R-:W-:Y:S05]  /*b300*/  BSYNC B1 ;  /* 0x0000000000017941 */ /* 0x000fea0003800000 */
.L_x_317:
        /* <DEDUP_REMOVED lines=8> */
.L_x_320:
[----:B------:R-:W-:Y:S05]  /*b390*/  BSYNC B1 ;  /* 0x0000000000017941 */ /* 0x000fea0003800000 */
.L_x_319:
        /* <DEDUP_REMOVED lines=8> */
.L_x_322:
[----:B------:R-:W-:Y:S05]  /*b420*/  BSYNC B1 ;  /* 0x0000000000017941 */ /* 0x000fea0003800000 */
.L_x_321:
        /* <DEDUP_REMOVED lines=11> */
.L_x_324:
[----:B------:R-:W-:Y:S05]  /*b4e0*/  BSYNC B1 ;  /* 0x0000000000017941 */ /* 0x000fea0003800000 */
.L_x_323:
        /* <DEDUP_REMOVED lines=8> */
.L_x_326:
[----:B------:R-:W-:Y:S05]  /*b570*/  BSYNC B1 ;  /* 0x0000000000017941 */ /* 0x000fea0003800000 */
.L_x_325:
        /* <DEDUP_REMOVED lines=8> */
.L_x_328:
[----:B------:R-:W-:Y:S05]  /*b600*/  BSYNC B1 ;  /* 0x0000000000017941 */ /* 0x000fea0003800000 */
.L_x_327:
        /* <DEDUP_REMOVED lines=11> */
.L_x_330:
[----:B------:R-:W-:Y:S05]  /*b6c0*/  BSYNC B1 ;  /* 0x0000000000017941 */ /* 0x000fea0003800000 */
.L_x_329:
        /* <DEDUP_REMOVED lines=8> */
.L_x_332:
[----:B------:R-:W-:Y:S05]  /*b750*/  BSYNC B1 ;  /* 0x0000000000017941 */ /* 0x000fea0003800000 */
.L_x_331:
        /* <DEDUP_REMOVED lines=8> */
.L_x_334:
[----:B------:R-:W-:Y:S05]  /*b7e0*/  BSYNC B1 ;  /* 0x0000000000017941 */ /* 0x000fea0003800000 */
.L_x_333:
        /* <DEDUP_REMOVED lines=11> */
.L_x_336:
[----:B------:R-:W-:Y:S05]  /*b8a0*/  BSYNC B1 ;  /* 0x0000000000017941 */ /* 0x000fea0003800000 */
.L_x_335:
        /* <DEDUP_REMOVED lines=8> */
.L_x_338:
[----:B------:R-:W-:Y:S05]  /*b930*/  BSYNC B1 ;  /* 0x0000000000017941 */ /* 0x000fea0003800000 */
.L_x_337:
        /* <DEDUP_REMOVED lines=8> */
.L_x_340:
[----:B------:R-:W-:Y:S05]  /*b9c0*/  BSYNC B1 ;  /* 0x0000000000017941 */ /* 0x000fea0003800000 */
.L_x_339:
        /* <DEDUP_REMOVED lines=11> */
.L_x_342:
[----:B------:R-:W-:Y:S05]  /*ba80*/  BSYNC B1 ;  /* 0x0000000000017941 */ /* 0x000fea0003800000 */
.L_x_341:
        /* <DEDUP_REMOVED lines=8> */
.L_x_344:
[----:B------:R-:W-:Y:S05]  /*bb10*/  BSYNC B1 ;  /* 0x0000000000017941 */ /* 0x000fea0003800000 */
.L_x_343:
        /* <DEDUP_REMOVED lines=8> */
.L_x_346:
[----:B------:R-:W-:Y:S05]  /*bba0*/  BSYNC B1 ;  /* 0x0000000000017941 */ /* 0x000fea0003800000 */
.L_x_345:
        /* <DEDUP_REMOVED lines=11> */
.L_x_348:
[----:B------:R-:W-:Y:S05]  /*bc60*/  BSYNC B1 ;  /* 0x0000000000017941 */ /* 0x000fea0003800000 */
.L_x_347:
        /* <DEDUP_REMOVED lines=8> */
.L_x_350:
[----:B------:R-:W-:Y:S05]  /*bcf0*/  BSYNC B1 ;  /* 0x0000000000017941 */ /* 0x000fea0003800000 */
.L_x_349:
        /* <DEDUP_REMOVED lines=8> */
.L_x_352:
[----:B------:R-:W-:Y:S05]  /*bd80*/  BSYNC B1 ;  /* 0x0000000000017941 */ /* 0x000fea0003800000 */
.L_x_351:
        /* <DEDUP_REMOVED lines=11> */
.L_x_354:
[----:B------:R-:W-:Y:S05]  /*be40*/  BSYNC B1 ;  /* 0x0000000000017941 */ /* 0x000fea0003800000 */
.L_x_353:
        /* <DEDUP_REMOVED lines=8> */
.L_x_356:
[----:B------:R-:W-:Y:S05]  /*bed0*/  BSYNC B1 ;  /* 0x0000000000017941 */ /* 0x000fea0003800000 */
.L_x_355:
        /* <DEDUP_REMOVED lines=8> */
.L_x_358:
[----:B------:R-:W-:Y:S05]  /*bf60*/  BSYNC B1 ;  /* 0x0000000000017941 */ /* 0x000fea0003800000 */
.L_x_357:
        /* <DEDUP_REMOVED lines=11> */
.L_x_360:
[----:B------:R-:W-:Y:S05]  /*c020*/  BSYNC B1 ;  /* 0x0000000000017941 */ /* 0x000fea0003800000 */
.L_x_359:
        /* <DEDUP_REMOVED lines=8> */
.L_x_362:
[----:B------:R-:W-:Y:S05]  /*c0b0*/  BSYNC B1 ;  /* 0x0000000000017941 */ /* 0x000fea0003800000 */
.L_x_361:
        /* <DEDUP_REMOVED lines=8> */
.L_x_364:
[----:B------:R-:W-:Y:S05]  /*c140*/  BSYNC B1 ;  /* 0x0000000000017941 */ /* 0x000fea0003800000 */
.L_x_363:
        /* <DEDUP_REMOVED lines=11> */
.L_x_366:
[----:B------:R-:W-:Y:S05]  /*c200*/  BSYNC B1 ;  /* 0x0000000000017941 */ /* 0x000fea0003800000 */
.L_x_365:
        /* <DEDUP_REMOVED lines=8> */
.L_x_368:
[----:B------:R-:W-:Y:S05]  /*c290*/  BSYNC B1 ;  /* 0x0000000000017941 */ /* 0x000fea0003800000 */
.L_x_367:
        /* <DEDUP_REMOVED lines=8> */
.L_x_370:
[----:B------:R-:W-:Y:S05]  /*c320*/  BSYNC B1 ;  /* 0x0000000000017941 */ /* 0x000fea0003800000 */
.L_x_369:
        /* <DEDUP_REMOVED lines=11> */
.L_x_372:
[----:B------:R-:W-:Y:S05]  /*c3e0*/  BSYNC B1 ;  /* 0x0000000000017941 */ /* 0x000fea0003800000 */
.L_x_371:
        /* <DEDUP_REMOVED lines=8> */
.L_x_374:
[----:B------:R-:W-:Y:S05]  /*c470*/  BSYNC B1 ;  /* 0x0000000000017941 */ /* 0x000fea0003800000 */
.L_x_373:
        /* <DEDUP_REMOVED lines=8> */
.L_x_376:
[----:B------:R-:W-:Y:S05]  /*c500*/  BSYNC B1 ;  /* 0x0000000000017941 */ /* 0x000fea0003800000 */
.L_x_375:
        /* <DEDUP_REMOVED lines=11> */
.L_x_378:
[----:B------:R-:W-:Y:S05]  /*c5c0*/  BSYNC B1 ;  /* 0x0000000000017941 */ /* 0x000fea0003800000 */
.L_x_377:
        /* <DEDUP_REMOVED lines=8> */
.L_x_380:
[----:B------:R-:W-:Y:S05]  /*c650*/  BSYNC B1 ;  /* 0x0000000000017941 */ /* 0x000fea0003800000 */
.L_x_379:
        /* <DEDUP_REMOVED lines=8> */
.L_x_382:
[----:B------:R-:W-:Y:S05]  /*c6e0*/  BSYNC B1 ;  /* 0x0000000000017941 */ /* 0x000fea0003800000 */
.L_x_381:
        /* <DEDUP_REMOVED lines=11> */
.L_x_384:
[----:B------:R-:W-:Y:S05]  /*c7a0*/  BSYNC B1 ;  /* 0x0000000000017941 */ /* 0x000fea0003800000 */
.L_x_383:
        /* <DEDUP_REMOVED lines=8> */
.L_x_386:
[----:B------:R-:W-:Y:S05]  /*c830*/  BSYNC B1 ;  /* 0x0000000000017941 */ /* 0x000fea0003800000 */
.L_x_385:
        /* <DEDUP_REMOVED lines=8> */
.L_x_388:
[----:B------:R-:W-:Y:S05]  /*c8c0*/  BSYNC B1 ;  /* 0x0000000000017941 */ /* 0x000fea0003800000 */
.L_x_387:
        /* <DEDUP_REMOVED lines=11> */
.L_x_390:
[----:B------:R-:W-:Y:S05]  /*c980*/  BSYNC B1 ;  /* 0x0000000000017941 */ /* 0x000fea0003800000 */
.L_x_389:
        /* <DEDUP_REMOVED lines=8> */
.L_x_392:
[----:B------:R-:W-:Y:S05]  /*ca10*/  BSYNC B1 ;  /* 0x0000000000017941 */ /* 0x000fea0003800000 */
.L_x_391:
        /* <DEDUP_REMOVED lines=8> */
.L_x_394:
[----:B------:R-:W-:Y:S05]  /*caa0*/  BSYNC B1 ;  /* 0x0000000000017941 */ /* 0x000fea0003800000 */
.L_x_393:
        /* <DEDUP_REMOVED lines=11> */
.L_x_396:
[----:B------:R-:W-:Y:S05]  /*cb60*/  BSYNC B1 ;  /* 0x0000000000017941 */ /* 0x000fea0003800000 */
.L_x_395:
        /* <DEDUP_REMOVED lines=8> */
.L_x_398:
[----:B------:R-:W-:Y:S05]  /*cbf0*/  BSYNC B1 ;  /* 0x0000000000017941 */ /* 0x000fea0003800000 */
.L_x_397:
        /* <DEDUP_REMOVED lines=8> */
.L_x_400:
[----:B------:R-:W-:Y:S05]  /*cc80*/  BSYNC B1 ;  /* 0x0000000000017941 */ /* 0x000fea0003800000 */
.L_x_399:
        /* <DEDUP_REMOVED lines=11> */
.L_x_402:
[----:B------:R-:W-:Y:S05]  /*cd40*/  BSYNC B1 ;  /* 0x0000000000017941 */ /* 0x000fea0003800000 */
.L_x_401:
        /* <DEDUP_REMOVED lines=8> */
.L_x_404:
[----:B------:R-:W-:Y:S05]  /*cdd0*/  BSYNC B1 ;  /* 0x0000000000017941 */ /* 0x000fea0003800000 */
.L_x_403:
        /* <DEDUP_REMOVED lines=8> */
.L_x_406:
[----:B------:R-:W-:Y:S05]  /*ce60*/  BSYNC B1 ;  /* 0x0000000000017941 */ /* 0x000fea0003800000 */
.L_x_405:
        /* <DEDUP_REMOVED lines=11> */
.L_x_408:
[----:B------:R-:W-:Y:S05]  /*cf20*/  BSYNC B1 ;  /* 0x0000000000017941 */ /* 0x000fea0003800000 */
.L_x_407:
        /* <DEDUP_REMOVED lines=8> */
.L_x_410:
[----:B------:R-:W-:Y:S05]  /*cfb0*/  BSYNC B1 ;  /* 0x0000000000017941 */ /* 0x000fea0003800000 */
.L_x_409:
        /* <DEDUP_REMOVED lines=8> */
.L_x_412:
[----:B------:R-:W-:Y:S05]  /*d040*/  BSYNC B1 ;  /* 0x0000000000017941 */ /* 0x000fea0003800000 */
.L_x_411:
        /* <DEDUP_REMOVED lines=11> */
.L_x_414:
[----:B------:R-:W-:Y:S05]  /*d100*/  BSYNC B1 ;  /* 0x0000000000017941 */ /* 0x000fea0003800000 */
.L_x_413:
        /* <DEDUP_REMOVED lines=8> */
.L_x_416:
[----:B------:R-:W-:Y:S05]  /*d190*/  BSYNC B1 ;  /* 0x0000000000017941 */ /* 0x000fea0003800000 */
.L_x_415:
        /* <DEDUP_REMOVED lines=8> */
.L_x_418:
[----:B------:R-:W-:Y:S05]  /*d220*/  BSYNC B1 ;  /* 0x0000000000017941 */ /* 0x000fea0003800000 */
.L_x_417:
        /* <DEDUP_REMOVED lines=11> */
.L_x_420:
[----:B------:R-:W-:Y:S05]  /*d2e0*/  BSYNC B1 ;  /* 0x0000000000017941 */ /* 0x000fea0003800000 */
.L_x_419:
        /* <DEDUP_REMOVED lines=8> */
.L_x_422:
[----:B------:R-:W-:Y:S05]  /*d370*/  BSYNC B1 ;  /* 0x0000000000017941 */ /* 0x000fea0003800000 */
.L_x_421:
        /* <DEDUP_REMOVED lines=8> */
.L_x_424:
[----:B------:R-:W-:Y:S05]  /*d400*/  BSYNC B1 ;  /* 0x0000000000017941 */ /* 0x000fea0003800000 */
.L_x_423:
        /* <DEDUP_REMOVED lines=11> */
.L_x_426:
[----:B------:R-:W-:Y:S05]  /*d4c0*/  BSYNC B1 ;  /* 0x0000000000017941 */ /* 0x000fea0003800000 */
.L_x_425:
        /* <DEDUP_REMOVED lines=8> */
.L_x_428:
[----:B------:R-:W-:Y:S05]  /*d550*/  BSYNC B1 ;  /* 0x0000000000017941 */ /* 0x000fea0003800000 */
.L_x_427:
        /* <DEDUP_REMOVED lines=8> */
.L_x_430:
[----:B------:R-:W-:Y:S05]  /*d5e0*/  BSYNC B1 ;  /* 0x0000000000017941 */ /* 0x000fea0003800000 */
.L_x_429:
        /* <DEDUP_REMOVED lines=11> */
.L_x_432:
[----:B------:R-:W-:Y:S05]  /*d6a0*/  BSYNC B1 ;  /* 0x0000000000017941 */ /* 0x000fea0003800000 */
.L_x_431:
        /* <DEDUP_REMOVED lines=8> */
.L_x_434:
[----:B------:R-:W-:Y:S05]  /*d730*/  BSYNC B1 ;  /* 0x0000000000017941 */ /* 0x000fea0003800000 */
.L_x_433:
        /* <DEDUP_REMOVED lines=8> */
.L_x_436:
[----:B------:R-:W-:Y:S05]  /*d7c0*/  BSYNC B1 ;  /* 0x0000000000017941 */ /* 0x000fea0003800000 */
.L_x_435:
        /* <DEDUP_REMOVED lines=11> */
.L_x_438:
[----:B------:R-:W-:Y:S05]  /*d880*/  BSYNC B1 ;  /* 0x0000000000017941 */ /* 0x000fea0003800000 */
.L_x_437:
        /* <DEDUP_REMOVED lines=8> */
.L_x_440:
[----:B------:R-:W-:Y:S05]  /*d910*/  BSYNC B1 ;  /* 0x0000000000017941 */ /* 0x000fea0003800000 */
.L_x_439:
        /* <DEDUP_REMOVED lines=8> */
.L_x_442:
[----:B------:R-:W-:Y:S05]  /*d9a0*/  BSYNC B1 ;  /* 0x0000000000017941 */ /* 0x000fea0003800000 */
.L_x_441:
        /* <DEDUP_REMOVED lines=11> */
.L_x_444:
[----:B------:R-:W-:Y:S05]  /*da60*/  BSYNC B1 ;  /* 0x0000000000017941 */ /* 0x000fea0003800000 */
.L_x_443:
        /* <DEDUP_REMOVED lines=8> */
.L_x_446:
[----:B------:R-:W-:Y:S05]  /*daf0*/  BSYNC B1 ;  /* 0x0000000000017941 */ /* 0x000fea0003800000 */
.L_x_445:
        /* <DEDUP_REMOVED lines=8> */
.L_x_448:
[----:B------:R-:W-:Y:S05]  /*db80*/  BSYNC B1 ;  /* 0x0000000000017941 */ /* 0x000fea0003800000 */
.L_x_447:
        /* <DEDUP_REMOVED lines=11> */
.L_x_450:
[----:B------:R-:W-:Y:S05]  /*dc40*/  BSYNC B1 ;  /* 0x0000000000017941 */ /* 0x000fea0003800000 */
.L_x_449:
        /* <DEDUP_REMOVED lines=8> */
.L_x_452:
[----:B------:R-:W-:Y:S05]  /*dcd0*/  BSYNC B1 ;  /* 0x0000000000017941 */ /* 0x000fea0003800000 */
.L_x_451:
        /* <DEDUP_REMOVED lines=8> */
.L_x_454:
[----:B------:R-:W-:Y:S05]  /*dd60*/  BSYNC B1 ;  /* 0x0000000000017941 */ /* 0x000fea0003800000 */
.L_x_453:
        /* <DEDUP_REMOVED lines=11> */
.L_x_456:
[----:B------:R-:W-:Y:S05]  /*de20*/  BSYNC B1 ;  /* 0x0000000000017941 */ /* 0x000fea0003800000 */
.L_x_455:
        /* <DEDUP_REMOVED lines=8> */
.L_x_458:
[----:B------:R-:W-:Y:S05]  /*deb0*/  BSYNC B1 ;  /* 0x0000000000017941 */ /* 0x000fea0003800000 */
.L_x_457:
        /* <DEDUP_REMOVED lines=8> */
.L_x_460:
[----:B------:R-:W-:Y:S05]  /*df40*/  BSYNC B1 ;  /* 0x0000000000017941 */ /* 0x000fea0003800000 */
.L_x_459:
        /* <DEDUP_REMOVED lines=11> */
.L_x_462:
[----:B------:R-:W-:Y:S05]  /*e000*/  BSYNC B1 ;  /* 0x0000000000017941 */ /* 0x000fea0003800000 */
.L_x_461:
        /* <DEDUP_REMOVED lines=8> */
.L_x_464:
[----:B------:R-:W-:Y:S05]  /*e090*/  BSYNC B1 ;  /* 0x0000000000017941 */ /* 0x000fea0003800000 */
.L_x_463:
        /* <DEDUP_REMOVED lines=8> */
.L_x_466:
[----:B------:R-:W-:Y:S05]  /*e120*/  BSYNC B1 ;  /* 0x0000000000017941 */ /* 0x000fea0003800000 */
.L_x_465:
        /* <DEDUP_REMOVED lines=11> */
.L_x_468:
[----:B------:R-:W-:Y:S05]  /*e1e0*/  BSYNC B1 ;  /* 0x0000000000017941 */ /* 0x000fea0003800000 */
.L_x_467:
        /* <DEDUP_REMOVED lines=8> */
.L_x_470:
[----:B------:R-:W-:Y:S05]  /*e270*/  BSYNC B1 ;  /* 0x0000000000017941 */ /* 0x000fea0003800000 */
.L_x_469:
        /* <DEDUP_REMOVED lines=8> */
.L_x_472:
[----:B------:R-:W-:Y:S05]  /*e300*/  BSYNC B1 ;  /* 0x0000000000017941 */ /* 0x000fea0003800000 */
.L_x_471:
        /* <DEDUP_REMOVED lines=11> */
.L_x_474:
[----:B------:R-:W-:Y:S05]  /*e3c0*/  BSYNC B1 ;  /* 0x0000000000017941 */ /* 0x000fea0003800000 */
.L_x_473:
        /* <DEDUP_REMOVED lines=8> */
.L_x_476:
[----:B------:R-:W-:Y:S05]  /*e450*/  BSYNC B1 ;  /* 0x0000000000017941 */ /* 0x000fea0003800000 */
.L_x_475:
        /* <DEDUP_REMOVED lines=8> */
.L_x_478:
[----:B------:R-:W-:Y:S05]  /*e4e0*/  BSYNC B1 ;  /* 0x0000000000017941 */ /* 0x000fea0003800000 */
.L_x_477:
        /* <DEDUP_REMOVED lines=11> */
.L_x_480:
[----:B------:R-:W-:Y:S05]  /*e5a0*/  BSYNC B1 ;  /* 0x0000000000017941 */ /* 0x000fea0003800000 */
.L_x_479:
        /* <DEDUP_REMOVED lines=8> */
.L_x_482:
[----:B------:R-:W-:Y:S05]  /*e630*/  BSYNC B1 ;  /* 0x0000000000017941 */ /* 0x000fea0003800000 */
.L_x_481:
        /* <DEDUP_REMOVED lines=8> */
.L_x_484:
[----:B------:R-:W-:Y:S05]  /*e6c0*/  BSYNC B1 ;  /* 0x0000000000017941 */ /* 0x000fea0003800000 */
.L_x_483:
        /* <DEDUP_REMOVED lines=11> */
.L_x_486:
[----:B------:R-:W-:Y:S05]  /*e780*/  BSYNC B1 ;  /* 0x0000000000017941 */ /* 0x000fea0003800000 */
.L_x_485:
        /* <DEDUP_REMOVED lines=8> */
.L_x_488:
[----:B------:R-:W-:Y:S05]  /*e810*/  BSYNC B1 ;  /* 0x0000000000017941 */ /* 0x000fea0003800000 */
.L_x_487:
        /* <DEDUP_REMOVED lines=8> */
.L_x_490:
[----:B------:R-:W-:Y:S05]  /*e8a0*/  BSYNC B1 ;  /* 0x0000000000017941 */ /* 0x000fea0003800000 */
.L_x_489:
        /* <DEDUP_REMOVED lines=11> */
.L_x_492:
[----:B------:R-:W-:Y:S05]  /*e960*/  BSYNC B1 ;  /* 0x0000000000017941 */ /* 0x000fea0003800000 */
.L_x_491:
        /* <DEDUP_REMOVED lines=8> */
.L_x_494:
[----:B------:R-:W-:Y:S05]  /*e9f0*/  BSYNC B1 ;  /* 0x0000000000017941 */ /* 0x000fea0003800000 */
.L_x_493:
        /* <DEDUP_REMOVED lines=8> */
.L_x_496:
[----:B------:R-:W-:Y:S05]  /*ea80*/  BSYNC B1 ;  /* 0x0000000000017941 */ /* 0x000fea0003800000 */
.L_x_495:
        /* <DEDUP_REMOVED lines=11> */
.L_x_498:
[----:B------:R-:W-:Y:S05]  /*eb40*/  BSYNC B1 ;  /* 0x0000000000017941 */ /* 0x000fea0003800000 */
.L_x_497:
        /* <DEDUP_REMOVED lines=8> */
.L_x_500:
[----:B------:R-:W-:Y:S05]  /*ebd0*/  BSYNC B1 ;  /* 0x0000000000017941 */ /* 0x000fea0003800000 */
.L_x_499:
        /* <DEDUP_REMOVED lines=8> */
.L_x_502:
[----:B------:R-:W-:Y:S05]  /*ec60*/  BSYNC B1 ;  /* 0x0000000000017941 */ /* 0x000fea0003800000 */
.L_x_501:
        /* <DEDUP_REMOVED lines=11> */
.L_x_504:
[----:B------:R-:W-:Y:S05]  /*ed20*/  BSYNC B1 ;  /* 0x0000000000017941 */ /* 0x000fea0003800000 */
.L_x_503:
        /* <DEDUP_REMOVED lines=8> */
.L_x_506:
[----:B------:R-:W-:Y:S05]  /*edb0*/  BSYNC B1 ;  /* 0x0000000000017941 */ /* 0x000fea0003800000 */
.L_x_505:
        /* <DEDUP_REMOVED lines=8> */
.L_x_508:
[----:B------:R-:W-:Y:S05]  /*ee40*/  BSYNC B1 ;  /* 0x0000000000017941 */ /* 0x000fea0003800000 */
.L_x_507:
        /* <DEDUP_REMOVED lines=11> */
.L_x_510:
[----:B------:R-:W-:Y:S05]  /*ef00*/  BSYNC B1 ;  /* 0x0000000000017941 */ /* 0x000fea0003800000 */
.L_x_509:
        /* <DEDUP_REMOVED lines=8> */
.L_x_512:
[----:B------:R-:W-:Y:S05]  /*ef90*/  BSYNC B1 ;  /* 0x0000000000017941 */ /* 0x000fea0003800000 */
.L_x_511:
        /* <DEDUP_REMOVED lines=8> */
.L_x_514:
[----:B------:R-:W-:Y:S05]  /*f020*/  BSYNC B1 ;  /* 0x0000000000017941 */ /* 0x000fea0003800000 */
.L_x_513:
        /* <DEDUP_REMOVED lines=11> */
.L_x_516:
[----:B------:R-:W-:Y:S05]  /*f0e0*/  BSYNC B1 ;  /* 0x0000000000017941 */ /* 0x000fea0003800000 */
.L_x_515:
        /* <DEDUP_REMOVED lines=8> */
.L_x_518:
[----:B------:R-:W-:Y:S05]  /*f170*/  BSYNC B1 ;  /* 0x0000000000017941 */ /* 0x000fea0003800000 */
.L_x_517:
        /* <DEDUP_REMOVED lines=8> */
.L_x_520:
[----:B------:R-:W-:Y:S05]  /*f200*/  BSYNC B1 ;  /* 0x0000000000017941 */ /* 0x000fea0003800000 */
.L_x_519:
        /* <DEDUP_REMOVED lines=11> */
.L_x_522:
[----:B------:R-:W-:Y:S05]  /*f2c0*/  BSYNC B1 ;  /* 0x0000000000017941 */ /* 0x000fea0003800000 */
.L_x_521:
        /* <DEDUP_REMOVED lines=8> */
.L_x_524:
[----:B------:R-:W-:Y:S05]  /*f350*/  BSYNC B1 ;  /* 0x0000000000017941 */ /* 0x000fea0003800000 */
.L_x_523:
        /* <DEDUP_REMOVED lines=8> */
.L_x_526:
[----:B------:R-:W-:Y:S05]  /*f3e0*/  BSYNC B1 ;  /* 0x0000000000017941 */ /* 0x000fea0003800000 */
.L_x_525:
        /* <DEDUP_REMOVED lines=11> */
.L_x_528:
[----:B------:R-:W-:Y:S05]  /*f4a0*/  BSYNC B1 ;  /* 0x0000000000017941 */ /* 0x000fea0003800000 */
.L_x_527:
        /* <DEDUP_REMOVED lines=8> */
.L_x_530:
[----:B------:R-:W-:Y:S05]  /*f530*/  BSYNC B1 ;  /* 0x0000000000017941 */ /* 0x000fea0003800000 */
.L_x_529:
        /* <DEDUP_REMOVED lines=8> */
.L_x_532:
[----:B------:R-:W-:Y:S05]  /*f5c0*/  BSYNC B1 ;  /* 0x0000000000017941 */ /* 0x000fea0003800000 */
.L_x_531:
        /* <DEDUP_REMOVED lines=11> */
.L_x_534:
[----:B------:R-:W-:Y:S05]  /*f680*/  BSYNC B1 ;  /* 0x0000000000017941 */ /* 0x000fea0003800000 */
.L_x_533:
        /* <DEDUP_REMOVED lines=8> */
.L_x_536:
[----:B------:R-:W-:Y:S05]  /*f710*/  BSYNC B1 ;  /* 0x0000000000017941 */ /* 0x000fea0003800000 */
.L_x_535:
        /* <DEDUP_REMOVED lines=8> */
.L_x_538:
[----:B------:R-:W-:Y:S05]  /*f7a0*/  BSYNC B1 ;  /* 0x0000000000017941 */ /* 0x000fea0003800000 */
.L_x_537:
        /* <DEDUP_REMOVED lines=11> */
.L_x_540:
[----:B------:R-:W-:Y:S05]  /*f860*/  BSYNC B1 ;  /* 0x0000000000017941 */ /* 0x000fea0003800000 */
.L_x_539:
        /* <DEDUP_REMOVED lines=8> */
.L_x_542:
[----:B------:R-:W-:Y:S05]  /*f8f0*/  BSYNC B1 ;  /* 0x0000000000017941 */ /* 0x000fea0003800000 */
.L_x_541:
        /* <DEDUP_REMOVED lines=8> */
.L_x_544:
[----:B------:R-:W-:Y:S05]  /*f980*/  BSYNC B1 ;  /* 0x0000000000017941 */ /* 0x000fea0003800000 */
.L_x_543:
        /* <DEDUP_REMOVED lines=11> */
.L_x_546:
[----:B------:R-:W-:Y:S05]  /*fa40*/  BSYNC B1 ;  /* 0x0000000000017941 */ /* 0x000fea0003800000 */
.L_x_545:
        /* <DEDUP_REMOVED lines=8> */
.L_x_548:
[----:B------:R-:W-:Y:S05]  /*fad0*/  BSYNC B1 ;  /* 0x0000000000017941 */ /* 0x000fea0003800000 */
.L_x_547:
        /* <DEDUP_REMOVED lines=8> */
.L_x_550:
[----:B------:R-:W-:Y:S05]  /*fb60*/  BSYNC B1 ;  /* 0x0000000000017941 */ /* 0x000fea0003800000 */
.L_x_549:
[----:B--2---:R-:W2:Y:S01]  /*fb70*/  LDL.LU R3, [R1] ;  /* 0x0000000001037983 */ /* 0x004ea20000300800 */
        /* <DEDUP_REMOVED lines=10> */
.L_x_552:
[----:B------:R-:W-:Y:S05]  /*fc20*/  BSYNC B1 ;  /* 0x0000000000017941 */ /* 0x000fea0003800000 */
.L_x_551:
        /* <DEDUP_REMOVED lines=8> */
.L_x_554:
[----:B------:R-:W-:Y:S05]  /*fcb0*/  BSYNC B1 ;  /* 0x0000000000017941 */ /* 0x000fea0003800000 */
.L_x_553:
        /* <DEDUP_REMOVED lines=8> */
.L_x_556:
[----:B------:R-:W-:Y:S05]  /*fd40*/  BSYNC B1 ;  /* 0x0000000000017941 */ /* 0x000fea0003800000 */
.L_x_555:
        /* <DEDUP_REMOVED lines=11> */
.L_x_558:
[----:B------:R-:W-:Y:S05]  /*fe00*/  BSYNC B1 ;  /* 0x0000000000017941 */ /* 0x000fea0003800000 */
.L_x_557:
        /* <DEDUP_REMOVED lines=8> */
.L_x_560:
[----:B------:R-:W-:Y:S05]  /*fe90*/  BSYNC B1 ;  /* 0x0000000000017941 */ /* 0x000fea0003800000 */
.L_x_559:
        /* <DEDUP_REMOVED lines=8> */
.L_x_562:
[----:B------:R-:W-:Y:S05]  /*ff20*/  BSYNC B1 ;  /* 0x0000000000017941 */ /* 0x000fea0003800000 */
.L_x_561:
        /* <DEDUP_REMOVED lines=11> */
.L_x_564:
[----:B------:R-:W-:Y:S05]  /*ffe0*/  BSYNC B1 ;  /* 0x0000000000017941 */ /* 0x000fea0003800000 */
.L_x_563:
        /* <DEDUP_REMOVED lines=8> */
.L_x_566:
[----:B------:R-:W-:Y:S05]  /*10070*/  BSYNC B1 ;  /* 0x0000000000017941 */ /* 0x000fea0003800000 */
.L_x_565:
        /* <DEDUP_REMOVED lines=8> */
.L_x_568:
[----:B------:R-:W-:Y:S05]  /*10100*/  BSYNC B1 ;  /* 0x0000000000017941 */ /* 0x000fea0003800000 */
.L_x_567:
        /* <DEDUP_REMOVED lines=11> */
.L_x_570:
[----:B------:R-:W-:Y:S05]  /*101c0*/  BSYNC B1 ;  /* 0x0000000000017941 */ /* 0x000fea0003800000 */
.L_x_569:
        /* <DEDUP_REMOVED lines=8> */
.L_x_572:
[----:B------:R-:W-:Y:S05]  /*10250*/  BSYNC B1 ;  /* 0x0000000000017941 */ /* 0x000fea0003800000 */
.L_x_571:
        /* <DEDUP_REMOVED lines=8> */
.L_x_574:
[----:B------:R-:W-:Y:S05]  /*102e0*/  BSYNC B1 ;  /* 0x0000000000017941 */ /* 0x000fea0003800000 */
.L_x_573:
        /* <DEDUP_REMOVED lines=11> */
.L_x_576:
[----:B------:R-:W-:Y:S05]  /*103a0*/  BSYNC B1 ;  /* 0x0000000000017941 */ /* 0x000fea0003800000 */
.L_x_575:
        /* <DEDUP_REMOVED lines=8> */
.L_x_578:
[----:B------:R-:W-:Y:S05]  /*10430*/  BSYNC B1 ;  /* 0x0000000000017941 */ /* 0x000fea0003800000 */
.L_x_577:
        /* <DEDUP_REMOVED lines=8> */
.L_x_580:
[----:B------:R-:W-:Y:S05]  /*104c0*/  BSYNC B1 ;  /* 0x0000000000017941 */ /* 0x000fea0003800000 */
.L_x_579:
        /* <DEDUP_REMOVED lines=11> */
.L_x_582:
[----:B------:R-:W-:Y:S05]  /*10580*/  BSYNC B1 ;  /* 0x0000000000017941 */ /* 0x000fea0003800000 */
.L_x_581:
        /* <DEDUP_REMOVED lines=8> */
.L_x_584:
[----:B------:R-:W-:Y:S05]  /*10610*/  BSYNC B1 ;  /* 0x0000000000017941 */ /* 0x000fea0003800000 */
.L_x_583:
        /* <DEDUP_REMOVED lines=8> */
.L_x_586:
[----:B------:R-:W-:Y:S05]  /*106a0*/  BSYNC B1 ;  /* 0x0000000000017941 */ /* 0x000fea0003800000 */
.L_x_585:
        /* <DEDUP_REMOVED lines=11> */
.L_x_588:
[----:B------:R-:W-:Y:S05]  /*10760*/  BSYNC B1 ;  /* 0x0000000000017941 */ /* 0x000fea0003800000 */
.L_x_587:
        /* <DEDUP_REMOVED lines=8> */
.L_x_590:
[----:B------:R-:W-:Y:S05]  /*107f0*/  BSYNC B1 ;  /* 0x0000000000017941 */ /* 0x000fea0003800000 */
.L_x_589:
        /* <DEDUP_REMOVED lines=8> */
.L_x_592:
[----:B------:R-:W-:Y:S05]  /*10880*/  BSYNC B1 ;  /* 0x0000000000017941 */ /* 0x000fea0003800000 */
.L_x_591:
        /* <DEDUP_REMOVED lines=11> */
.L_x_594:
[----:B------:R-:W-:Y:S05]  /*10940*/  BSYNC B1 ;  /* 0x0000000000017941 */ /* 0x000fea0003800000 */
.L_x_593:
        /* <DEDUP_REMOVED lines=8> */
.L_x_596:
[----:B------:R-:W-:Y:S05]  /*109d0*/  BSYNC B1 ;  /* 0x0000000000017941 */ /* 0x000fea0003800000 */
.L_x_595:
        /* <DEDUP_REMOVED lines=8> */
.L_x_598:
[----:B------:R-:W-:Y:S05]  /*10a60*/  BSYNC B1 ;  /* 0x0000000000017941 */ /* 0x000fea0003800000 */
.L_x_597:
        /* <DEDUP_REMOVED lines=11> */
.L_x_600:
[----:B------:R-:W-:Y:S05]  /*10b20*/  BSYNC B1 ;  /* 0x0000000000017941 */ /* 0x000fea0003800000 */
.L_x_599:
        /* <DEDUP_REMOVED lines=8> */
.L_x_602:
[----:B------:R-:W-:Y:S05]  /*10bb0*/  BSYNC B1 ;  /* 0x0000000000017941 */ /* 0x000fea0003800000 */
.L_x_601:
        /* <DEDUP_REMOVED lines=8> */
.L_x_604:
[----:B------:R-:W-:Y:S05]  /*10c40*/  BSYNC B1 ;  /* 0x0000000000017941 */ /* 0x000fea0003800000 */
.L_x_603:
        /* <DEDUP_REMOVED lines=11> */
.L_x_606:
[----:B------:R-:W-:Y:S05]  /*10d00*/  BSYNC B1 ;  /* 0x0000000000017941 */ /* 0x000fea0003800000 */
.L_x_605:
        /* <DEDUP_REMOVED lines=8> */
.L_x_608:
[----:B------:R-:W-:Y:S05]  /*10d90*/  BSYNC B1 ;  /* 0x0000000000017941 */ /* 0x000fea0003800000 */
.L_x_607:
        /* <DEDUP_REMOVED lines=8> */
.L_x_610:
[----:B------:R-:W-:Y:S05]  /*10e20*/  BSYNC B1 ;  /* 0x0000000000017941 */ /* 0x000fea0003800000 */
.L_x_609:
        /* <DEDUP_REMOVED lines=11> */
.L_x_612:
[----:B------:R-:W-:Y:S05]  /*10ee0*/  BSYNC B1 ;  /* 0x0000000000017941 */ /* 0x000fea0003800000 */
.L_x_611:
        /* <DEDUP_REMOVED lines=8> */
.L_x_614:
[----:B------:R-:W-:Y:S05]  /*10f70*/  BSYNC B1 ;  /* 0x0000000000017941 */ /* 0x000fea0003800000 */
.L_x_613:
        /* <DEDUP_REMOVED lines=8> */
.L_x_616:
[----:B------:R-:W-:Y:S05]  /*11000*/  BSYNC B1 ;  /* 0x0000000000017941 */ /* 0x000fea0003800000 */
.L_x_615:
        /* <DEDUP_REMOVED lines=11> */
.L_x_618:
[----:B------:R-:W-:Y:S05]  /*110c0*/  BSYNC B1 ;  /* 0x0000000000017941 */ /* 0x000fea0003800000 */
.L_x_617:
        /* <DEDUP_REMOVED lines=8> */
.L_x_620:
[----:B------:R-:W-:Y:S05]  /*11150*/  BSYNC B1 ;  /* 0x0000000000017941 */ /* 0x000fea0003800000 */
.L_x_619:
        /* <DEDUP_REMOVED lines=8> */
.L_x_622:
[----:B------:R-:W-:Y:S05]  /*111e0*/  BSYNC B1 ;  /* 0x0000000000017941 */ /* 0x000fea0003800000 */
.L_x_621:
        /* <DEDUP_REMOVED lines=11> */
.L_x_624:
[----:B------:R-:W-:Y:S05]  /*112a0*/  BSYNC B1 ;  /* 0x0000000000017941 */ /* 0x000fea0003800000 */
.L_x_623:
        /* <DEDUP_REMOVED lines=8> */
.L_x_626:
[----:B------:R-:W-:Y:S05]  /*11330*/  BSYNC B1 ;  /* 0x0000000000017941 */ /* 0x000fea0003800000 */
.L_x_625:
        /* <DEDUP_REMOVED lines=8> */
.L_x_628:
[----:B------:R-:W-:Y:S05]  /*113c0*/  BSYNC B1 ;  /* 0x0000000000017941 */ /* 0x000fea0003800000 */
.L_x_627:
        /* <DEDUP_REMOVED lines=11> */
.L_x_630:
[----:B------:R-:W-:Y:S05]  /*11480*/  BSYNC B1 ;  /* 0x0000000000017941 */ /* 0x000fea0003800000 */
.L_x_629:
        /* <DEDUP_REMOVED lines=8> */
.L_x_632:
[----:B------:R-:W-:Y:S05]  /*11510*/  BSYNC B1 ;  /* 0x0000000000017941 */ /* 0x000fea0003800000 */
.L_x_631:
        /* <DEDUP_REMOVED lines=8> */
.L_x_634:
[----:B------:R-:W-:Y:S05]  /*115a0*/  BSYNC B1 ;  /* 0x0000000000017941 */ /* 0x000fea0003800000 */
.L_x_633:
        /* <DEDUP_REMOVED lines=11> */
.L_x_636:
[----:B------:R-:W-:Y:S05]  /*11660*/  BSYNC B1 ;  /* 0x0000000000017941 */ /* 0x000fea0003800000 */
.L_x_635:
        /* <DEDUP_REMOVED lines=8> */
.L_x_638:
[----:B------:R-:W-:Y:S05]  /*116f0*/  BSYNC B1 ;  /* 0x0000000000017941 */ /* 0x000fea0003800000 */
.L_x_637:
[----:B--2---:R-:W2:Y:S01]  /*11700*/  LDL.LU R3, [R1+0xb0] ;  /* 0x0000b00001037983 */ /* 0x004ea20000300800 */
[----:B------:R-:W-:Y:S01]  /*11710*/  BSSY B1, `(.L_x_639) ;  /* 0x0000007000017945 */ /* 0x000fe20003800000 */
[----:B--2---:R-:W-:-:S05]  /*11720*/  @!P6 IMAD R3, R3, R17, R2 ;  /* 0x000000110303e224 */ /* 0x004fca00078e0202 */
[----:B------:R2:W-:Y:S01]  /*11730*/  @!P6 STG.E.U8 desc[UR36][R4.64+0x158], R3 ;  /* 0x000158030400e986 */ /* 0x0005e2000c101124 */
[----:B------:R-:W-:Y:S05]  /*11740*/  @P5 BRA `(.L_x_640) ;  /* 0x00000000000c5947 */ /* 0x000fea0003800000 */
[----:B------:R-:W2:Y:S02]  /*11750*/  LDG.E.U8 R16, desc[UR36][R22.64+0x159] ;  /* 0x0001592416107981 */ /* 0x000ea4000c1e1100 */
[----:B--2---:R-:W-:-:S05]  /*11760*/  PRMT R3, R16, 0x8880, RZ ;  /* 0x0000888010037816 */ /* 0x004fca00000000ff */
[----:B------:R-:W-:-:S07]  /*11770*/  IMAD R2, R3, R18, RZ ;  /* 0x0000001203027224 */ /* 0x000fce00078e02ff */
.L_x_640:
[----:B------:R-:W-:Y:S05]  /*11780*/  BSYNC B1 ;  /* 0x0000000000017941 */ /* 0x000fea0003800000 */
.L_x_639:
        /* <DEDUP_REMOVED lines=8> */
[----:B------:R-:W2:Y:S02]  /*11810*/  LDG.E.U8 R16, desc[UR36][R20.64+0x158] ;  /* 0x0001582414107981 */ /* 0x000ea4000c1e1100 */
[----:B--2---:R-:W-:-:S05]  /*11820*/  PRMT R3, R16, 0x8880, RZ ;  /* 0x0000888010037816 */ /* 0x004fca00000000ff */
[----:B------:R-:W-:-:S07]  /*11830*/  IMAD R2, R3, R18, RZ ;  /* 0x0000001203027224 */ /* 0x000fce00078e02ff */
.L_x_642:
[----:B------:R-:W-:Y:S05]  /*11840*/  BSYNC B1 ;  /* 0x0000000000017941 */ /* 0x000fea0003800000 */
.L_x_641:
        /* <DEDUP_REMOVED lines=8> */
.L_x_644:
[----:B------:R-:W-:Y:S05]  /*118d0*/  BSYNC B1 ;  /* 0x0000000000017941 */ /* 0x000fea0003800000 */
.L_x_643:
        /* <DEDUP_REMOVED lines=8> */
.L_x_646:
[----:B------:R-:W-:Y:S05]  /*11960*/  BSYNC B1 ;  /* 0x0000000000017941 */ /* 0x000fea0003800000 */
.L_x_645:
        /* <DEDUP_REMOVED lines=11> */
.L_x_648:
[----:B------:R-:W-:Y:S05]  /*11a20*/  BSYNC B1 ;  /* 0x0000000000017941 */ /* 0x000fea0003800000 */
.L_x_647:
        /* <DEDUP_REMOVED lines=8> */
.L_x_650:
[----:B------:R-:W-:Y:S05]  /*11ab0*/  BSYNC B1 ;  /* 0x0000000000017941 */ /* 0x000fea0003800000 */
.L_x_649:
        /* <DEDUP_REMOVED lines=8> */
.L_x_652:
[----:B------:R-:W-:Y:S05]  /*11b40*/  BSYNC B1 ;  /* 0x0000000000017941 */ /* 0x000fea0003800000 */
.L_x_651:
        /* <DEDUP_REMOVED lines=11> */
.L_x_654:
[----:B------:R-:W-:Y:S05]  /*11c00*/  BSYNC B1 ;  /* 0x0000000000017941 */ /* 0x000fea0003800000 */
.L_x_653:
        /* <DEDUP_REMOVED lines=8> */
.L_x_656:
[----:B------:R-:W-:Y:S05]  /*11c90*/  BSYNC B1 ;  /* 0x0000000000017941 */ /* 0x000fea0003800000 */
.L_x_655:
        /* <DEDUP_REMOVED lines=8> */
.L_x_658:
[----:B------:R-:W-:Y:S05]  /*11d20*/  BSYNC B1 ;  /* 0x0000000000017941 */ /* 0x000fea0003800000 */
.L_x_657:
        /* <DEDUP_REMOVED lines=11> */
.L_x_660:
[----:B------:R-:W-:Y:S05]  /*11de0*/  BSYNC B1 ;  /* 0x0000000000017941 */ /* 0x000fea0003800000 */
.L_x_659:
        /* <DEDUP_REMOVED lines=8> */
.L_x_662:
[----:B------:R-:W-:Y:S05]  /*11e70*/  BSYNC B1 ;  /* 0x0000000000017941 */ /* 0x000fea0003800000 */
.L_x_661:
        /* <DEDUP_REMOVED lines=8> */
.L_x_664:
[----:B------:R-:W-:Y:S05]  /*11f00*/  BSYNC B1 ;  /* 0x0000000000017941 */ /* 0x000fea0003800000 */
.L_x_663:
        /* <DEDUP_REMOVED lines=11> */
.L_x_666:
[----:B------:R-:W-:Y:S05]  /*11fc0*/  BSYNC B1 ;  /* 0x0000000000017941 */ /* 0x000fea0003800000 */
.L_x_665:
        /* <DEDUP_REMOVED lines=8> */
.L_x_668:
[----:B------:R-:W-:Y:S05]  /*12050*/  BSYNC B1 ;  /* 0x0000000000017941 */ /* 0x000fea0003800000 */
.L_x_667:
        /* <DEDUP_REMOVED lines=8> */
.L_x_670:
[----:B------:R-:W-:Y:S05]  /*120e0*/  BSYNC B1 ;  /* 0x0000000000017941 */ /* 0x000fea0003800000 */
.L_x_669:
        /* <DEDUP_REMOVED lines=11> */
.L_x_672:
[----:B------:R-:W-:Y:S05]  /*121a0*/  BSYNC B1 ;  /* 0x0000000000017941 */ /* 0x000fea0003800000 */
.L_x_671:
        /* <DEDUP_REMOVED lines=8> */
.L_x_674:
[----:B------:R-:W-:Y:S05]  /*12230*/  BSYNC B1 ;  /* 0x0000000000017941 */ /* 0x000fea0003800000 */
.L_x_673:
        /* <DEDUP_REMOVED lines=8> */
.L_x_676:
[----:B------:R-:W-:Y:S05]  /*122c0*/  BSYNC B1 ;  /* 0x0000000000017941 */ /* 0x000fea0003800000 */
.L_x_675:
        /* <DEDUP_REMOVED lines=11> */
.L_x_678:
[----:B------:R-:W-:Y:S05]  /*12380*/  BSYNC B1 ;  /* 0x0000000000017941 */ /* 0x000fea0003800000 */
.L_x_677:
        /* <DEDUP_REMOVED lines=8> */
.L_x_680:
[----:B------:R-:W-:Y:S05]  /*12410*/  BSYNC B1 ;  /* 0x0000000000017941 */ /* 0x000fea0003800000 */
.L_x_679:
        /* <DEDUP_REMOVED lines=8> */
.L_x_682:
[----:B------:R-:W-:Y:S05]  /*124a0*/  BSYNC B1 ;  /* 0x0000000000017941 */ /* 0x000fea0003800000 */
.L_x_681:
        /* <DEDUP_REMOVED lines=11> */
.L_x_684:
[----:B------:R-:W-:Y:S05]  /*12560*/  BSYNC B1 ;  /* 0x0000000000017941 */ /* 0x000fea0003800000 */
.L_x_683:
        /* <DEDUP_REMOVED lines=8> */
.L_x_686:
[----:B------:R-:W-:Y:S05]  /*125f0*/  BSYNC B1 ;  /* 0x0000000000017941 */ /* 0x000fea0003800000 */
.L_x_685:
        /* <DEDUP_REMOVED lines=8> */
.L_x_688:
[----:B------:R-:W-:Y:S05]  /*12680*/  BSYNC B1 ;  /* 0x0000000000017941 */ /* 0x000fea0003800000 */
.L_x_687:
        /* <DEDUP_REMOVED lines=11> */
.L_x_690:
[----:B------:R-:W-:Y:S05]  /*12740*/  BSYNC B1 ;  /* 0x0000000000017941 */ /* 0x000fea0003800000 */
.L_x_689:
        /* <DEDUP_REMOVED lines=8> */
.L_x_692:
[----:B------:R-:W-:Y:S05]  /*127d0*/  BSYNC B1 ;  /* 0x0000000000017941 */ /* 0x000fea0003800000 */
.L_x_691:
        /* <DEDUP_REMOVED lines=8> */
.L_x_694:
[----:B------:R-:W-:Y:S05]  /*12860*/  BSYNC B1 ;  /* 0x0000000000017941 */ /* 0x000fea0003800000 */
.L_x_693:
        /* <DEDUP_REMOVED lines=11> */
.L_x_696:
[----:B------:R-:W-:Y:S05]  /*12920*/  BSYNC B1 ;  /* 0x0000000000017941 */ /* 0x000fea0003800000 */
.L_x_695:
        /* <DEDUP_REMOVED lines=8> */
.L_x_698:
[----:B------:R-:W-:Y:S05]  /*129b0*/  BSYNC B1 ;  /* 0x0000000000017941 */ /* 0x000fea0003800000 */
.L_x_697:
        /* <DEDUP_REMOVED lines=8> */
.L_x_700:
[----:B------:R-:W-:Y:S05]  /*12a40*/  BSYNC B1 ;  /* 0x0000000000017941 */ /* 0x000fea0003800000 */
.L_x_699:
        /* <DEDUP_REMOVED lines=11> */
.L_x_702:
[----:B------:R-:W-:Y:S05]  /*12b00*/  BSYNC B1 ;  /* 0x0000000000017941 */ /* 0x000fea0003800000 */
.L_x_701:
        /* <DEDUP_REMOVED lines=8> */
.L_x_704:
[----:B------:R-:W-:Y:S05]  /*12b90*/  BSYNC B1 ;  /* 0x0000000000017941 */ /* 0x000fea0003800000 */
.L_x_703:
        /* <DEDUP_REMOVED lines=8> */
.L_x_706:
[----:B------:R-:W-:Y:S05]  /*12c20*/  BSYNC B1 ;  /* 0x0000000000017941 */ /* 0x000fea0003800000 */
.L_x_705:
        /* <DEDUP_REMOVED lines=11> */
.L_x_708:
[----:B------:R-:W-:Y:S05]  /*12ce0*/  BSYNC B1 ;  /* 0x0000000000017941 */ /* 0x000fea0003800000 */
.L_x_707:
        /* <DEDUP_REMOVED lines=8> */
.L_x_710:
[----:B------:R-:W-:Y:S05]  /*12d70*/  BSYNC B1 ;  /* 0x0000000000017941 */ /* 0x000fea0003800000 */
.L_x_709:
        /* <DEDUP_REMOVED lines=8> */
.L_x_712:
[----:B------:R-:W-:Y:S05]  /*12e00*/  BSYNC B1 ;  /* 0x0000000000017941 */ /* 0x000fea0003800000 */
.L_x_711:
        /* <DEDUP_REMOVED lines=11> */
.L_x_714:
[----:B------:R-:W-:Y:S05]  /*12ec0*/  BSYNC B1 ;  /* 0x0000000000017941 */ /* 0x000fea0003800000 */
.L_x_713:
        /* <DEDUP_REMOVED lines=8> */
.L_x_716:
[----:B------:R-:W-:Y:S05]  /*12f50*/  BSYNC B1 ;  /* 0x0000000000017941 */ /* 0x000fea0003800000 */
.L_x_715:
        /* <DEDUP_REMOVED lines=8> */
.L_x_718:
[----:B------:R-:W-:Y:S05]  /*12fe0*/  BSYNC B1 ;  /* 0x0000000000017941 */ /* 0x000fea0003800000 */
.L_x_717:
        /* <DEDUP_REMOVED lines=11> */
.L_x_720:
[----:B------:R-:W-:Y:S05]  /*130a0*/  BSYNC B1 ;  /* 0x0000000000017941 */ /* 0x000fea0003800000 */
.L_x_719:
        /* <DEDUP_REMOVED lines=8> */
.L_x_722:
[----:B------:R-:W-:Y:S05]  /*13130*/  BSYNC B1 ;  /* 0x0000000000017941 */ /* 0x000fea0003800000 */
.L_x_721:
        /* <DEDUP_REMOVED lines=8> */
.L_x_724:
[----:B------:R-:W-:Y:S05]  /*131c0*/  BSYNC B1 ;  /* 0x0000000000017941 */ /* 0x000fea0003800000 */
.L_x_723:
        /* <DEDUP_REMOVED lines=11> */
.L_x_726:
[----:B------:R-:W-:Y:S05]  /*13280*/  BSYNC B1 ;  /* 0x0000000000017941 */ /* 0x000fea0003800000 */
.L_x_725:
        /* <DEDUP_REMOVED lines=8> */
.L_x_728:
[----:B------:R-:W-:Y:S05]  /*13310*/  BSYNC B1 ;  /* 0x0000000000017941 */ /* 0x000fea0003800000 */
.L_x_727:
        /* <DEDUP_REMOVED lines=8> */
.L_x_730:
[----:B------:R-:W-:Y:S05]  /*133a0*/  BSYNC B1 ;  /* 0x0000000000017941 */ /* 0x000fea0003800000 */
.L_x_729:
        /* <DEDUP_REMOVED lines=11> */
.L_x_732:
[----:B------:R-:W-:Y:S05]  /*13460*/  BSYNC B1 ;  /* 0x0000000000017941 */ /* 0x000fea0003800000 */
.L_x_731:
        /* <DEDUP_REMOVED lines=8> */
.L_x_734:
[----:B------:R-:W-:Y:S05]  /*134f0*/  BSYNC B1 ;  /* 0x0000000000017941 */ /* 0x000fea0003800000 */
.L_x_733:
        /* <DEDUP_REMOVED lines=8> */
.L_x_736:
[----:B------:R-:W-:Y:S05]  /*13580*/  BSYNC B1 ;  /* 0x0000000000017941 */ /* 0x000fea0003800000 */
.L_x_735:
        /* <DEDUP_REMOVED lines=11> */
.L_x_738:
[----:B------:R-:W-:Y:S05]  /*13640*/  BSYNC B1 ;  /* 0x0000000000017941 */ /* 0x000fea0003800000 */
.L_x_737:
        /* <DEDUP_REMOVED lines=8> */
.L_x_740:
[----:B------:R-:W-:Y:S05]  /*136d0*/  BSYNC B1 ;  /* 0x0000000000017941 */ /* 0x000fea0003800000 */
.L_x_739:
        /* <DEDUP_REMOVED lines=8> */
.L_x_742:
[----:B------:R-:W-:Y:S05]  /*13760*/  BSYNC B1 ;  /* 0x0000000000017941 */ /* 0x000fea0003800000 */
.L_x_741:
        /* <DEDUP_REMOVED lines=11> */
.L_x_744:
[----:B------:R-:W-:Y:S05]  /*13820*/  BSYNC B1 ;  /* 0x0000000000017941 */ /* 0x000fea0003800000 */
.L_x_743:
        /* <DEDUP_REMOVED lines=8> */
.L_x_746:
[----:B------:R-:W-:Y:S05]  /*138b0*/  BSYNC B1 ;  /* 0x0000000000017941 */ /* 0x000fea0003800000 */
.L_x_745:
        /* <DEDUP_REMOVED lines=8> */
.L_x_748:
[----:B------:R-:W-:Y:S05]  /*13940*/  BSYNC B1 ;  /* 0x0000000000017941 */ /* 0x000fea0003800000 */
.L_x_747:
        /* <DEDUP_REMOVED lines=11> */
.L_x_750:
[----:B------:R-:W-:Y:S05]  /*13a00*/  BSYNC B1 ;  /* 0x0000000000017941 */ /* 0x000fea0003800000 */
.L_x_749:
        /* <DEDUP_REMOVED lines=8> */
.L_x_752:
[----:B------:R-:W-:Y:S05]  /*13a90*/  BSYNC B1 ;  /* 0x0000000000017941 */ /* 0x000fea0003800000 */
.L_x_751:
        /* <DEDUP_REMOVED lines=8> */
.L_x_754:
[----:B------:R-:W-:Y:S05]  /*13b20*/  BSYNC B1 ;  /* 0x0000000000017941 */ /* 0x000fea0003800000 */
.L_x_753:
        /* <DEDUP_REMOVED lines=11> */
.L_x_756:
[----:B------:R-:W-:Y:S05]  /*13be0*/  BSYNC B1 ;  /* 0x0000000000017941 */ /* 0x000fea0003800000 */
.L_x_755:
        /* <DEDUP_REMOVED lines=8> */
.L_x_758:
[----:B------:R-:W-:Y:S05]  /*13c70*/  BSYNC B1 ;  /* 0x0000000000017941 */ /* 0x000fea0003800000 */
.L_x_757:
        /* <DEDUP_REMOVED lines=8> */
.L_x_760:
[----:B------:R-:W-:Y:S05]  /*13d00*/  BSYNC B1 ;  /* 0x0000000000017941 */ /* 0x000fea0003800000 */
.L_x_759:
        /* <DEDUP_REMOVED lines=11> */
.L_x_762:
[----:B------:R-:W-:Y:S05]  /*13dc0*/  BSYNC B1 ;  /* 0x0000000000017941 */ /* 0x000fea0003800000 */
.L_x_761:
        /* <DEDUP_REMOVED lines=8> */
.L_x_764:
[----:B------:R-:W-:Y:S05]  /*13e50*/  BSYNC B1 ;  /* 0x0000000000017941 */ /* 0x000fea0003800000 */
.L_x_763:
        /* <DEDUP_REMOVED lines=8> */
.L_x_766:
[----:B------:R-:W-:Y:S05]  /*13ee0*/  BSYNC B1 ;  /* 0x0000000000017941 */ /* 0x000fea0003800000 */
.L_x_765:
        /* <DEDUP_REMOVED lines=11> */
.L_x_768:
[----:B------:R-:W-:Y:S05]  /*13fa0*/  BSYNC B1 ;  /* 0x0000000000017941 */ /* 0x000fea0003800000 */
.L_x_767:
        /* <DEDUP_REMOVED lines=8> */
.L_x_770:
[----:B------:R-:W-:Y:S05]  /*14030*/  BSYNC B1 ;  /* 0x0000000000017941 */ /* 0x000fea0003800000 */
.L_x_769:
        /* <DEDUP_REMOVED lines=8> */
.L_x_772:
[----:B------:R-:W-:Y:S05]  /*140c0*/  BSYNC B1 ;  /* 0x0000000000017941 */ /* 0x000fea0003800000 */
.L_x_771:
        /* <DEDUP_REMOVED lines=11> */
.L_x_774:
[----:B------:R-:W-:Y:S05]  /*14180*/  BSYNC B1 ;  /* 0x0000000000017941 */ /* 0x000fea0003800000 */
.L_x_773:
        /* <DEDUP_REMOVED lines=8> */
.L_x_776:
[----:B------:R-:W-:Y:S05]  /*14210*/  BSYNC B1 ;  /* 0x0000000000017941 */ /* 0x000fea0003800000 */
.L_x_775:
        /* <DEDUP_REMOVED lines=8> */
.L_x_778:
[----:B------:R-:W-:Y:S05]  /*142a0*/  BSYNC B1 ;  /* 0x0000000000017941 */ /* 0x000fea0003800000 */
.L_x_777:
        /* <DEDUP_REMOVED lines=11> */
.L_x_780:
[----:B------:R-:W-:Y:S05]  /*14360*/  BSYNC B1 ;  /* 0x0000000000017941 */ /* 0x000fea0003800000 */
.L_x_779:
        /* <DEDUP_REMOVED lines=8> */
.L_x_782:
[----:B------:R-:W-:Y:S05]  /*143f0*/  BSYNC B1 ;  /* 0x0000000000017941 */ /* 0x000fea0003800000 */
.L_x_781:
        /* <DEDUP_REMOVED lines=8> */
.L_x_784:
[----:B------:R-:W-:Y:S05]  /*14480*/  BSYNC B1 ;  /* 0x0000000000017941 */ /* 0x000fea0003800000 */
.L_x_783:
        /* <DEDUP_REMOVED lines=11> */
.L_x_786:
[----:B------:R-:W-:Y:S05]  /*14540*/  BSYNC B1 ;  /* 0x0000000000017941 */ /* 0x000fea0003800000 */
.L_x_785:
        /* <DEDUP_REMOVED lines=8> */
.L_x_788:
[----:B------:R-:W-:Y:S05]  /*145d0*/  BSYNC B1 ;  /* 0x0000000000017941 */ /* 0x000fea0003800000 */
.L_x_787:
        /* <DEDUP_REMOVED lines=8> */
.L_x_790:
[----:B------:R-:W-:Y:S05]  /*14660*/  BSYNC B1 ;  /* 0x0000000000017941 */ /* 0x000fea0003800000 */
.L_x_789:
        /* <DEDUP_REMOVED lines=11> */
.L_x_792:
[----:B------:R-:W-:Y:S05]  /*14720*/  BSYNC B1 ;  /* 0x0000000000017941 */ /* 0x000fea0003800000 */
.L_x_791:
        /* <DEDUP_REMOVED lines=8> */
.L_x_794:
[----:B------:R-:W-:Y:S05]  /*147b0*/  BSYNC B1 ;  /* 0x0000000000017941 */ /* 0x000fea0003800000 */
.L_x_793:
        /* <DEDUP_REMOVED lines=8> */
.L_x_796:
[----:B------:R-:W-:Y:S05]  /*14840*/  BSYNC B1 ;  /* 0x0000000000017941 */ /* 0x000fea0003800000 */
.L_x_795:
[----:B--2---:R-:W2:Y:S01]  /*14850*/  LDL.LU R3, [R1+0x1ec] ;  /* 0x0001ec0001037983 */ /* 0x004ea20000300800 */
[C---:B------:R-:W-:Y:S01]  /*14860*/  ISETP.LT.OR P4, PT, R0.reuse, 0x1f9, !P3 ;  /* 0x000001f90000780c */ /* 0x040fe20005f81670 */
[----:B------:R-:W-:Y:S01]  /*14870*/  BSSY B1, `(.L_x_797) ;  /* 0x000000b000017945 */ /* 0x000fe20003800000 */
[C---:B------:R-:W-:Y:S02]  /*14880*/  ISETP.LT.OR P3, PT, R0.reuse, 0x1fa, !P3 ;  /* 0x000001fa0000780c */ /* 0x040fe40005f61670 */
[----:B------:R-:W-:Y:S01]  /*14890*/  ISETP.LT.OR P6, PT, R0, 0x101, !P1 ;  /* 0x000001010000780c */ /* 0x000fe20004fc1670 */
[----:B--2---:R-:W-:-:S05]  /*148a0*/  @!P5 IMAD R3, R3, R17, R2 ;  /* 0x000000110303d224 */ /* 0x004fca00078e0202 */
[----:B------:R2:W-:Y:S01]  /*148b0*/  @!P5 STG.E.U8 desc[UR36][R10.64+0x1f1], R3 ;  /* 0x0001f1030a00d986 */ /* 0x0005e2000c101124 */
[C---:B------:R-:W-:Y:S02]  /*148c0*/  ISETP.LT.OR P5, PT, R0.reuse, 0x1f9, !P2 ;  /* 0x000001f90000780c */ /* 0x040fe400057a1670 */
[----:B------:R-:W-:Y:S01]  /*148d0*/  ISETP.LT.OR P2, PT, R0, 0x1fa, !P2 ;  /* 0x000001fa0000780c */ /* 0x000fe20005741670 */
[----:B------:R-:W-:-:S12]  /*148e0*/  @P4 BRA `(.L_x_798) ;  /* 0x00000000000c4947 */ /* 0x000fd80003800000 */
[----:B------:R-:W2:Y:S02]  /*148f0*/  LDG.E.U8 R16, desc[UR36][R22.64+0x1f8] ;  /* 0x0001f82416107981 */ /* 0x000ea4000c1e1100 */
[----:B--2---:R-:W-:-:S05]  /*14900*/  PRMT R3, R16, 0x8880, RZ ;  /* 0x0000888010037816 */ /* 0x004fca00000000ff */
[----:B------:R-:W-:-:S07]  /*14910*/  IMAD R2, R3, R18, RZ ;  /* 0x0000001203027224 */ /* 0x000fce00078e02ff */
.L_x_798:
[----:B------:R-:W-:Y:S05]  /*14920*/  BSYNC B1 ;  /* 0x0000000000017941 */ /* 0x000fea0003800000 */
.L_x_797:
        /* <DEDUP_REMOVED lines=8> */
.L_x_800:
[----:B------:R-:W-:Y:S05]  /*149b0*/  BSYNC B1 ;  /* 0x0000000000017941 */ /* 0x000fea0003800000 */
.L_x_799:
        /* <DEDUP_REMOVED lines=8> */
.L_x_802:
[----:B------:R-:W-:Y:S05]  /*14a40*/  BSYNC B1 ;  /* 0x0000000000017941 */ /* 0x000fea0003800000 */
.L_x_801:
        /* <DEDUP_REMOVED lines=8> */
.L_x_804:
[----:B------:R-:W-:Y:S05]  /*14ad0*/  BSYNC B1 ;  /* 0x0000000000017941 */ /* 0x000fea0003800000 */
.L_x_803:
        /* <DEDUP_REMOVED lines=8> */
.L_x_806:
[----:B------:R-:W-:Y:S05]  /*14b60*/  BSYNC B1 ;  /* 0x0000000000017941 */ /* 0x000fea0003800000 */
.L_x_805:
[----:B------:R-:W-:Y:S01]  /*14b70*/  ISETP.LT.OR P4, PT, R0, 0x102, !P1 ;  /* 0x000001020000780c */ /* 0x000fe20004f81670 */
[----:B--2---:R-:W-:Y:S01]  /*14b80*/  @!P6 IMAD R3, R24, R17, R2 ;  /* 0x000000111803e224 */ /* 0x004fe200078e0202 */
[----:B------:R-:W-:Y:S01]  /*14b90*/  BSSY B1, `(.L_x_807) ;  /* 0x000000a000017945 */ /* 0x000fe20003800000 */
[C---:B------:R-:W-:Y:S02]  /*14ba0*/  ISETP.LT.OR P3, PT, R0.reuse, 0x101, !P0 ;  /* 0x000001010000780c */ /* 0x040fe40004761670 */
[C---:B------:R-:W-:Y:S01]  /*14bb0*/  ISETP.LT.OR P5, PT, R0.reuse, 0x102, !P0 ;  /* 0x000001020000780c */ /* 0x040fe200047a1670 */
[----:B------:R2:W-:Y:S01]  /*14bc0*/  @!P6 STG.E.U8 desc[UR36][R6.64+0x100], R3 ;  /* 0x000100030600e986 */ /* 0x0005e2000c101124 */
[C---:B------:R-:W-:Y:S02]  /*14bd0*/  ISETP.LT.OR P6, PT, R0.reuse, 0x109, !P1 ;  /* 0x000001090000780c */ /* 0x040fe40004fc1670 */
[----:B------:R-:W-:-:S04]  /*14be0*/  ISETP.LT.OR P2, PT, R0, 0x10a, !P1 ;  /* 0x0000010a0000780c */ /* 0x000fc80004f41670 */
[----:B------:R-:W-:Y:S09]  /*14bf0*/  @P4 BRA `(.L_x_808) ;  /* 0x00000000000c4947 */ /* 0x000ff20003800000 */
[----:B------:R-:W2:Y:S02]  /*14c00*/  LDG.E.U8 R16, desc[UR36][R12.64+0x101] ;  /* 0x000101240c107981 */ /* 0x000ea4000c1e1100 */
[----:B--2---:R-:W-:-:S05]  /*14c10*/  PRMT R3, R16, 0x8880, RZ ;  /* 0x0000888010037816 */ /* 0x004fca00000000ff */
[----:B------:R-:W-:-:S07]  /*14c20*/  IMAD R2, R3, R18, RZ ;  /* 0x0000001203027224 */ /* 0x000fce00078e02ff */
.L_x_808:
[----:B------:R-:W-:Y:S05]  /*14c30*/  BSYNC B1 ;  /* 0x0000000000017941 */ /* 0x000fea0003800000 */
.L_x_807:
[----:B------:R-:W-:Y:S01]  /*14c40*/  @!P4 IMAD R25, R25, R17, R2 ;  /* 0x000000111919c224 */ /* 0x000fe200078e0202 */
[----:B------:R-:W-:Y:S04]  /*14c50*/  BSSY B1, `(.L_x_809) ;  /* 0x0000006000017945 */ /* 0x000fe80003800000 */
[----:B------:R3:W-:Y:S01]  /*14c60*/  @!P4 STG.E.U8 desc[UR36][R6.64+0x101], R25 ;  /* 0x000101190600c986 */ /* 0x0007e2000c101124 */
[----:B------:R-:W-:Y:S05]  /*14c70*/  @P3 BRA `(.L_x_810) ;  /* 0x00000000000c3947 */ /* 0x000fea0003800000 */
[----:B------:R-:W2:Y:S02]  /*14c80*/  LDG.E.U8 R16, desc[UR36][R14.64+0x100] ;  /* 0x000100240e107981 */ /* 0x000ea4000c1e1100 */
[----:B--2---:R-:W-:-:S05]  /*14c90*/  PRMT R3, R16, 0x8880, RZ ;  /* 0x0000888010037816 */ /* 0x004fca00000000ff */
[----:B------:R-:W-:-:S07]  /*14ca0*/  IMAD R2, R3, R18, RZ ;  /* 0x0000001203027224 */ /* 0x000fce00078e02ff */
.L_x_810:
[----:B------:R-:W-:Y:S05]  /*14cb0*/  BSYNC B1 ;  /* 0x0000000000017941 */ /* 0x000fea0003800000 */
.L_x_809:
[----:B--2---:R-:W-:Y:S01]  /*14cc0*/  @!P3 IMAD R3, R26, R17, R2 ;  /* 0x000000111a03b224 */ /* 0x004fe200078e0202 */
[----:B------:R-:W-:Y:S04]  /*14cd0*/  BSSY B1, `(.L_x_811) ;  /* 0x0000006000017945 */ /* 0x000fe80003800000 */
[----:B------:R2:W-:Y:S01]  /*14ce0*/  @!P3 STG.E.U8 desc[UR36][R8.64+0x100], R3 ;  /* 0x000100030800b986 */ /* 0x0005e2000c101124 */
[----:B------:R-:W-:Y:S05]  /*14cf0*/  @P5 BRA `(.L_x_812) ;  /* 0x00000000000c5947 */ /* 0x000fea0003800000 */
[----:B------:R-:W2:Y:S02]  /*14d00*/  LDG.E.U8 R16, desc[UR36][R14.64+0x101] ;  /* 0x000101240e107981 */ /* 0x000ea4000c1e1100 */
[----:B--2---:R-:W-:-:S05]  /*14d10*/  PRMT R3, R16, 0x8880, RZ ;  /* 0x0000888010037816 */ /* 0x004fca00000000ff */
[----:B------:R-:W-:-:S07]  /*14d20*/  IMAD R2, R3, R18, RZ ;  /* 0x0000001203027224 */ /* 0x000fce00078e02ff */
.L_x_812:
[----:B------:R-:W-:Y:S05]  /*14d30*/  BSYNC B1 ;  /* 0x0000000000017941 */ /* 0x000fea0003800000 */
.L_x_811:
[----:B------:R-:W-:Y:S01]  /*14d40*/  @!P5 IMAD R27, R27, R17, R2 ;  /* 0x000000111b1bd224 */ /* 0x000fe200078e0202 */
[----:B------:R-:W-:Y:S04]  /*14d50*/  BSSY B1, `(.L_x_813) ;  /* 0x0000006000017945 */ /* 0x000fe80003800000 */
[----:B------:R4:W-:Y:S01]  /*14d60*/  @!P5 STG.E.U8 desc[UR36][R8.64+0x101], R27 ;  /* 0x0001011b0800d986 */ /* 0x0009e2000c101124 */
[----:B------:R-:W-:Y:S05]  /*14d70*/  @P6 BRA `(.L_x_814) ;  /* 0x00000000000c6947 */ /* 0x000fea0003800000 */
[----:B------:R-:W2:Y:S02]  /*14d80*/  LDG.E.U8 R16, desc[UR36][R12.64+0x108] ;  /* 0x000108240c107981 */ /* 0x000ea4000c1e1100 */
[----:B--2---:R-:W-:-:S05]  /*14d90*/  PRMT R3, R16, 0x8880, RZ ;  /* 0x0000888010037816 */ /* 0x004fca00000000ff */
[----:B------:R-:W-:-:S07]  /*14da0*/  IMAD R2, R3, R18, RZ ;  /* 0x0000001203027224 */ /* 0x000fce00078e02ff */
.L_x_814:
[----:B------:R-:W-:Y:S05]  /*14db0*/  BSYNC B1 ;  /* 0x0000000000017941 */ /* 0x000fea0003800000 */
.L_x_813:
[----:B--2---:R-:W-:Y:S01]  /*14dc0*/  @!P6 IMAD R3, R28, R17, R2 ;  /* 0x000000111c03e224 */ /* 0x004fe200078e0202 */
[----:B------:R-:W-:Y:S04]  /*14dd0*/  BSSY B1, `(.L_x_815) ;  /* 0x0000006000017945 */ /* 0x000fe80003800000 */
[----:B------:R2:W-:Y:S01]  /*14de0*/  @!P6 STG.E.U8 desc[UR36][R6.64+0x108], R3 ;  /* 0x000108030600e986 */ /* 0x0005e2000c101124 */
[----:B------:R-:W-:Y:S05]  /*14df0*/  @P2 BRA `(.L_x_816) ;  /* 0x00000000000c2947 */ /* 0x000fea0003800000 */
[----:B------:R-:W2:Y:S02]  /*14e00*/  LDG.E.U8 R16, desc[UR36][R12.64+0x109] ;  /* 0x000109240c107981 */ /* 0x000ea4000c1e1100 */
[----:B--2---:R-:W-:-:S05]  /*14e10*/  PRMT R3, R16, 0x8880, RZ ;  /* 0x0000888010037816 */ /* 0x004fca00000000ff */
[----:B------:R-:W-:-:S07]  /*14e20*/  IMAD R2, R3, R18, RZ ;  /* 0x0000001203027224 */ /* 0x000fce00078e02ff */
.L_x_816:
[----:B------:R-:W-:Y:S05]  /*14e30*/  BSYNC B1 ;  /* 0x0000000000017941 */ /* 0x000fea0003800000 */
.L_x_815:
[C---:B------:R-:W-:Y:S01]  /*14e40*/  ISETP.LT.OR P4, PT, R0.reuse, 0x109, !P0 ;  /* 0x000001090000780c */ /* 0x040fe20004781670 */
[----:B------:R-:W-:Y:S01]  /*14e50*/  @!P2 IMAD R29, R29, R17, R2 ;  /* 0x000000111d1da224 */ /* 0x000fe200078e0202 */
        /* <DEDUP_REMOVED lines=10> */
.L_x_818:
[----:B------:R-:W-:Y:S05]  /*14f00*/  BSYNC B1 ;  /* 0x0000000000017941 */ /* 0x000fea0003800000 */
.L_x_817:
[----:B--2---:R-:W-:Y:S01]  /*14f10*/  @!P4 IMAD R3, R30, R17, R2 ;  /* 0x000000111e03c224 */ /* 0x004fe200078e0202 */
[----:B------:R-:W-:Y:S04]  /*14f20*/  BSSY B1, `(.L_x_819) ;  /* 0x0000006000017945 */ /* 0x000fe80003800000 */
[----:B------:R2:W-:Y:S01]  /*14f30*/  @!P4 STG.E.U8 desc[UR36][R8.64+0x108], R3 ;  /* 0x000108030800c986 */ /* 0x0005e2000c101124 */
[----:B------:R-:W-:Y:S05]  /*14f40*/  @P3 BRA `(.L_x_820) ;  /* 0x00000000000c3947 */ /* 0x000fea0003800000 */
[----:B------:R-:W2:Y:S02]  /*14f50*/  LDG.E.U8 R16, desc[UR36][R14.64+0x109] ;  /* 0x000109240e107981 */ /* 0x000ea4000c1e1100 */
[----:B--2---:R-:W-:-:S05]  /*14f60*/  PRMT R3, R16, 0x8880, RZ ;  /* 0x0000888010037816 */ /* 0x004fca00000000ff */
[----:B------:R-:W-:-:S07]  /*14f70*/  IMAD R2, R3, R18, RZ ;  /* 0x0000001203027224 */ /* 0x000fce00078e02ff */
.L_x_820:
[----:B------:R-:W-:Y:S05]  /*14f80*/  BSYNC B1 ;  /* 0x0000000000017941 */ /* 0x000fea0003800000 */
.L_x_819:
[----:B------:R-:W-:Y:S01]  /*14f90*/  @!P3 IMAD R31, R31, R17, R2 ;  /* 0x000000111f1fb224 */ /* 0x000fe200078e0202 */
[----:B------:R-:W-:Y:S04]  /*14fa0*/  BSSY B1, `(.L_x_821) ;  /* 0x0000006000017945 */ /* 0x000fe80003800000 */
[----:B------:R0:W-:Y:S01]  /*14fb0*/  @!P3 STG.E.U8 desc[UR36][R8.64+0x109], R31 ;  /* 0x0001091f0800b986 */ /* 0x0001e2000c101124 */
[----:B------:R-:W-:Y:S05]  /*14fc0*/  @P5 BRA `(.L_x_822) ;  /* 0x00000000000c5947 */ /* 0x000fea0003800000 */
[----:B------:R-:W2:Y:S02]  /*14fd0*/  LDG.E.U8 R16, desc[UR36][R12.64+0x110] ;  /* 0x000110240c107981 */ /* 0x000ea4000c1e1100 */
[----:B--2---:R-:W-:-:S05]  /*14fe0*/  PRMT R3, R16, 0x8880, RZ ;  /* 0x0000888010037816 */ /* 0x004fca00000000ff */
[----:B------:R-:W-:-:S07]  /*14ff0*/  IMAD R2, R3, R18, RZ ;  /* 0x0000001203027224 */ /* 0x000fce00078e02ff */
.L_x_822:
[----:B------:R-:W-:Y:S05]  /*15000*/  BSYNC B1 ;  /* 0x0000000000017941 */ /* 0x000fea0003800000 */
.L_x_821:
[----:B--2---:R-:W-:Y:S01]  /*15010*/  @!P5 IMAD R3, R32, R17, R2 ;  /* 0x000000112003d224 */ /* 0x004fe200078e0202 */
[----:B------:R-:W-:Y:S04]  /*15020*/  BSSY B1, `(.L_x_823) ;  /* 0x0000006000017945 */ /* 0x000fe80003800000 */
[----:B------:R2:W-:Y:S01]  /*15030*/  @!P5 STG.E.U8 desc[UR36][R6.64+0x110], R3 ;  /* 0x000110030600d986 */ /* 0x0005e2000c101124 */
[----:B------:R-:W-:Y:S05]  /*15040*/  @P6 BRA `(.L_x_824) ;  /* 0x00000000000c6947 */ /* 0x000fea0003800000 */
[----:B------:R-:W2:Y:S02]  /*15050*/  LDG.E.U8 R16, desc[UR36][R12.64+0x111] ;  /* 0x000111240c107981 */ /* 0x000ea4000c1e1100 */
[----:B--2---:R-:W-:-:S05]  /*15060*/  PRMT R3, R16, 0x8880, RZ ;  /* 0x0000888010037816 */ /* 0x004fca00000000ff */
[----:B------:R-:W-:-:S07]  /*15070*/  IMAD R2, R3, R18, RZ ;  /* 0x0000001203027224 */ /* 0x000fce00078e02ff */
.L_x_824:
[----:B------:R-:W-:Y:S05]  /*15080*/  BSYNC B1 ;  /* 0x0000000000017941 */ /* 0x000fea0003800000 */
.L_x_823:
[----:B------:R-:W-:Y:S01]  /*15090*/  @!P6 IMAD R33, R33, R17, R2 ;  /* 0x000000112121e224 */ /* 0x000fe200078e0202 */
[----:B------:R-:W-:Y:S04]  /*150a0*/  BSSY B1, `(.L_x_825) ;  /* 0x0000006000017945 */ /* 0x000fe80003800000 */
[----:B------:R0:W-:Y:S01]  /*150b0*/  @!P6 STG.E.U8 desc[UR36][R6.64+0x111], R33 ;  /* 0x000111210600e986 */ /* 0x0001e2000c101124 */
[----:B------:R-:W-:Y:S05]  /*150c0*/  @P2 BRA `(.L_x_826) ;  /* 0x00000000000c2947 */ /* 0x000fea0003800000 */
[----:B------:R-:W2:Y:S02]  /*150d0*/  LDG.E.U8 R16, desc[UR36][R14.64+0x110] ;  /* 0x000110240e107981 */ /* 0x000ea4000c1e1100 */
[----:B--2---:R-:W-:-:S05]  /*150e0*/  PRMT R3, R16, 0x8880, RZ ;  /* 0x0000888010037816 */ /* 0x004fca00000000ff */
[----:B------:R-:W-:-:S07]  /*150f0*/  IMAD R2, R3, R18, RZ ;  /* 0x0000001203027224 */ /* 0x000fce00078e02ff */
.L_x_826:
[----:B------:R-:W-:Y:S05]  /*15100*/  BSYNC B1 ;  /* 0x0000000000017941 */ /* 0x000fea0003800000 */
.L_x_825:
        /* <DEDUP_REMOVED lines=12> */
.L_x_828:
[----:B------:R-:W-:Y:S05]  /*151d0*/  BSYNC B1 ;  /* 0x0000000000017941 */ /* 0x000fea0003800000 */
.L_x_827:
[----:B------:R-:W-:Y:S01]  /*151e0*/  @!P4 IMAD R35, R35, R17, R2 ;  /* 0x000000112323c224 */ /* 0x000fe200078e0202 */
[----:B------:R-:W-:Y:S04]  /*151f0*/  BSSY B1, `(.L_x_829) ;  /* 0x0000006000017945 */ /* 0x000fe80003800000 */
[----:B------:R0:W-:Y:S01]  /*15200*/  @!P4 STG.E.U8 desc[UR36][R8.64+0x111], R35 ;  /* 0x000111230800c986 */ /* 0x0001e2000c101124 */
[----:B------:R-:W-:Y:S05]  /*15210*/  @P3 BRA `(.L_x_830) ;  /* 0x00000000000c3947 */ /* 0x000fea0003800000 */
[----:B------:R-:W2:Y:S02]  /*15220*/  LDG.E.U8 R16, desc[UR36][R12.64+0x118] ;  /* 0x000118240c107981 */ /* 0x000ea4000c1e1100 */
[----:B--2---:R-:W-:-:S05]  /*15230*/  PRMT R3, R16, 0x8880, RZ ;  /* 0x0000888010037816 */ /* 0x004fca00000000ff */
[----:B------:R-:W-:-:S07]  /*15240*/  IMAD R2, R3, R18, RZ ;  /* 0x0000001203027224 */ /* 0x000fce00078e02ff */
.L_x_830:
[----:B------:R-:W-:Y:S05]  /*15250*/  BSYNC B1 ;  /* 0x0000000000017941 */ /* 0x000fea0003800000 */
.L_x_829:
[----:B--2---:R-:W-:Y:S01]  /*15260*/  @!P3 IMAD R3, R36, R17, R2 ;  /* 0x000000112403b224 */ /* 0x004fe200078e0202 */
[----:B------:R-:W-:Y:S04]  /*15270*/  BSSY B1, `(.L_x_831) ;  /* 0x0000006000017945 */ /* 0x000fe80003800000 */
[----:B------:R2:W-:Y:S01]  /*15280*/  @!P3 STG.E.U8 desc[UR36][R6.64+0x118], R3 ;  /* 0x000118030600b986 */ /* 0x0005e2000c101124 */
[----:B------:R-:W-:Y:S05]  /*15290*/  @P5 BRA `(.L_x_832) ;  /* 0x00000000000c5947 */ /* 0x000fea0003800000 */
[----:B------:R-:W2:Y:S02]  /*152a0*/  LDG.E.U8 R16, desc[UR36][R12.64+0x119] ;  /* 0x000119240c107981 */ /* 0x000ea4000c1e1100 */
[----:B--2---:R-:W-:-:S05]  /*152b0*/  PRMT R3, R16, 0x8880, RZ ;  /* 0x0000888010037816 */ /* 0x004fca00000000ff */
[----:B------:R-:W-:-:S07]  /*152c0*/  IMAD R2, R3, R18, RZ ;  /* 0x0000001203027224 */ /* 0x000fce00078e02ff */
.L_x_832:
[----:B------:R-:W-:Y:S05]  /*152d0*/  BSYNC B1 ;  /* 0x0000000000017941 */ /* 0x000fea0003800000 */
.L_x_831:
[----:B------:R-:W-:Y:S01]  /*152e0*/  @!P5 IMAD R37, R37, R17, R2 ;  /* 0x000000112525d224 */ /* 0x000fe200078e0202 */
[----:B------:R-:W-:Y:S04]  /*152f0*/  BSSY B1, `(.L_x_833) ;  /* 0x0000006000017945 */ /* 0x000fe80003800000 */
[----:B------:R0:W-:Y:S01]  /*15300*/  @!P5 STG.E.U8 desc[UR36][R6.64+0x119], R37 ;  /* 0x000119250600d986 */ /* 0x0001e2000c101124 */
[----:B------:R-:W-:Y:S05]  /*15310*/  @P6 BRA `(.L_x_834) ;  /* 0x00000000000c6947 */ /* 0x000fea0003800000 */
[----:B------:R-:W2:Y:S02]  /*15320*/  LDG.E.U8 R16, desc[UR36][R14.64+0x118] ;  /* 0x000118240e107981 */ /* 0x000ea4000c1e1100 */
[----:B--2---:R-:W-:-:S05]  /*15330*/  PRMT R3, R16, 0x8880, RZ ;  /* 0x0000888010037816 */ /* 0x004fca00000000ff */
[----:B------:R-:W-:-:S07]  /*15340*/  IMAD R2, R3, R18, RZ ;  /* 0x0000001203027224 */ /* 0x000fce00078e02ff */
.L_x_834:
[----:B------:R-:W-:Y:S05]  /*15350*/  BSYNC B1 ;  /* 0x0000000000017941 */ /* 0x000fea0003800000 */
.L_x_833:
[----:B--2---:R-:W-:Y:S01]  /*15360*/  @!P6 IMAD R3, R38, R17, R2 ;  /* 0x000000112603e224 */ /* 0x004fe200078e0202 */
[----:B------:R-:W-:Y:S04]  /*15370*/  BSSY B1, `(.L_x_835) ;  /* 0x0000006000017945 */ /* 0x000fe80003800000 */
[----:B------:R2:W-:Y:S01]  /*15380*/  @!P6 STG.E.U8 desc[UR36][R8.64+0x118], R3 ;  /* 0x000118030800e986 */ /* 0x0005e2000c101124 */
[----:B------:R-:W-:Y:S05]  /*15390*/  @P2 BRA `(.L_x_836) ;  /* 0x00000000000c2947 */ /* 0x000fea0003800000 */
[----:B------:R-:W2:Y:S02]  /*153a0*/  LDG.E.U8 R16, desc[UR36][R14.64+0x119] ;  /* 0x000119240e107981 */ /* 0x000ea4000c1e1100 */
[----:B--2---:R-:W-:-:S05]  /*153b0*/  PRMT R3, R16, 0x8880, RZ ;  /* 0x0000888010037816 */ /* 0x004fca00000000ff */
[----:B------:R-:W-:-:S07]  /*153c0*/  IMAD R2, R3, R18, RZ ;  /* 0x0000001203027224 */ /* 0x000fce00078e02ff */
.L_x_836:
[----:B------:R-:W-:Y:S05]  /*153d0*/  BSYNC B1 ;  /* 0x0000000000017941 */ /* 0x000fea0003800000 */
.L_x_835:
        /* <DEDUP_REMOVED lines=12> */
.L_x_838:
[----:B------:R-:W-:Y:S05]  /*154a0*/  BSYNC B1 ;  /* 0x0000000000017941 */ /* 0x000fea0003800000 */
.L_x_837:
[----:B--2---:R-:W-:Y:S01]  /*154b0*/  @!P4 IMAD R3, R40, R17, R2 ;  /* 0x000000112803c224 */ /* 0x004fe200078e0202 */
[----:B------:R-:W-:Y:S04]  /*154c0*/  BSSY B1, `(.L_x_839) ;  /* 0x0000006000017945 */ /* 0x000fe80003800000 */
[----:B------:R2:W-:Y:S01]  /*154d0*/  @!P4 STG.E.U8 desc[UR36][R6.64+0x120], R3 ;  /* 0x000120030600c986 */ /* 0x0005e2000c101124 */
[----:B------:R-:W-:Y:S05]  /*154e0*/  @P3 BRA `(.L_x_840) ;  /* 0x00000000000c3947 */ /* 0x000fea0003800000 */
[----:B------:R-:W2:Y:S02]  /*154f0*/  LDG.E.U8 R16, desc[UR36][R12.64+0x121] ;  /* 0x000121240c107981 */ /* 0x000ea4000c1e1100 */
[----:B--2---:R-:W-:-:S05]  /*15500*/  PRMT R3, R16, 0x8880, RZ ;  /* 0x0000888010037816 */ /* 0x004fca00000000ff */
[----:B------:R-:W-:-:S07]  /*15510*/  IMAD R2, R3, R18, RZ ;  /* 0x0000001203027224 */ /* 0x000fce00078e02ff */
.L_x_840:
[----:B------:R-:W-:Y:S05]  /*15520*/  BSYNC B1 ;  /* 0x0000000000017941 */ /* 0x000fea0003800000 */
.L_x_839:
[----:B------:R-:W-:Y:S01]  /*15530*/  @!P3 IMAD R41, R41, R17, R2 ;  /* 0x000000112929b224 */ /* 0x000fe200078e0202 */
[----:B------:R-:W-:Y:S04]  /*15540*/  BSSY B1, `(.L_x_841) ;  /* 0x0000006000017945 */ /* 0x000fe80003800000 */
[----:B------:R0:W-:Y:S01]  /*15550*/  @!P3 STG.E.U8 desc[UR36][R6.64+0x121], R41 ;  /* 0x000121290600b986 */ /* 0x0001e2000c101124 */
[----:B------:R-:W-:Y:S05]  /*15560*/  @P5 BRA `(.L_x_842) ;  /* 0x00000000000c5947 */ /* 0x000fea0003800000 */
[----:B------:R-:W2:Y:S02]  /*15570*/  LDG.E.U8 R16, desc[UR36][R14.64+0x120] ;  /* 0x000120240e107981 */ /* 0x000ea4000c1e1100 */
[----:B--2---:R-:W-:-:S05]  /*15580*/  PRMT R3, R16, 0x8880, RZ ;  /* 0x0000888010037816 */ /* 0x004fca00000000ff */
[----:B------:R-:W-:-:S07]  /*15590*/  IMAD R2, R3, R18, RZ ;  /* 0x0000001203027224 */ /* 0x000fce00078e02ff */
.L_x_842:
[----:B------:R-:W-:Y:S05]  /*155a0*/  BSYNC B1 ;  /* 0x0000000000017941 */ /* 0x000fea0003800000 */
.L_x_841:
[----:B--2---:R-:W-:Y:S01]  /*155b0*/  @!P5 IMAD R3, R42, R17, R2 ;  /* 0x000000112a03d224 */ /* 0x004fe200078e0202 */
[----:B------:R-:W-:Y:S04]  /*155c0*/  BSSY B1, `(.L_x_843) ;  /* 0x0000006000017945 */ /* 0x000fe80003800000 */
[----:B------:R2:W-:Y:S01]  /*155d0*/  @!P5 STG.E.U8 desc[UR36][R8.64+0x120], R3 ;  /* 0x000120030800d986 */ /* 0x0005e2000c101124 */
[----:B------:R-:W-:Y:S05]  /*155e0*/  @P6 BRA `(.L_x_844) ;  /* 0x00000000000c6947 */ /* 0x000fea0003800000 */
[----:B------:R-:W2:Y:S02]  /*155f0*/  LDG.E.U8 R16, desc[UR36][R14.64+0x121] ;  /* 0x000121240e107981 */ /* 0x000ea4000c1e1100 */
[----:B--2---:R-:W-:-:S05]  /*15600*/  PRMT R3, R16, 0x8880, RZ ;  /* 0x0000888010037816 */ /* 0x004fca00000000ff */
[----:B------:R-:W-:-:S07]  /*15610*/  IMAD R2, R3, R18, RZ ;  /* 0x0000001203027224 */ /* 0x000fce00078e02ff */
.L_x_844:
[----:B------:R-:W-:Y:S05]  /*15620*/  BSYNC B1 ;  /* 0x0000000000017941 */ /* 0x000fea0003800000 */
.L_x_843:
[----:B------:R-:W-:Y:S01]  /*15630*/  @!P6 IMAD R43, R43, R17, R2 ;  /* 0x000000112b2be224 */ /* 0x000fe200078e0202 */
[----:B------:R-:W-:Y:S04]  /*15640*/  BSSY B1, `(.L_x_845) ;  /* 0x0000006000017945 */ /* 0x000fe80003800000 */
[----:B------:R0:W-:Y:S01]  /*15650*/  @!P6 STG.E.U8 desc[UR36][R8.64+0x121], R43 ;  /* 0x0001212b0800e986 */ /* 0x0001e2000c101124 */
[----:B------:R-:W-:Y:S05]  /*15660*/  @P2 BRA `(.L_x_846) ;  /* 0x00000000000c2947 */ /* 0x000fea0003800000 */
[----:B------:R-:W2:Y:S02]  /*15670*/  LDG.E.U8 R16, desc[UR36][R12.64+0x128] ;  /* 0x000128240c107981 */ /* 0x000ea4000c1e1100 */
[----:B--2---:R-:W-:-:S05]  /*15680*/  PRMT R3, R16, 0x8880, RZ ;  /* 0x0000888010037816 */ /* 0x004fca00000000ff */
[----:B------:R-:W-:-:S07]  /*15690*/  IMAD R2, R3, R18, RZ ;  /* 0x0000001203027224 */ /* 0x000fce00078e02ff */
.L_x_846:
[----:B------:R-:W-:Y:S05]  /*156a0*/  BSYNC B1 ;  /* 0x0000000000017941 */ /* 0x000fea0003800000 */
.L_x_845:
        /* <DEDUP_REMOVED lines=12> */
.L_x_848:
[----:B------:R-:W-:Y:S05]  /*15770*/  BSYNC B1 ;  /* 0x0000000000017941 */ /* 0x000fea0003800000 */
.L_x_847:
[----:B------:R-:W-:Y:S01]  /*15780*/  @!P4 IMAD R45, R45, R17, R2 ;  /* 0x000000112d2dc224 */ /* 0x000fe200078e0202 */
[----:B------:R-:W-:Y:S04]  /*15790*/  BSSY B1, `(.L_x_849) ;  /* 0x0000006000017945 */ /* 0x000fe80003800000 */
[----:B------:R0:W-:Y:S01]  /*157a0*/  @!P4 STG.E.U8 desc[UR36][R6.64+0x129], R45 ;  /* 0x0001292d0600c986 */ /* 0x0001e2000c101124 */
[----:B------:R-:W-:Y:S05]  /*157b0*/  @P3 BRA `(.L_x_850) ;  /* 0x00000000000c3947 */ /* 0x000fea0003800000 */
[----:B------:R-:W2:Y:S02]  /*157c0*/  LDG.E.U8 R16, desc[UR36][R14.64+0x128] ;  /* 0x000128240e107981 */ /* 0x000ea4000c1e1100 */
[----:B--2---:R-:W-:-:S05]  /*157d0*/  PRMT R3, R16, 0x8880, RZ ;  /* 0x0000888010037816 */ /* 0x004fca00000000ff */
[----:B------:R-:W-:-:S07]  /*157e0*/  IMAD R2, R3, R18, RZ ;  /* 0x0000001203027224 */ /* 0x000fce00078e02ff */
.L_x_850:
[----:B------:R-:W-:Y:S05]  /*157f0*/  BSYNC B1 ;  /* 0x0000000000017941 */ /* 0x000fea0003800000 */
.L_x_849:
[----:B--2---:R-:W-:Y:S01]  /*15800*/  @!P3 IMAD R3, R46, R17, R2 ;  /* 0x000000112e03b224 */ /* 0x004fe200078e0202 */
[----:B------:R-:W-:Y:S04]  /*15810*/  BSSY B1, `(.L_x_851) ;  /* 0x0000006000017945 */ /* 0x000fe80003800000 */
[----:B------:R2:W-:Y:S01]  /*15820*/  @!P3 STG.E.U8 desc[UR36][R8.64+0x128], R3 ;  /* 0x000128030800b986 */ /* 0x0005e2000c101124 */
[----:B------:R-:W-:Y:S05]  /*15830*/  @P5 BRA `(.L_x_852) ;  /* 0x00000000000c5947 */ /* 0x000fea0003800000 */
[----:B------:R-:W2:Y:S02]  /*15840*/  LDG.E.U8 R16, desc[UR36][R14.64+0x129] ;  /* 0x000129240e107981 */ /* 0x000ea4000c1e1100 */
[----:B--2---:R-:W-:-:S05]  /*15850*/  PRMT R3, R16, 0x8880, RZ ;  /* 0x0000888010037816 */ /* 0x004fca00000000ff */
[----:B------:R-:W-:-:S07]  /*15860*/  IMAD R2, R3, R18, RZ ;  /* 0x0000001203027224 */ /* 0x000fce00078e02ff */
.L_x_852:
[----:B------:R-:W-:Y:S05]  /*15870*/  BSYNC B1 ;  /* 0x0000000000017941 */ /* 0x000fea0003800000 */
.L_x_851:
[----:B------:R-:W-:Y:S01]  /*15880*/  @!P5 IMAD R47, R47, R17, R2 ;  /* 0x000000112f2fd224 */ /* 0x000fe200078e0202 */
[----:B------:R-:W-:Y:S04]  /*15890*/  BSSY B1, `(.L_x_853) ;  /* 0x0000006000017945 */ /* 0x000fe80003800000 */
[----:B------:R0:W-:Y:S01]  /*158a0*/  @!P5 STG.E.U8 desc[UR36][R8.64+0x129], R47 ;  /* 0x0001292f0800d986 */ /* 0x0001e2000c101124 */
[----:B------:R-:W-:Y:S05]  /*158b0*/  @P6 BRA `(.L_x_854) ;  /* 0x00000000000c6947 */ /* 0x000fea0003800000 */
[----:B------:R-:W2:Y:S02]  /*158c0*/  LDG.E.U8 R16, desc[UR36][R12.64+0x130] ;  /* 0x000130240c107981 */ /* 0x000ea4000c1e1100 */
[----:B--2---:R-:W-:-:S05]  /*158d0*/  PRMT R3, R16, 0x8880, RZ ;  /* 0x0000888010037816 */ /* 0x004fca00000000ff */
[----:B------:R-:W-:-:S07]  /*158e0*/  IMAD R2, R3, R18, RZ ;  /* 0x0000001203027224 */ /* 0x000fce00078e02ff */
.L_x_854:
[----:B------:R-:W-:Y:S05]  /*158f0*/  BSYNC B1 ;  /* 0x0000000000017941 */ /* 0x000fea0003800000 */
.L_x_853:
[----:B--2---:R-:W-:Y:S01]  /*15900*/  @!P6 IMAD R3, R48, R17, R2 ;  /* 0x000000113003e224 */ /* 0x004fe200078e0202 */
[----:B------:R-:W-:Y:S04]  /*15910*/  BSSY B1, `(.L_x_855) ;  /* 0x0000006000017945 */ /* 0x000fe80003800000 */
[----:B------:R2:W-:Y:S01]  /*15920*/  @!P6 STG.E.U8 desc[UR36][R6.64+0x130], R3 ;  /* 0x000130030600e986 */ /* 0x0005e2000c101124 */
[----:B------:R-:W-:Y:S05]  /*15930*/  @P2 BRA `(.L_x_856) ;  /* 0x00000000000c2947 */ /* 0x000fea0003800000 */
[----:B------:R-:W2:Y:S02]  /*15940*/  LDG.E.U8 R16, desc[UR36][R12.64+0x131] ;  /* 0x000131240c107981 */ /* 0x000ea4000c1e1100 */
[----:B--2---:R-:W-:-:S05]  /*15950*/  PRMT R3, R16, 0x8880, RZ ;  /* 0x0000888010037816 */ /* 0x004fca00000000ff */
[----:B------:R-:W-:-:S07]  /*15960*/  IMAD R2, R3, R18, RZ ;  /* 0x0000001203027224 */ /* 0x000fce00078e02ff */
.L_x_856:
[----:B------:R-:W-:Y:S05]  /*15970*/  BSYNC B1 ;  /* 0x0000000000017941 */ /* 0x000fea0003800000 */
.L_x_855:
        /* <DEDUP_REMOVED lines=12> */
.L_x_858:
[----:B------:R-:W-:Y:S05]  /*15a40*/  BSYNC B1 ;  /* 0x0000000000017941 */ /* 0x000fea0003800000 */
.L_x_857:
[----:B--2---:R-:W-:Y:S01]  /*15a50*/  @!P4 IMAD R3, R50, R17, R2 ;  /* 0x000000113203c224 */ /* 0x004fe200078e0202 */
[----:B------:R-:W-:Y:S04]  /*15a60*/  BSSY B1, `(.L_x_859) ;  /* 0x0000006000017945 */ /* 0x000fe80003800000 */
[----:B------:R2:W-:Y:S01]  /*15a70*/  @!P4 STG.E.U8 desc[UR36][R8.64+0x130], R3 ;  /* 0x000130030800c986 */ /* 0x0005e2000c101124 */
[----:B------:R-:W-:Y:S05]  /*15a80*/  @P3 BRA `(.L_x_860) ;  /* 0x00000000000c3947 */ /* 0x000fea0003800000 */
[----:B------:R-:W2:Y:S02]  /*15a90*/  LDG.E.U8 R16, desc[UR36][R14.64+0x131] ;  /* 0x000131240e107981 */ /* 0x000ea4000c1e1100 */
[----:B--2---:R-:W-:-:S05]  /*15aa0*/  PRMT R3, R16, 0x8880, RZ ;  /* 0x0000888010037816 */ /* 0x004fca00000000ff */
[----:B------:R-:W-:-:S07]  /*15ab0*/  IMAD R2, R3, R18, RZ ;  /* 0x0000001203027224 */ /* 0x000fce00078e02ff */
.L_x_860:
[----:B------:R-:W-:Y:S05]  /*15ac0*/  BSYNC B1 ;  /* 0x0000000000017941 */ /* 0x000fea0003800000 */
.L_x_859:
[----:B------:R-:W-:Y:S01]  /*15ad0*/  @!P3 IMAD R51, R51, R17, R2 ;  /* 0x000000113333b224 */ /* 0x000fe200078e0202 */
[----:B------:R-:W-:Y:S04]  /*15ae0*/  BSSY B1, `(.L_x_861) ;  /* 0x0000006000017945 */ /* 0x000fe80003800000 */
[----:B------:R0:W-:Y:S01]  /*15af0*/  @!P3 STG.E.U8 desc[UR36][R8.64+0x131], R51 ;  /* 0x000131330800b986 */ /* 0x0001e2000c101124 */
[----:B------:R-:W-:Y:S05]  /*15b00*/  @P5 BRA `(.L_x_862) ;  /* 0x00000000000c5947 */ /* 0x000fea0003800000 */
[----:B------:R-:W2:Y:S02]  /*15b10*/  LDG.E.U8 R16, desc[UR36][R12.64+0x138] ;  /* 0x000138240c107981 */ /* 0x000ea4000c1e1100 */
[----:B--2---:R-:W-:-:S05]  /*15b20*/  PRMT R3, R16, 0x8880, RZ ;  /* 0x0000888010037816 */ /* 0x004fca00000000ff */
[----:B------:R-:W-:-:S07]  /*15b30*/  IMAD R2, R3, R18, RZ ;  /* 0x0000001203027224 */ /* 0x000fce00078e02ff */
.L_x_862:
[----:B------:R-:W-:Y:S05]  /*15b40*/  BSYNC B1 ;  /* 0x0000000000017941 */ /* 0x000fea0003800000 */
.L_x_861:
[----:B--2---:R-:W-:Y:S01]  /*15b50*/  @!P5 IMAD R3, R52, R17, R2 ;  /* 0x000000113403d224 */ /* 0x004fe200078e0202 */
[----:B------:R-:W-:Y:S04]  /*15b60*/  BSSY B1, `(.L_x_863) ;  /* 0x0000006000017945 */ /* 0x000fe80003800000 */
[----:B------:R2:W-:Y:S01]  /*15b70*/  @!P5 STG.E.U8 desc[UR36][R6.64+0x138], R3 ;  /* 0x000138030600d986 */ /* 0x0005e2000c101124 */
[----:B------:R-:W-:Y:S05]  /*15b80*/  @P6 BRA `(.L_x_864) ;  /* 0x00000000000c6947 */ /* 0x000fea0003800000 */
[----:B------:R-:W2:Y:S02]  /*15b90*/  LDG.E.U8 R16, desc[UR36][R12.64+0x139] ;  /* 0x000139240c107981 */ /* 0x000ea4000c1e1100 */
[----:B--2---:R-:W-:-:S05]  /*15ba0*/  PRMT R3, R16, 0x8880, RZ ;  /* 0x0000888010037816 */ /* 0x004fca00000000ff */
[----:B------:R-:W-:-:S07]  /*15bb0*/  IMAD R2, R3, R18, RZ ;  /* 0x0000001203027224 */ /* 0x000fce00078e02ff */
.L_x_864:
[----:B------:R-:W-:Y:S05]  /*15bc0*/  BSYNC B1 ;  /* 0x0000000000017941 */ /* 0x000fea0003800000 */
.L_x_863:
[----:B------:R-:W-:Y:S01]  /*15bd0*/  @!P6 IMAD R53, R53, R17, R2 ;  /* 0x000000113535e224 */ /* 0x000fe200078e0202 */
[----:B------:R-:W-:Y:S04]  /*15be0*/  BSSY B1, `(.L_x_865) ;  /* 0x0000006000017945 */ /* 0x000fe80003800000 */
[----:B------:R0:W-:Y:S01]  /*15bf0*/  @!P6 STG.E.U8 desc[UR36][R6.64+0x139], R53 ;  /* 0x000139350600e986 */ /* 0x0001e2000c101124 */
[----:B------:R-:W-:Y:S05]  /*15c00*/  @P2 BRA `(.L_x_866) ;  /* 0x00000000000c2947 */ /* 0x000fea0003800000 */
[----:B------:R-:W2:Y:S02]  /*15c10*/  LDG.E.U8 R16, desc[UR36][R14.64+0x138] ;  /* 0x000138240e107981 */ /* 0x000ea4000c1e1100 */
[----:B--2---:R-:W-:-:S05]  /*15c20*/  PRMT R3, R16, 0x8880, RZ ;  /* 0x0000888010037816 */ /* 0x004fca00000000ff */
[----:B------:R-:W-:-:S07]  /*15c30*/  IMAD R2, R3, R18, RZ ;  /* 0x0000001203027224 */ /* 0x000fce00078e02ff */
.L_x_866:
[----:B------:R-:W-:Y:S05]  /*15c40*/  BSYNC B1 ;  /* 0x0000000000017941 */ /* 0x000fea0003800000 */
.L_x_865:
        /* <DEDUP_REMOVED lines=12> */
.L_x_868:
[----:B------:R-:W-:Y:S05]  /*15d10*/  BSYNC B1 ;  /* 0x0000000000017941 */ /* 0x000fea0003800000 */
.L_x_867:
[----:B------:R-:W-:Y:S01]  /*15d20*/  @!P4 IMAD R55, R55, R17, R2 ;  /* 0x000000113737c224 */ /* 0x000fe200078e0202 */
[----:B------:R-:W-:Y:S04]  /*15d30*/  BSSY B1, `(.L_x_869) ;  /* 0x0000006000017945 */ /* 0x000fe80003800000 */
[----:B------:R0:W-:Y:S01]  /*15d40*/  @!P4 STG.E.U8 desc[UR36][R8.64+0x139], R55 ;  /* 0x000139370800c986 */ /* 0x0001e2000c101124 */
[----:B------:R-:W-:Y:S05]  /*15d50*/  @P3 BRA `(.L_x_870) ;  /* 0x00000000000c3947 */ /* 0x000fea0003800000 */
[----:B------:R-:W2:Y:S02]  /*15d60*/  LDG.E.U8 R16, desc[UR36][R12.64+0x140] ;  /* 0x000140240c107981 */ /* 0x000ea4000c1e1100 */
[----:B--2---:R-:W-:-:S05]  /*15d70*/  PRMT R3, R16, 0x8880, RZ ;  /* 0x0000888010037816 */ /* 0x004fca00000000ff */
[----:B------:R-:W-:-:S07]  /*15d80*/  IMAD R2, R3, R18, RZ ;  /* 0x0000001203027224 */ /* 0x000fce00078e02ff */
.L_x_870:
[----:B------:R-:W-:Y:S05]  /*15d90*/  BSYNC B1 ;  /* 0x0000000000017941 */ /* 0x000fea0003800000 */
.L_x_869:
[----:B--2---:R-:W-:Y:S01]  /*15da0*/  @!P3 IMAD R3, R56, R17, R2 ;  /* 0x000000113803b224 */ /* 0x004fe200078e0202 */
[----:B------:R-:W-:Y:S04]  /*15db0*/  BSSY B1, `(.L_x_871) ;  /* 0x0000006000017945 */ /* 0x000fe80003800000 */
[----:B------:R2:W-:Y:S01]  /*15dc0*/  @!P3 STG.E.U8 desc[UR36][R6.64+0x140], R3 ;  /* 0x000140030600b986 */ /* 0x0005e2000c101124 */
[----:B------:R-:W-:Y:S05]  /*15dd0*/  @P5 BRA `(.L_x_872) ;  /* 0x00000000000c5947 */ /* 0x000fea0003800000 */
[----:B------:R-:W2:Y:S02]  /*15de0*/  LDG.E.U8 R16, desc[UR36][R12.64+0x141] ;  /* 0x000141240c107981 */ /* 0x000ea4000c1e1100 */
[----:B--2---:R-:W-:-:S05]  /*15df0*/  PRMT R3, R16, 0x8880, RZ ;  /* 0x0000888010037816 */ /* 0x004fca00000000ff */
[----:B------:R-:W-:-:S07]  /*15e00*/  IMAD R2, R3, R18, RZ ;  /* 0x0000001203027224 */ /* 0x000fce00078e02ff */
.L_x_872:
[----:B------:R-:W-:Y:S05]  /*15e10*/  BSYNC B1 ;  /* 0x0000000000017941 */ /* 0x000fea0003800000 */
.L_x_871:
[----:B------:R-:W-:Y:S01]  /*15e20*/  @!P5 IMAD R57, R57, R17, R2 ;  /* 0x000000113939d224 */ /* 0x000fe200078e0202 */
[----:B------:R-:W-:Y:S04]  /*15e30*/  BSSY B1, `(.L_x_873) ;  /* 0x0000006000017945 */ /* 0x000fe80003800000 */
[----:B------:R0:W-:Y:S01]  /*15e40*/  @!P5 STG.E.U8 desc[UR36][R6.64+0x141], R57 ;  /* 0x000141390600d986 */ /* 0x0001e2000c101124 */
[----:B------:R-:W-:Y:S05]  /*15e50*/  @P6 BRA `(.L_x_874) ;  /* 0x00000000000c6947 */ /* 0x000fea0003800000 */
[----:B------:R-:W2:Y:S02]  /*15e60*/  LDG.E.U8 R16, desc[UR36][R14.64+0x140] ;  /* 0x000140240e107981 */ /* 0x000ea4000c1e1100 */
[----:B--2---:R-:W-:-:S05]  /*15e70*/  PRMT R3, R16, 0x8880, RZ ;  /* 0x0000888010037816 */ /* 0x004fca00000000ff */
[----:B------:R-:W-:-:S07]  /*15e80*/  IMAD R2, R3, R18, RZ ;  /* 0x0000001203027224 */ /* 0x000fce00078e02ff */
.L_x_874:
[----:B------:R-:W-:Y:S05]  /*15e90*/  BSYNC B1 ;  /* 0x0000000000017941 */ /* 0x000fea0003800000 */
.L_x_873:
[----:B--2---:R-:W-:Y:S01]  /*15ea0*/  @!P6 IMAD R3, R58, R17, R2 ;  /* 0x000000113a03e224 */ /* 0x004fe200078e0202 */
[----:B------:R-:W-:Y:S04]  /*15eb0*/  BSSY B1, `(.L_x_875) ;  /* 0x0000006000017945 */ /* 0x000fe80003800000 */
[----:B------:R2:W-:Y:S01]  /*15ec0*/  @!P6 STG.E.U8 desc[UR36][R8.64+0x140], R3 ;  /* 0x000140030800e986 */ /* 0x0005e2000c101124 */
[----:B------:R-:W-:Y:S05]  /*15ed0*/  @P2 BRA `(.L_x_876) ;  /* 0x00000000000c2947 */ /* 0x000fea0003800000 */
[----:B------:R-:W2:Y:S02]  /*15ee0*/  LDG.E.U8 R16, desc[UR36][R14.64+0x141] ;  /* 0x000141240e107981 */ /* 0x000ea4000c1e1100 */
[----:B--2---:R-:W-:-:S05]  /*15ef0*/  PRMT R3, R16, 0x8880, RZ ;  /* 0x0000888010037816 */ /* 0x004fca00000000ff */
[----:B------:R-:W-:-:S07]  /*15f00*/  IMAD R2, R3, R18, RZ ;  /* 0x0000001203027224 */ /* 0x000fce00078e02ff */
.L_x_876:
[----:B------:R-:W-:Y:S05]  /*15f10*/  BSYNC B1 ;  /* 0x0000000000017941 */ /* 0x000fea0003800000 */
.L_x_875:
        /* <DEDUP_REMOVED lines=12> */
.L_x_878:
[----:B------:R-:W-:Y:S05]  /*15fe0*/  BSYNC B1 ;  /* 0x0000000000017941 */ /* 0x000fea0003800000 */
.L_x_877:
[----:B--2---:R-:W-:Y:S01]  /*15ff0*/  @!P4 IMAD R3, R60, R17, R2 ;  /* 0x000000113c03c224 */ /* 0x004fe200078e0202 */
[----:B------:R-:W-:Y:S04]  /*16000*/  BSSY B1, `(.L_x_879) ;  /* 0x0000006000017945 */ /* 0x000fe80003800000 */
[----:B------:R2:W-:Y:S01]  /*16010*/  @!P4 STG.E.U8 desc[UR36][R6.64+0x148], R3 ;  /* 0x000148030600c986 */ /* 0x0005e2000c101124 */
[----:B------:R-:W-:Y:S05]  /*16020*/  @P3 BRA `(.L_x_880) ;  /* 0x00000000000c3947 */ /* 0x000fea0003800000 */
[----:B------:R-:W2:Y:S02]  /*16030*/  LDG.E.U8 R16, desc[UR36][R12.64+0x149] ;  /* 0x000149240c107981 */ /* 0x000ea4000c1e1100 */
[----:B--2---:R-:W-:-:S05]  /*16040*/  PRMT R3, R16, 0x8880, RZ ;  /* 0x0000888010037816 */ /* 0x004fca00000000ff */
[----:B------:R-:W-:-:S07]  /*16050*/  IMAD R2, R3, R18, RZ ;  /* 0x0000001203027224 */ /* 0x000fce00078e02ff */
.L_x_880:
[----:B------:R-:W-:Y:S05]  /*16060*/  BSYNC B1 ;  /* 0x0000000000017941 */ /* 0x000fea0003800000 */
.L_x_879:
[----:B------:R-:W-:Y:S01]  /*16070*/  @!P3 IMAD R61, R61, R17, R2 ;  /* 0x000000113d3db224 */ /* 0x000fe200078e0202 */
[----:B------:R-:W-:Y:S04]  /*16080*/  BSSY B1, `(.L_x_881) ;  /* 0x0000006000017945 */ /* 0x000fe80003800000 */
[----:B------:R0:W-:Y:S01]  /*16090*/  @!P3 STG.E.U8 desc[UR36][R6.64+0x149], R61 ;  /* 0x0001493d0600b986 */ /* 0x0001e2000c101124 */
[----:B------:R-:W-:Y:S05]  /*160a0*/  @P5 BRA `(.L_x_882) ;  /* 0x00000000000c5947 */ /* 0x000fea0003800000 */
[----:B------:R-:W2:Y:S02]  /*160b0*/  LDG.E.U8 R16, desc[UR36][R14.64+0x148] ;  /* 0x000148240e107981 */ /* 0x000ea4000c1e1100 */
[----:B--2---:R-:W-:-:S05]  /*160c0*/  PRMT R3, R16, 0x8880, RZ ;  /* 0x0000888010037816 */ /* 0x004fca00000000ff */
[----:B------:R-:W-:-:S07]  /*160d0*/  IMAD R2, R3, R18, RZ ;  /* 0x0000001203027224 */ /* 0x000fce00078e02ff */
.L_x_882:
[----:B------:R-:W-:Y:S05]  /*160e0*/  BSYNC B1 ;  /* 0x0000000000017941 */ /* 0x000fea0003800000 */
.L_x_881:
[----:B--2---:R-:W-:Y:S01]  /*160f0*/  @!P5 IMAD R3, R62, R17, R2 ;  /* 0x000000113e03d224 */ /* 0x004fe200078e0202 */
[----:B------:R-:W-:Y:S04]  /*16100*/  BSSY B1, `(.L_x_883) ;  /* 0x0000006000017945 */ /* 0x000fe80003800000 */
[----:B------:R2:W-:Y:S01]  /*16110*/  @!P5 STG.E.U8 desc[UR36][R8.64+0x148], R3 ;  /* 0x000148030800d986 */ /* 0x0005e2000c101124 */
[----:B------:R-:W-:Y:S05]  /*16120*/  @P6 BRA `(.L_x_884) ;  /* 0x00000000000c6947 */ /* 0x000fea0003800000 */
[----:B------:R-:W2:Y:S02]  /*16130*/  LDG.E.U8 R16, desc[UR36][R14.64+0x149] ;  /* 0x000149240e107981 */ /* 0x000ea4000c1e1100 */
[----:B--2---:R-:W-:-:S05]  /*16140*/  PRMT R3, R16, 0x8880, RZ ;  /* 0x0000888010037816 */ /* 0x004fca00000000ff */
[----:B------:R-:W-:-:S07]  /*16150*/  IMAD R2, R3, R18, RZ ;  /* 0x0000001203027224 */ /* 0x000fce00078e02ff */
.L_x_884:
[----:B------:R-:W-:Y:S05]  /*16160*/  BSYNC B1 ;  /* 0x0000000000017941 */ /* 0x000fea0003800000 */
.L_x_883:
[----:B------:R-:W-:Y:S01]  /*16170*/  @!P6 IMAD R63, R63, R17, R2 ;  /* 0x000000113f3fe224 */ /* 0x000fe200078e0202 */
[----:B------:R-:W-:Y:S04]  /*16180*/  BSSY B1, `(.L_x_885) ;  /* 0x0000006000017945 */ /* 0x000fe80003800000 */
[----:B------:R0:W-:Y:S01]  /*16190*/  @!P6 STG.E.U8 desc[UR36][R8.64+0x149], R63 ;  /* 0x0001493f0800e986 */ /* 0x0001e2000c101124 */
[----:B------:R-:W-:Y:S05]  /*161a0*/  @P2 BRA `(.L_x_886) ;  /* 0x00000000000c2947 */ /* 0x000fea0003800000 */
[----:B------:R-:W2:Y:S02]  /*161b0*/  LDG.E.U8 R16, desc[UR36][R12.64+0x150] ;  /* 0x000150240c107981 */ /* 0x000ea4000c1e1100 */
[----:B--2---:R-:W-:-:S05]  /*161c0*/  PRMT R3, R16, 0x8880, RZ ;  /* 0x0000888010037816 */ /* 0x004fca00000000ff */
[----:B------:R-:W-:-:S07]  /*161d0*/  IMAD R2, R3, R18, RZ ;  /* 0x0000001203027224 */ /* 0x000fce00078e02ff */
.L_x_886:
[----:B------:R-:W-:Y:S05]  /*161e0*/  BSYNC B1 ;  /* 0x0000000000017941 */ /* 0x000fea0003800000 */
.L_x_885:
        /* <DEDUP_REMOVED lines=12> */
.L_x_888:
[----:B------:R-:W-:Y:S05]  /*162b0*/  BSYNC B1 ;  /* 0x0000000000017941 */ /* 0x000fea0003800000 */
.L_x_887:
[----:B------:R-:W-:Y:S01]  /*162c0*/  @!P4 IMAD R65, R65, R17, R2 ;  /* 0x000000114141c224 */ /* 0x000fe200078e0202 */
[----:B------:R-:W-:Y:S04]  /*162d0*/  BSSY B1, `(.L_x_889) ;  /* 0x0000006000017945 */ /* 0x000fe80003800000 */
[----:B------:R0:W-:Y:S01]  /*162e0*/  @!P4 STG.E.U8 desc[UR36][R6.64+0x151], R65 ;  /* 0x000151410600c986 */ /* 0x0001e2000c101124 */
[----:B------:R-:W-:Y:S05]  /*162f0*/  @P3 BRA `(.L_x_890) ;  /* 0x00000000000c3947 */ /* 0x000fea0003800000 */
[----:B------:R-:W2:Y:S02]  /*16300*/  LDG.E.U8 R16, desc[UR36][R14.64+0x150] ;  /* 0x000150240e107981 */ /* 0x000ea4000c1e1100 */
[----:B--2---:R-:W-:-:S05]  /*16310*/  PRMT R3, R16, 0x8880, RZ ;  /* 0x0000888010037816 */ /* 0x004fca00000000ff */
[----:B------:R-:W-:-:S07]  /*16320*/  IMAD R2, R3, R18, RZ ;  /* 0x0000001203027224 */ /* 0x000fce00078e02ff */
.L_x_890:
[----:B------:R-:W-:Y:S05]  /*16330*/  BSYNC B1 ;  /* 0x0000000000017941 */ /* 0x000fea0003800000 */
.L_x_889:
[----:B--2---:R-:W-:Y:S01]  /*16340*/  @!P3 IMAD R3, R66, R17, R2 ;  /* 0x000000114203b224 */ /* 0x004fe200078e0202 */
[----:B------:R-:W-:Y:S04]  /*16350*/  BSSY B1, `(.L_x_891) ;  /* 0x0000006000017945 */ /* 0x000fe80003800000 */
[----:B------:R2:W-:Y:S01]  /*16360*/  @!P3 STG.E.U8 desc[UR36][R8.64+0x150], R3 ;  /* 0x000150030800b986 */ /* 0x0005e2000c101124 */
[----:B------:R-:W-:Y:S05]  /*16370*/  @P5 BRA `(.L_x_892) ;  /* 0x00000000000c5947 */ /* 0x000fea0003800000 */
[----:B------:R-:W2:Y:S02]  /*16380*/  LDG.E.U8 R16, desc[UR36][R14.64+0x151] ;  /* 0x000151240e107981 */ /* 0x000ea4000c1e1100 */
[----:B--2---:R-:W-:-:S05]  /*16390*/  PRMT R3, R16, 0x8880, RZ ;  /* 0x0000888010037816 */ /* 0x004fca00000000ff */
[----:B------:R-:W-:-:S07]  /*163a0*/  IMAD R2, R3, R18, RZ ;  /* 0x0000001203027224 */ /* 0x000fce00078e02ff */
.L_x_892:
[----:B------:R-:W-:Y:S05]  /*163b0*/  BSYNC B1 ;  /* 0x0000000000017941 */ /* 0x000fea0003800000 */
.L_x_891:
[----:B------:R-:W-:Y:S01]  /*163c0*/  @!P5 IMAD R67, R67, R17, R2 ;  /* 0x000000114343d224 */ /* 0x000fe200078e0202 */
[----:B------:R-:W-:Y:S04]  /*163d0*/  BSSY B1, `(.L_x_893) ;  /* 0x0000006000017945 */ /* 0x000fe80003800000 */
[----:B------:R0:W-:Y:S01]  /*163e0*/  @!P5 STG.E.U8 desc[UR36][R8.64+0x151], R67 ;  /* 0x000151430800d986 */ /* 0x0001e2000c101124 */
[----:B------:R-:W-:Y:S05]  /*163f0*/  @P6 BRA `(.L_x_894) ;  /* 0x00000000000c6947 */ /* 0x000fea0003800000 */
[----:B------:R-:W2:Y:S02]  /*16400*/  LDG.E.U8 R16, desc[UR36][R12.64+0x158] ;  /* 0x000158240c107981 */ /* 0x000ea4000c1e1100 */
[----:B--2---:R-:W-:-:S05]  /*16410*/  PRMT R3, R16, 0x8880, RZ ;  /* 0x0000888010037816 */ /* 0x004fca00000000ff */
[----:B------:R-:W-:-:S07]  /*16420*/  IMAD R2, R3, R18, RZ ;  /* 0x0000001203027224 */ /* 0x000fce00078e02ff */
.L_x_894:
[----:B------:R-:W-:Y:S05]  /*16430*/  BSYNC B1 ;  /* 0x0000000000017941 */ /* 0x000fea0003800000 */
.L_x_893:
[----:B--2---:R-:W-:Y:S01]  /*16440*/  @!P6 IMAD R3, R68, R17, R2 ;  /* 0x000000114403e224 */ /* 0x004fe200078e0202 */
[----:B------:R-:W-:Y:S04]  /*16450*/  BSSY B1, `(.L_x_895) ;  /* 0x0000006000017945 */ /* 0x000fe80003800000 */
[----:B------:R2:W-:Y:S01]  /*16460*/  @!P6 STG.E.U8 desc[UR36][R6.64+0x158], R3 ;  /* 0x000158030600e986 */ /* 0x0005e2000c101124 */
[----:B------:R-:W-:Y:S05]  /*16470*/  @P2 BRA `(.L_x_896) ;  /* 0x00000000000c2947 */ /* 0x000fea0003800000 */
[----:B------:R-:W2:Y:S02]  /*16480*/  LDG.E.U8 R16, desc[UR36][R12.64+0x159] ;  /* 0x000159240c107981 */ /* 0x000ea4000c1e1100 */
[----:B--2---:R-:W-:-:S05]  /*16490*/  PRMT R3, R16, 0x8880, RZ ;  /* 0x0000888010037816 */ /* 0x004fca00000000ff */
[----:B------:R-:W-:-:S07]  /*164a0*/  IMAD R2, R3, R18, RZ ;  /* 0x0000001203027224 */ /* 0x000fce00078e02ff */
.L_x_896:
[----:B------:R-:W-:Y:S05]  /*164b0*/  BSYNC B1 ;  /* 0x0000000000017941 */ /* 0x000fea0003800000 */
.L_x_895:
        /* <DEDUP_REMOVED lines=12> */
.L_x_898:
[----:B------:R-:W-:Y:S05]  /*16580*/  BSYNC B1 ;  /* 0x0000000000017941 */ /* 0x000fea0003800000 */
.L_x_897:
[----:B--2---:R-:W-:Y:S01]  /*16590*/  @!P4 IMAD R3, R70, R17, R2 ;  /* 0x000000114603c224 */ /* 0x004fe200078e0202 */
[----:B------:R-:W-:Y:S04]  /*165a0*/  BSSY B1, `(.L_x_899) ;  /* 0x0000006000017945 */ /* 0x000fe80003800000 */
[----:B------:R2:W-:Y:S01]  /*165b0*/  @!P4 STG.E.U8 desc[UR36][R8.64+0x158], R3 ;  /* 0x000158030800c986 */ /* 0x0005e2000c101124 */
[----:B------:R-:W-:Y:S05]  /*165c0*/  @P3 BRA `(.L_x_900) ;  /* 0x00000000000c3947 */ /* 0x000fea0003800000 */
[----:B------:R-:W2:Y:S02]  /*165d0*/  LDG.E.U8 R16, desc[UR36][R14.64+0x159] ;  /* 0x000159240e107981 */ /* 0x000ea4000c1e1100 */
[----:B--2---:R-:W-:-:S05]  /*165e0*/  PRMT R3, R16, 0x8880, RZ ;  /* 0x0000888010037816 */ /* 0x004fca00000000ff */
[----:B------:R-:W-:-:S07]  /*165f0*/  IMAD R2, R3, R18, RZ ;  /* 0x0000001203027224 */ /* 0x000fce00078e02ff */
.L_x_900:
[----:B------:R-:W-:Y:S05]  /*16600*/  BSYNC B1 ;  /* 0x0000000000017941 */ /* 0x000fea0003800000 */
.L_x_899:
[----:B------:R-:W-:Y:S01]  /*16610*/  @!P3 IMAD R71, R71, R17, R2 ;  /* 0x000000114747b224 */ /* 0x000fe200078e0202 */
[----:B------:R-:W-:Y:S04]  /*16620*/  BSSY B1, `(.L_x_901) ;  /* 0x0000006000017945 */ /* 0x000fe80003800000 */
[----:B------:R0:W-:Y:S01]  /*16630*/  @!P3 STG.E.U8 desc[UR36][R8.64+0x159], R71 ;  /* 0x000159470800b986 */ /* 0x0001e2000c101124 */
[----:B------:R-:W-:Y:S05]  /*16640*/  @P5 BRA `(.L_x_902) ;  /* 0x00000000000c5947 */ /* 0x000fea0003800000 */
[----:B------:R-:W2:Y:S02]  /*16650*/  LDG.E.U8 R16, desc[UR36][R12.64+0x160] ;  /* 0x000160240c107981 */ /* 0x000ea4000c1e1100 */
[----:B--2---:R-:W-:-:S05]  /*16660*/  PRMT R3, R16, 0x8880, RZ ;  /* 0x0000888010037816 */ /* 0x004fca00000000ff */
[----:B------:R-:W-:-:S07]  /*16670*/  IMAD R2, R3, R18, RZ ;  /* 0x0000001203027224 */ /* 0x000fce00078e02ff */
.L_x_902:
[----:B------:R-:W-:Y:S05]  /*16680*/  BSYNC B1 ;  /* 0x0000000000017941 */ /* 0x000fea0003800000 */
.L_x_901:
[----:B--2---:R-:W-:Y:S01]  /*16690*/  @!P5 IMAD R3, R72, R17, R2 ;  /* 0x000000114803d224 */ /* 0x004fe200078e0202 */
[----:B------:R-:W-:Y:S04]  /*166a0*/  BSSY B1, `(.L_x_903) ;  /* 0x0000006000017945 */ /* 0x000fe80003800000 */
[----:B------:R2:W-:Y:S01]  /*166b0*/  @!P5 STG.E.U8 desc[UR36][R6.64+0x160], R3 ;  /* 0x000160030600d986 */ /* 0x0005e2000c101124 */
[----:B------:R-:W-:Y:S05]  /*166c0*/  @P6 BRA `(.L_x_904) ;  /* 0x00000000000c6947 */ /* 0x000fea0003800000 */
[----:B------:R-:W2:Y:S02]  /*166d0*/  LDG.E.U8 R16, desc[UR36][R12.64+0x161] ;  /* 0x000161240c107981 */ /* 0x000ea4000c1e1100 */
[----:B--2---:R-:W-:-:S05]  /*166e0*/  PRMT R3, R16, 0x8880, RZ ;  /* 0x0000888010037816 */ /* 0x004fca00000000ff */
[----:B------:R-:W-:-:S07]  /*166f0*/  IMAD R2, R3, R18, RZ ;  /* 0x0000001203027224 */ /* 0x000fce00078e02ff */
.L_x_904:
[----:B------:R-:W-:Y:S05]  /*16700*/  BSYNC B1 ;  /* 0x0000000000017941 */ /* 0x000fea0003800000 */
.L_x_903:
[----:B------:R-:W-:Y:S01]  /*16710*/  @!P6 IMAD R73, R73, R17, R2 ;  /* 0x000000114949e224 */ /* 0x000fe200078e0202 */
[----:B------:R-:W-:Y:S04]  /*16720*/  BSSY B1, `(.L_x_905) ;  /* 0x0000006000017945 */ /* 0x000fe80003800000 */
[----:B------:R0:W-:Y:S01]  /*16730*/  @!P6 STG.E.U8 desc[UR36][R6.64+0x161], R73 ;  /* 0x000161490600e986 */ /* 0x0001e2000c101124 */
[----:B------:R-:W-:Y:S05]  /*16740*/  @P2 BRA `(.L_x_906) ;  /* 0x00000000000c2947 */ /* 0x000fea0003800000 */
[----:B------:R-:W2:Y:S02]  /*16750*/  LDG.E.U8 R16, desc[UR36][R14.64+0x160] ;  /* 0x000160240e107981 */ /* 0x000ea4000c1e1100 */
[----:B--2---:R-:W-:-:S05]  /*16760*/  PRMT R3, R16, 0x8880, RZ ;  /* 0x0000888010037816 */ /* 0x004fca00000000ff */
[----:B------:R-:W-:-:S07]  /*16770*/  IMAD R2, R3, R18, RZ ;  /* 0x0000001203027224 */ /* 0x000fce00078e02ff */
.L_x_906:
[----:B------:R-:W-:Y:S05]  /*16780*/  BSYNC B1 ;  /* 0x0000000000017941 */ /* 0x000fea0003800000 */
.L_x_905:
        /* <DEDUP_REMOVED lines=12> */
.L_x_908:
[----:B------:R-:W-:Y:S05]  /*16850*/  BSYNC B1 ;  /* 0x0000000000017941 */ /* 0x000fea0003800000 */
.L_x_907:
[----:B------:R-:W-:Y:S01]  /*16860*/  @!P4 IMAD R75, R75, R17, R2 ;  /* 0x000000114b4bc224 */ /* 0x000fe200078e0202 */
[----:B------:R-:W-:Y:S04]  /*16870*/  BSSY B1, `(.L_x_909) ;  /* 0x0000006000017945 */ /* 0x000fe80003800000 */
[----:B------:R0:W-:Y:S01]  /*16880*/  @!P4 STG.E.U8 desc[UR36][R8.64+0x161], R75 ;  /* 0x0001614b0800c986 */ /* 0x0001e2000c101124 */
[----:B------:R-:W-:Y:S05]  /*16890*/  @P3 BRA `(.L_x_910) ;  /* 0x00000000000c3947 */ /* 0x000fea0003800000 */
[----:B------:R-:W2:Y:S02]  /*168a0*/  LDG.E.U8 R16, desc[UR36][R12.64+0x168] ;  /* 0x000168240c107981 */ /* 0x000ea4000c1e1100 */
[----:B--2---:R-:W-:-:S05]  /*168b0*/  PRMT R3, R16, 0x8880, RZ ;  /* 0x0000888010037816 */ /* 0x004fca00000000ff */
[----:B------:R-:W-:-:S07]  /*168c0*/  IMAD R2, R3, R18, RZ ;  /* 0x0000001203027224 */ /* 0x000fce00078e02ff */
.L_x_910:
[----:B------:R-:W-:Y:S05]  /*168d0*/  BSYNC B1 ;  /* 0x0000000000017941 */ /* 0x000fea0003800000 */
.L_x_909:
[----:B--2---:R-:W-:Y:S01]  /*168e0*/  @!P3 IMAD R3, R76, R17, R2 ;  /* 0x000000114c03b224 */ /* 0x004fe200078e0202 */
[----:B------:R-:W-:Y:S04]  /*168f0*/  BSSY B1, `(.L_x_911) ;  /* 0x0000006000017945 */ /* 0x000fe80003800000 */
[----:B------:R2:W-:Y:S01]  /*16900*/  @!P3 STG.E.U8 desc[UR36][R6.64+0x168], R3 ;  /* 0x000168030600b986 */ /* 0x0005e2000c101124 */
[----:B------:R-:W-:Y:S05]  /*16910*/  @P5 BRA `(.L_x_912) ;  /* 0x00000000000c5947 */ /* 0x000fea0003800000 */
[----:B------:R-:W2:Y:S02]  /*16920*/  LDG.E.U8 R16, desc[UR36][R12.64+0x169] ;  /* 0x000169240c107981 */ /* 0x000ea4000c1e1100 */
[----:B--2---:R-:W-:-:S05]  /*16930*/  PRMT R3, R16, 0x8880, RZ ;  /* 0x0000888010037816 */ /* 0x004fca00000000ff */
[----:B------:R-:W-:-:S07]  /*16940*/  IMAD R2, R3, R18, RZ ;  /* 0x0000001203027224 */ /* 0x000fce00078e02ff */
.L_x_912:
[----:B------:R-:W-:Y:S05]  /*16950*/  BSYNC B1 ;  /* 0x0000000000017941 */ /* 0x000fea0003800000 */
.L_x_911:
[----:B------:R-:W-:Y:S01]  /*16960*/  @!P5 IMAD R77, R77, R17, R2 ;  /* 0x000000114d4dd224 */ /* 0x000fe200078e0202 */
[----:B------:R-:W-:Y:S04]  /*16970*/  BSSY B1, `(.L_x_913) ;  /* 0x0000006000017945 */ /* 0x000fe80003800000 */
[----:B------:R0:W-:Y:S01]  /*16980*/  @!P5 STG.E.U8 desc[UR36][R6.64+0x169], R77 ;  /* 0x0001694d0600d986 */ /* 0x0001e2000c101124 */
[----:B------:R-:W-:Y:S05]  /*16990*/  @P6 BRA `(.L_x_914) ;  /* 0x00000000000c6947 */ /* 0x000fea0003800000 */
[----:B------:R-:W2:Y:S02]  /*169a0*/  LDG.E.U8 R16, desc[UR36][R14.64+0x168] ;  /* 0x000168240e107981 */ /* 0x000ea4000c1e1100 */
[----:B--2---:R-:W-:-:S05]  /*169b0*/  PRMT R3, R16, 0x8880, RZ ;  /* 0x0000888010037816 */ /* 0x004fca00000000ff */
[----:B------:R-:W-:-:S07]  /*169c0*/  IMAD R2, R3, R18, RZ ;  /* 0x0000001203027224 */ /* 0x000fce00078e02ff */
.L_x_914:
[----:B------:R-:W-:Y:S05]  /*169d0*/  BSYNC B1 ;  /* 0x0000000000017941 */ /* 0x000fea0003800000 */
.L_x_913:
[----:B--2---:R-:W-:Y:S01]  /*169e0*/  @!P6 IMAD R3, R78, R17, R2 ;  /* 0x000000114e03e224 */ /* 0x004fe200078e0202 */
[----:B------:R-:W-:Y:S04]  /*169f0*/  BSSY B1, `(.L_x_915) ;  /* 0x0000006000017945 */ /* 0x000fe80003800000 */
[----:B------:R2:W-:Y:S01]  /*16a00*/  @!P6 STG.E.U8 desc[UR36][R8.64+0x168], R3 ;  /* 0x000168030800e986 */ /* 0x0005e2000c101124 */
[----:B------:R-:W-:Y:S05]  /*16a10*/  @P2 BRA `(.L_x_916) ;  /* 0x00000000000c2947 */ /* 0x000fea0003800000 */
[----:B------:R-:W2:Y:S02]  /*16a20*/  LDG.E.U8 R16, desc[UR36][R14.64+0x169] ;  /* 0x000169240e107981 */ /* 0x000ea4000c1e1100 */
[----:B--2---:R-:W-:-:S05]  /*16a30*/  PRMT R3, R16, 0x8880, RZ ;  /* 0x0000888010037816 */ /* 0x004fca00000000ff */
[----:B------:R-:W-:-:S07]  /*16a40*/  IMAD R2, R3, R18, RZ ;  /* 0x0000001203027224 */ /* 0x000fce00078e02ff */
.L_x_916:
[----:B------:R-:W-:Y:S05]  /*16a50*/  BSYNC B1 ;  /* 0x0000000000017941 */ /* 0x000fea0003800000 */
.L_x_915:
        /* <DEDUP_REMOVED lines=12> */
.L_x_918:
[----:B------:R-:W-:Y:S05]  /*16b20*/  BSYNC B1 ;  /* 0x0000000000017941 */ /* 0x000fea0003800000 */
.L_x_917:
[----:B--2---:R-:W-:Y:S01]  /*16b30*/  @!P4 IMAD R3, R80, R17, R2 ;  /* 0x000000115003c224 */ /* 0x004fe200078e0202 */
[----:B------:R-:W-:Y:S04]  /*16b40*/  BSSY B1, `(.L_x_919) ;  /* 0x0000006000017945 */ /* 0x000fe80003800000 */
[----:B------:R2:W-:Y:S01]  /*16b50*/  @!P4 STG.E.U8 desc[UR36][R6.64+0x170], R3 ;  /* 0x000170030600c986 */ /* 0x0005e2000c101124 */
[----:B------:R-:W-:Y:S05]  /*16b60*/  @P3 BRA `(.L_x_920) ;  /* 0x00000000000c3947 */ /* 0x000fea0003800000 */
[----:B------:R-:W2:Y:S02]  /*16b70*/  LDG.E.U8 R16, desc[UR36][R12.64+0x171] ;  /* 0x000171240c107981 */ /* 0x000ea4000c1e1100 */
[----:B--2---:R-:W-:-:S05]  /*16b80*/  PRMT R3, R16, 0x8880, RZ ;  /* 0x0000888010037816 */ /* 0x004fca00000000ff */
[----:B------:R-:W-:-:S07]  /*16b90*/  IMAD R2, R3, R18, RZ ;  /* 0x0000001203027224 */ /* 0x000fce00078e02ff */
.L_x_920:
[----:B------:R-:W-:Y:S05]  /*16ba0*/  BSYNC B1 ;  /* 0x0000000000017941 */ /* 0x000fea0003800000 */
.L_x_919:
[----:B------:R-:W-:Y:S01]  /*16bb0*/  @!P3 IMAD R81, R81, R17, R2 ;  /* 0x000000115151b224 */ /* 0x000fe200078e0202 */
[----:B------:R-:W-:Y:S04]  /*16bc0*/  BSSY B1, `(.L_x_921) ;  /* 0x0000006000017945 */ /* 0x000fe80003800000 */
[----:B------:R0:W-:Y:S01]  /*16bd0*/  @!P3 STG.E.U8 desc[UR36][R6.64+0x171], R81 ;  /* 0x000171510600b986 */ /* 0x0001e2000c101124 */
[----:B------:R-:W-:Y:S05]  /*16be0*/  @P5 BRA `(.L_x_922) ;  /* 0x00000000000c5947 */ /* 0x000fea0003800000 */
[----:B------:R-:W2:Y:S02]  /*16bf0*/  LDG.E.U8 R16, desc[UR36][R14.64+0x170] ;  /* 0x000170240e107981 */ /* 0x000ea4000c1e1100 */
[----:B--2---:R-:W-:-:S05]  /*16c00*/  PRMT R3, R16, 0x8880, RZ ;  /* 0x0000888010037816 */ /* 0x004fca00000000ff */
[----:B------:R-:W-:-:S07]  /*16c10*/  IMAD R2, R3, R18, RZ ;  /* 0x0000001203027224 */ /* 0x000fce00078e02ff */
.L_x_922:
[----:B------:R-:W-:Y:S05]  /*16c20*/  BSYNC B1 ;  /* 0x0000000000017941 */ /* 0x000fea0003800000 */
.L_x_921:
[----:B--2---:R-:W-:Y:S01]  /*16c30*/  @!P5 IMAD R3, R82, R17, R2 ;  /* 0x000000115203d224 */ /* 0x004fe200078e0202 */
[----:B------:R-:W-:Y:S04]  /*16c40*/  BSSY B1, `(.L_x_923) ;  /* 0x0000006000017945 */ /* 0x000fe80003800000 */
[----:B------:R2:W-:Y:S01]  /*16c50*/  @!P5 STG.E.U8 desc[UR36][R8.64+0x170], R3 ;  /* 0x000170030800d986 */ /* 0x0005e2000c101124 */
[----:B------:R-:W-:Y:S05]  /*16c60*/  @P6 BRA `(.L_x_924) ;  /* 0x00000000000c6947 */ /* 0x000fea0003800000 */
[----:B------:R-:W2:Y:S02]  /*16c70*/  LDG.E.U8 R16, desc[UR36][R14.64+0x171] ;  /* 0x000171240e107981 */ /* 0x000ea4000c1e1100 */
[----:B--2---:R-:W-:-:S05]  /*16c80*/  PRMT R3, R16, 0x8880, RZ ;  /* 0x0000888010037816 */ /* 0x004fca00000000ff */
[----:B------:R-:W-:-:S07]  /*16c90*/  IMAD R2, R3, R18, RZ ;  /* 0x0000001203027224 */ /* 0x000fce00078e02ff */
.L_x_924:
[----:B------:R-:W-:Y:S05]  /*16ca0*/  BSYNC B1 ;  /* 0x0000000000017941 */ /* 0x000fea0003800000 */
.L_x_923:
[----:B------:R-:W-:Y:S01]  /*16cb0*/  @!P6 IMAD R83, R83, R17, R2 ;  /* 0x000000115353e224 */ /* 0x000fe200078e0202 */
[----:B------:R-:W-:Y:S04]  /*16cc0*/  BSSY B1, `(.L_x_925) ;  /* 0x0000006000017945 */ /* 0x000fe80003800000 */
[----:B------:R0:W-:Y:S01]  /*16cd0*/  @!P6 STG.E.U8 desc[UR36][R8.64+0x171], R83 ;  /* 0x000171530800e986 */ /* 0x0001e2000c101124 */
[----:B------:R-:W-:Y:S05]  /*16ce0*/  @P2 BRA `(.L_x_926) ;  /* 0x00000000000c2947 */ /* 0x000fea0003800000 */
[----:B------:R-:W2:Y:S02]  /*16cf0*/  LDG.E.U8 R16, desc[UR36][R12.64+0x178] ;  /* 0x000178240c107981 */ /* 0x000ea4000c1e1100 */
[----:B--2---:R-:W-:-:S05]  /*16d00*/  PRMT R3, R16, 0x8880, RZ ;  /* 0x0000888010037816 */ /* 0x004fca00000000ff */
[----:B------:R-:W-:-:S07]  /*16d10*/  IMAD R2, R3, R18, RZ ;  /* 0x0000001203027224 */ /* 0x000fce00078e02ff */
.L_x_926:
[----:B------:R-:W-:Y:S05]  /*16d20*/  BSYNC B1 ;  /* 0x0000000000017941 */ /* 0x000fea0003800000 */
.L_x_925:
        /* <DEDUP_REMOVED lines=12> */
.L_x_928:
[----:B------:R-:W-:Y:S05]  /*16df0*/  BSYNC B1 ;  /* 0x0000000000017941 */ /* 0x000fea0003800000 */
.L_x_927:
[----:B------:R-:W-:Y:S01]  /*16e00*/  @!P4 IMAD R85, R85, R17, R2 ;  /* 0x000000115555c224 */ /* 0x000fe200078e0202 */
[----:B------:R-:W-:Y:S04]  /*16e10*/  BSSY B1, `(.L_x_929) ;  /* 0x0000006000017945 */ /* 0x000fe80003800000 */
[----:B------:R0:W-:Y:S01]  /*16e20*/  @!P4 STG.E.U8 desc[UR36][R6.64+0x179], R85 ;  /* 0x000179550600c986 */ /* 0x0001e2000c101124 */
[----:B------:R-:W-:Y:S05]  /*16e30*/  @P3 BRA `(.L_x_930) ;  /* 0x00000000000c3947 */ /* 0x000fea0003800000 */
[----:B------:R-:W2:Y:S02]  /*16e40*/  LDG.E.U8 R16, desc[UR36][R14.64+0x178] ;  /* 0x000178240e107981 */ /* 0x000ea4000c1e1100 */
[----:B--2---:R-:W-:-:S05]  /*16e50*/  PRMT R3, R16, 0x8880, RZ ;  /* 0x0000888010037816 */ /* 0x004fca00000000ff */
[----:B------:R-:W-:-:S07]  /*16e60*/  IMAD R2, R3, R18, RZ ;  /* 0x0000001203027224 */ /* 0x000fce00078e02ff */
.L_x_930:
[----:B------:R-:W-:Y:S05]  /*16e70*/  BSYNC B1 ;  /* 0x0000000000017941 */ /* 0x000fea0003800000 */
.L_x_929:
[----:B--2---:R-:W-:Y:S01]  /*16e80*/  @!P3 IMAD R3, R86, R17, R2 ;  /* 0x000000115603b224 */ /* 0x004fe200078e0202 */
[----:B------:R-:W-:Y:S04]  /*16e90*/  BSSY B1, `(.L_x_931) ;  /* 0x0000006000017945 */ /* 0x000fe80003800000 */
[----:B------:R2:W-:Y:S01]  /*16ea0*/  @!P3 STG.E.U8 desc[UR36][R8.64+0x178], R3 ;  /* 0x000178030800b986 */ /* 0x0005e2000c101124 */
[----:B------:R-:W-:Y:S05]  /*16eb0*/  @P5 BRA `(.L_x_932) ;  /* 0x00000000000c5947 */ /* 0x000fea0003800000 */
[----:B------:R-:W2:Y:S02]  /*16ec0*/  LDG.E.U8 R16, desc[UR36][R14.64+0x179] ;  /* 0x000179240e107981 */ /* 0x000ea4000c1e1100 */
[----:B--2---:R-:W-:-:S05]  /*16ed0*/  PRMT R3, R16, 0x8880, RZ ;  /* 0x0000888010037816 */ /* 0x004fca00000000ff */
[----:B------:R-:W-:-:S07]  /*16ee0*/  IMAD R2, R3, R18, RZ ;  /* 0x0000001203027224 */ /* 0x000fce00078e02ff */
.L_x_932:
[----:B------:R-:W-:Y:S05]  /*16ef0*/  BSYNC B1 ;  /* 0x0000000000017941 */ /* 0x000fea0003800000 */
.L_x_931:
[----:B------:R-:W-:Y:S01]  /*16f00*/  @!P5 IMAD R87, R87, R17, R2 ;  /* 0x000000115757d224 */ /* 0x000fe200078e0202 */
[----:B------:R-:W-:Y:S04]  /*16f10*/  BSSY B1, `(.L_x_933) ;  /* 0x0000006000017945 */ /* 0x000fe80003800000 */
[----:B------:R0:W-:Y:S01]  /*16f20*/  @!P5 STG.E.U8 desc[UR36][R8.64+0x179], R87 ;  /* 0x000179570800d986 */ /* 0x0001e2000c101124 */
[----:B------:R-:W-:Y:S05]  /*16f30*/  @P6 BRA `(.L_x_934) ;  /* 0x00000000000c6947 */ /* 0x000fea0003800000 */
[----:B------:R-:W2:Y:S02]  /*16f40*/  LDG.E.U8 R16, desc[UR36][R12.64+0x180] ;  /* 0x000180240c107981 */ /* 0x000ea4000c1e1100 */
[----:B--2---:R-:W-:-:S05]  /*16f50*/  PRMT R3, R16, 0x8880, RZ ;  /* 0x0000888010037816 */ /* 0x004fca00000000ff */
[----:B------:R-:W-:-:S07]  /*16f60*/  IMAD R2, R3, R18, RZ ;  /* 0x0000001203027224 */ /* 0x000fce00078e02ff */
.L_x_934:
[----:B------:R-:W-:Y:S05]  /*16f70*/  BSYNC B1 ;  /* 0x0000000000017941 */ /* 0x000fea0003800000 */
.L_x_933:
[----:B--2---:R-:W-:Y:S01]  /*16f80*/  @!P6 IMAD R3, R88, R17, R2 ;  /* 0x000000115803e224 */ /* 0x004fe200078e0202 */
[----:B------:R-:W-:Y:S04]  /*16f90*/  BSSY B1, `(.L_x_935) ;  /* 0x0000006000017945 */ /* 0x000fe80003800000 */
[----:B------:R2:W-:Y:S01]  /*16fa0*/  @!P6 STG.E.U8 desc[UR36][R6.64+0x180], R3 ;  /* 0x000180030600e986 */ /* 0x0005e2000c101124 */
[----:B------:R-:W-:Y:S05]  /*16fb0*/  @P2 BRA `(.L_x_936) ;  /* 0x00000000000c2947 */ /* 0x000fea0003800000 */
[----:B------:R-:W2:Y:S02]  /*16fc0*/  LDG.E.U8 R16, desc[UR36][R12.64+0x181] ;  /* 0x000181240c107981 */ /* 0x000ea4000c1e1100 */
[----:B--2---:R-:W-:-:S05]  /*16fd0*/  PRMT R3, R16, 0x8880, RZ ;  /* 0x0000888010037816 */ /* 0x004fca00000000ff */
[----:B------:R-:W-:-:S07]  /*16fe0*/  IMAD R2, R3, R18, RZ ;  /* 0x0000001203027224 */ /* 0x000fce00078e02ff */
.L_x_936:
[----:B------:R-:W-:Y:S05]  /*16ff0*/  BSYNC B1 ;  /* 0x0000000000017941 */ /* 0x000fea0003800000 */
.L_x_935:
        /* <DEDUP_REMOVED lines=12> */
.L_x_938:
[----:B------:R-:W-:Y:S05]  /*170c0*/  BSYNC B1 ;  /* 0x0000000000017941 */ /* 0x000fea0003800000 */
.L_x_937:
[----:B--2---:R-:W-:Y:S01]  /*170d0*/  @!P4 IMAD R3, R90, R17, R2 ;  /* 0x000000115a03c224 */ /* 0x004fe200078e0202 */
[----:B------:R-:W-:Y:S04]  /*170e0*/  BSSY B1, `(.L_x_939) ;  /* 0x0000006000017945 */ /* 0x000fe80003800000 */
[----:B------:R2:W-:Y:S01]  /*170f0*/  @!P4 STG.E.U8 desc[UR36][R8.64+0x180], R3 ;  /* 0x000180030800c986 */ /* 0x0005e2000c101124 */
[----:B------:R-:W-:Y:S05]  /*17100*/  @P3 BRA `(.L_x_940) ;  /* 0x00000000000c3947 */ /* 0x000fea0003800000 */
[----:B------:R-:W2:Y:S02]  /*17110*/  LDG.E.U8 R16, desc[UR36][R14.64+0x181] ;  /* 0x000181240e107981 */ /* 0x000ea4000c1e1100 */
[----:B--2---:R-:W-:-:S05]  /*17120*/  PRMT R3, R16, 0x8880, RZ ;  /* 0x0000888010037816 */ /* 0x004fca00000000ff */
[----:B------:R-:W-:-:S07]  /*17130*/  IMAD R2, R3, R18, RZ ;  /* 0x0000001203027224 */ /* 0x000fce00078e02ff */
.L_x_940:
[----:B------:R-:W-:Y:S05]  /*17140*/  BSYNC B1 ;  /* 0x0000000000017941 */ /* 0x000fea0003800000 */
.L_x_939:
[----:B------:R-:W-:Y:S01]  /*17150*/  @!P3 IMAD R91, R91, R17, R2 ;  /* 0x000000115b5bb224 */ /* 0x000fe200078e0202 */
[----:B------:R-:W-:Y:S04]  /*17160*/  BSSY B1, `(.L_x_941) ;  /* 0x0000006000017945 */ /* 0x000fe80003800000 */
[----:B------:R0:W-:Y:S01]  /*17170*/  @!P3 STG.E.U8 desc[UR36][R8.64+0x181], R91 ;  /* 0x0001815b0800b986 */ /* 0x0001e2000c101124 */
[----:B------:R-:W-:Y:S05]  /*17180*/  @P5 BRA `(.L_x_942) ;  /* 0x00000000000c5947 */ /* 0x000fea0003800000 */
[----:B------:R-:W2:Y:S02]  /*17190*/  LDG.E.U8 R16, desc[UR36][R12.64+0x188] ;  /* 0x000188240c107981 */ /* 0x000ea4000c1e1100 */
[----:B--2---:R-:W-:-:S05]  /*171a0*/  PRMT R3, R16, 0x8880, RZ ;  /* 0x0000888010037816 */ /* 0x004fca00000000ff */
[----:B------:R-:W-:-:S07]  /*171b0*/  IMAD R2, R3, R18, RZ ;  /* 0x0000001203027224 */ /* 0x000fce00078e02ff */
.L_x_942:
[----:B------:R-:W-:Y:S05]  /*171c0*/  BSYNC B1 ;  /* 0x0000000000017941 */ /* 0x000fea0003800000 */
.L_x_941:
[----:B--2---:R-:W-:Y:S01]  /*171d0*/  @!P5 IMAD R3, R92, R17, R2 ;  /* 0x000000115c03d224 */ /* 0x004fe200078e0202 */
[----:B------:R-:W-:Y:S04]  /*171e0*/  BSSY B1, `(.L_x_943) ;  /* 0x0000006000017945 */ /* 0x000fe80003800000 */
[----:B------:R2:W-:Y:S01]  /*171f0*/  @!P5 STG.E.U8 desc[UR36][R6.64+0x188], R3 ;  /* 0x000188030600d986 */ /* 0x0005e2000c101124 */
[----:B------:R-:W-:Y:S05]  /*17200*/  @P6 BRA `(.L_x_944) ;  /* 0x00000000000c6947 */ /* 0x000fea0003800000 */
[----:B------:R-:W2:Y:S02]  /*17210*/  LDG.E.U8 R16, desc[UR36][R12.64+0x189] ;  /* 0x000189240c107981 */ /* 0x000ea4000c1e1100 */
[----:B--2---:R-:W-:-:S05]  /*17220*/  PRMT R3, R16, 0x8880, RZ ;  /* 0x0000888010037816 */ /* 0x004fca00000000ff */
[----:B------:R-:W-:-:S07]  /*17230*/  IMAD R2, R3, R18, RZ ;  /* 0x0000001203027224 */ /* 0x000fce00078e02ff */
.L_x_944:
[----:B------:R-:W-:Y:S05]  /*17240*/  BSYNC B1 ;  /* 0x0000000000017941 */ /* 0x000fea0003800000 */
.L_x_943:
[----:B------:R-:W-:Y:S01]  /*17250*/  @!P6 IMAD R93, R93, R17, R2 ;  /* 0x000000115d5de224 */ /* 0x000fe200078e0202 */
[----:B------:R-:W-:Y:S04]  /*17260*/  BSSY B1, `(.L_x_945) ;  /* 0x0000006000017945 */ /* 0x000fe80003800000 */
[----:B------:R0:W-:Y:S01]  /*17270*/  @!P6 STG.E.U8 desc[UR36][R6.64+0x189], R93 ;  /* 0x0001895d0600e986 */ /* 0x0001e2000c101124 */
[----:B------:R-:W-:Y:S05]  /*17280*/  @P2 BRA `(.L_x_946) ;  /* 0x00000000000c2947 */ /* 0x000fea0003800000 */
[----:B------:R-:W2:Y:S02]  /*17290*/  LDG.E.U8 R16, desc[UR36][R14.64+0x188] ;  /* 0x000188240e107981 */ /* 0x000ea4000c1e1100 */
[----:B--2---:R-:W-:-:S05]  /*172a0*/  PRMT R3, R16, 0x8880, RZ ;  /* 0x0000888010037816 */ /* 0x004fca00000000ff */
[----:B------:R-:W-:-:S07]  /*172b0*/  IMAD R2, R3, R18, RZ ;  /* 0x0000001203027224 */ /* 0x000fce00078e02ff */
.L_x_946:
[----:B------:R-:W-:Y:S05]  /*172c0*/  BSYNC B1 ;  /* 0x0000000000017941 */ /* 0x000fea0003800000 */
.L_x_945:
        /* <DEDUP_REMOVED lines=12> */
.L_x_948:
[----:B------:R-:W-:Y:S05]  /*17390*/  BSYNC B1 ;  /* 0x0000000000017941 */ /* 0x000fea0003800000 */
.L_x_947:
[----:B------:R-:W-:Y:S01]  /*173a0*/  @!P4 IMAD R95, R95, R17, R2 ;  /* 0x000000115f5fc224 */ /* 0x000fe200078e0202 */
[----:B------:R-:W-:Y:S04]  /*173b0*/  BSSY B1, `(.L_x_949) ;  /* 0x0000006000017945 */ /* 0x000fe80003800000 */
[----:B------:R0:W-:Y:S01]  /*173c0*/  @!P4 STG.E.U8 desc[UR36][R8.64+0x189], R95 ;  /* 0x0001895f0800c986 */ /* 0x0001e2000c101124 */
[----:B------:R-:W-:Y:S05]  /*173d0*/  @P3 BRA `(.L_x_950) ;  /* 0x00000000000c3947 */ /* 0x000fea0003800000 */
[----:B------:R-:W2:Y:S02]  /*173e0*/  LDG.E.U8 R16, desc[UR36][R12.64+0x190] ;  /* 0x000190240c107981 */ /* 0x000ea4000c1e1100 */
[----:B--2---:R-:W-:-:S05]  /*173f0*/  PRMT R3, R16, 0x8880, RZ ;  /* 0x0000888010037816 */ /* 0x004fca00000000ff */
[----:B------:R-:W-:-:S07]  /*17400*/  IMAD R2, R3, R18, RZ ;  /* 0x0000001203027224 */ /* 0x000fce00078e02ff */
.L_x_950:
[----:B------:R-:W-:Y:S05]  /*17410*/  BSYNC B1 ;  /* 0x0000000000017941 */ /* 0x000fea0003800000 */
.L_x_949:
[----:B--2---:R-:W-:Y:S01]  /*17420*/  @!P3 IMAD R3, R96, R17, R2 ;  /* 0x000000116003b224 */ /* 0x004fe200078e0202 */
[----:B------:R-:W-:Y:S04]  /*17430*/  BSSY B1, `(.L_x_951) ;  /* 0x0000006000017945 */ /* 0x000fe80003800000 */
[----:B------:R2:W-:Y:S01]  /*17440*/  @!P3 STG.E.U8 desc[UR36][R6.64+0x190], R3 ;  /* 0x000190030600b986 */ /* 0x0005e2000c101124 */
[----:B------:R-:W-:Y:S05]  /*17450*/  @P5 BRA `(.L_x_952) ;  /* 0x00000000000c5947 */ /* 0x000fea0003800000 */
[----:B------:R-:W2:Y:S02]  /*17460*/  LDG.E.U8 R16, desc[UR36][R12.64+0x191] ;  /* 0x000191240c107981 */ /* 0x000ea4000c1e1100 */
[----:B--2---:R-:W-:-:S05]  /*17470*/  PRMT R3, R16, 0x8880, RZ ;  /* 0x0000888010037816 */ /* 0x004fca00000000ff */
[----:B------:R-:W-:-:S07]  /*17480*/  IMAD R2, R3, R18, RZ ;  /* 0x0000001203027224 */ /* 0x000fce00078e02ff */
.L_x_952:
[----:B------:R-:W-:Y:S05]  /*17490*/  BSYNC B1 ;  /* 0x0000000000017941 */ /* 0x000fea0003800000 */
.L_x_951:
[----:B------:R-:W-:Y:S01]  /*174a0*/  @!P5 IMAD R97, R97, R17, R2 ;  /* 0x000000116161d224 */ /* 0x000fe200078e0202 */
[----:B------:R-:W-:Y:S04]  /*174b0*/  BSSY B1, `(.L_x_953) ;  /* 0x0000006000017945 */ /* 0x000fe80003800000 */
[----:B------:R0:W-:Y:S01]  /*174c0*/  @!P5 STG.E.U8 desc[UR36][R6.64+0x191], R97 ;  /* 0x000191610600d986 */ /* 0x0001e2000c101124 */
[----:B------:R-:W-:Y:S05]  /*174d0*/  @P6 BRA `(.L_x_954) ;  /* 0x00000000000c6947 */ /* 0x000fea0003800000 */
[----:B------:R-:W2:Y:S02]  /*174e0*/  LDG.E.U8 R16, desc[UR36][R14.64+0x190] ;  /* 0x000190240e107981 */ /* 0x000ea4000c1e1100 */
[----:B--2---:R-:W-:-:S05]  /*174f0*/  PRMT R3, R16, 0x8880, RZ ;  /* 0x0000888010037816 */ /* 0x004fca00000000ff */
[----:B------:R-:W-:-:S07]  /*17500*/  IMAD R2, R3, R18, RZ ;  /* 0x0000001203027224 */ /* 0x000fce00078e02ff */
.L_x_954:
[----:B------:R-:W-:Y:S05]  /*17510*/  BSYNC B1 ;  /* 0x0000000000017941 */ /* 0x000fea0003800000 */
.L_x_953:
[----:B--2---:R-:W-:Y:S01]  /*17520*/  @!P6 IMAD R3, R98, R17, R2 ;  /* 0x000000116203e224 */ /* 0x004fe200078e0202 */
[----:B------:R-:W-:Y:S04]  /*17530*/  BSSY B1, `(.L_x_955) ;  /* 0x0000006000017945 */ /* 0x000fe80003800000 */
[----:B------:R2:W-:Y:S01]  /*17540*/  @!P6 STG.E.U8 desc[UR36][R8.64+0x190], R3 ;  /* 0x000190030800e986 */ /* 0x0005e2000c101124 */
[----:B------:R-:W-:Y:S05]  /*17550*/  @P2 BRA `(.L_x_956) ;  /* 0x00000000000c2947 */ /* 0x000fea0003800000 */
[----:B------:R-:W2:Y:S02]  /*17560*/  LDG.E.U8 R16, desc[UR36][R14.64+0x191] ;  /* 0x000191240e107981 */ /* 0x000ea4000c1e1100 */
[----:B--2---:R-:W-:-:S05]  /*17570*/  PRMT R3, R16, 0x8880, RZ ;  /* 0x0000888010037816 */ /* 0x004fca00000000ff */
[----:B------:R-:W-:-:S07]  /*17580*/  IMAD R2, R3, R18, RZ ;  /* 0x0000001203027224 */ /* 0x000fce00078e02ff */
.L_x_956:
[----:B------:R-:W-:Y:S05]  /*17590*/  BSYNC B1 ;  /* 0x0000000000017941 */ /* 0x000fea0003800000 */
.L_x_955:
        /* <DEDUP_REMOVED lines=12> */
.L_x_958:
[----:B------:R-:W-:Y:S05]  /*17660*/  BSYNC B1 ;  /* 0x0000000000017941 */ /* 0x000fea0003800000 */
.L_x_957:
[----:B--2---:R-:W-:Y:S01]  /*17670*/  @!P4 IMAD R3, R100, R17, R2 ;  /* 0x000000116403c224 */ /* 0x004fe200078e0202 */
[----:B------:R-:W-:Y:S04]  /*17680*/  BSSY B1, `(.L_x_959) ;  /* 0x0000006000017945 */ /* 0x000fe80003800000 */
[----:B------:R2:W-:Y:S01]  /*17690*/  @!P4 STG.E.U8 desc[UR36][R6.64+0x198], R3 ;  /* 0x000198030600c986 */ /* 0x0005e2000c101124 */
[----:B------:R-:W-:Y:S05]  /*176a0*/  @P3 BRA `(.L_x_960) ;  /* 0x00000000000c3947 */ /* 0x000fea0003800000 */
[----:B------:R-:W2:Y:S02]  /*176b0*/  LDG.E.U8 R16, desc[UR36][R12.64+0x199] ;  /* 0x000199240c107981 */ /* 0x000ea4000c1e1100 */
[----:B--2---:R-:W-:-:S05]  /*176c0*/  PRMT R3, R16, 0x8880, RZ ;  /* 0x0000888010037816 */ /* 0x004fca00000000ff */
[----:B------:R-:W-:-:S07]  /*176d0*/  IMAD R2, R3, R18, RZ ;  /* 0x0000001203027224 */ /* 0x000fce00078e02ff */
.L_x_960:
[----:B------:R-:W-:Y:S05]  /*176e0*/  BSYNC B1 ;  /* 0x0000000000017941 */ /* 0x000fea0003800000 */
.L_x_959:
[----:B------:R-:W-:Y:S01]  /*176f0*/  @!P3 IMAD R101, R101, R17, R2 ;  /* 0x000000116565b224 */ /* 0x000fe200078e0202 */
[----:B------:R-:W-:Y:S04]  /*17700*/  BSSY B1, `(.L_x_961) ;  /* 0x0000006000017945 */ /* 0x000fe80003800000 */
[----:B------:R0:W-:Y:S01]  /*17710*/  @!P3 STG.E.U8 desc[UR36][R6.64+0x199], R101 ;  /* 0x000199650600b986 */ /* 0x0001e2000c101124 */
[----:B------:R-:W-:Y:S05]  /*17720*/  @P5 BRA `(.L_x_962) ;  /* 0x00000000000c5947 */ /* 0x000fea0003800000 */
[----:B------:R-:W2:Y:S02]  /*17730*/  LDG.E.U8 R16, desc[UR36][R14.64+0x198] ;  /* 0x000198240e107981 */ /* 0x000ea4000c1e1100 */
[----:B--2---:R-:W-:-:S05]  /*17740*/  PRMT R3, R16, 0x8880, RZ ;  /* 0x0000888010037816 */ /* 0x004fca00000000ff */
[----:B------:R-:W-:-:S07]  /*17750*/  IMAD R2, R3, R18, RZ ;  /* 0x0000001203027224 */ /* 0x000fce00078e02ff */
.L_x_962:
[----:B------:R-:W-:Y:S05]  /*17760*/  BSYNC B1 ;  /* 0x0000000000017941 */ /* 0x000fea0003800000 */
.L_x_961:
[----:B--2---:R-:W-:Y:S01]  /*17770*/  @!P5 IMAD R3, R102, R17, R2 ;  /* 0x000000116603d224 */ /* 0x004fe200078e0202 */
[----:B------:R-:W-:Y:S04]  /*17780*/  BSSY B1, `(.L_x_963) ;  /* 0x0000006000017945 */ /* 0x000fe80003800000 */
[----:B------:R2:W-:Y:S01]  /*17790*/  @!P5 STG.E.U8 desc[UR36][R8.64+0x198], R3 ;  /* 0x000198030800d986 */ /* 0x0005e2000c101124 */
[----:B------:R-:W-:Y:S05]  /*177a0*/  @P6 BRA `(.L_x_964) ;  /* 0x00000000000c6947 */ /* 0x000fea0003800000 */
[----:B------:R-:W2:Y:S02]  /*177b0*/  LDG.E.U8 R16, desc[UR36][R14.64+0x199] ;  /* 0x000199240e107981 */ /* 0x000ea4000c1e1100 */
[----:B--2---:R-:W-:-:S05]  /*177c0*/  PRMT R3, R16, 0x8880, RZ ;  /* 0x0000888010037816 */ /* 0x004fca00000000ff */
[----:B------:R-:W-:-:S07]  /*177d0*/  IMAD R2, R3, R18, RZ ;  /* 0x0000001203027224 */ /* 0x000fce00078e02ff */
.L_x_964:
[----:B------:R-:W-:Y:S05]  /*177e0*/  BSYNC B1 ;  /* 0x0000000000017941 */ /* 0x000fea0003800000 */
.L_x_963:
[----:B------:R-:W-:Y:S01]  /*177f0*/  @!P6 IMAD R103, R103, R17, R2 ;  /* 0x000000116767e224 */ /* 0x000fe200078e0202 */
[----:B------:R-:W-:Y:S04]  /*17800*/  BSSY B1, `(.L_x_965) ;  /* 0x0000006000017945 */ /* 0x000fe80003800000 */
[----:B------:R0:W-:Y:S01]  /*17810*/  @!P6 STG.E.U8 desc[UR36][R8.64+0x199], R103 ;  /* 0x000199670800e986 */ /* 0x0001e2000c101124 */
[----:B------:R-:W-:Y:S05]  /*17820*/  @P2 BRA `(.L_x_966) ;  /* 0x00000000000c2947 */ /* 0x000fea0003800000 */
[----:B------:R-:W2:Y:S02]  /*17830*/  LDG.E.U8 R16, desc[UR36][R12.64+0x1a0] ;  /* 0x0001a0240c107981 */ /* 0x000ea4000c1e1100 */
[----:B--2---:R-:W-:-:S05]  /*17840*/  PRMT R3, R16, 0x8880, RZ ;  /* 0x0000888010037816 */ /* 0x004fca00000000ff */
[----:B------:R-:W-:-:S07]  /*17850*/  IMAD R2, R3, R18, RZ ;  /* 0x0000001203027224 */ /* 0x000fce00078e02ff */
.L_x_966:
[----:B------:R-:W-:Y:S05]  /*17860*/  BSYNC B1 ;  /* 0x0000000000017941 */ /* 0x000fea0003800000 */
.L_x_965:
        /* <DEDUP_REMOVED lines=12> */
.L_x_968:
[----:B------:R-:W-:Y:S05]  /*17930*/  BSYNC B1 ;  /* 0x0000000000017941 */ /* 0x000fea0003800000 */
.L_x_967:
[----:B------:R-:W-:Y:S01]  /*17940*/  @!P4 IMAD R105, R105, R17, R2 ;  /* 0x000000116969c224 */ /* 0x000fe200078e0202 */
[----:B------:R-:W-:Y:S04]  /*17950*/  BSSY B1, `(.L_x_969) ;  /* 0x0000006000017945 */ /* 0x000fe80003800000 */
[----:B------:R0:W-:Y:S01]  /*17960*/  @!P4 STG.E.U8 desc[UR36][R6.64+0x1a1], R105 ;  /* 0x0001a1690600c986 */ /* 0x0001e2000c101124 */
[----:B------:R-:W-:Y:S05]  /*17970*/  @P3 BRA `(.L_x_970) ;  /* 0x00000000000c3947 */ /* 0x000fea0003800000 */
[----:B------:R-:W2:Y:S02]  /*17980*/  LDG.E.U8 R16, desc[UR36][R14.64+0x1a0] ;  /* 0x0001a0240e107981 */ /* 0x000ea4000c1e1100 */
[----:B--2---:R-:W-:-:S05]  /*17990*/  PRMT R3, R16, 0x8880, RZ ;  /* 0x0000888010037816 */ /* 0x004fca00000000ff */
[----:B------:R-:W-:-:S07]  /*179a0*/  IMAD R2, R3, R18, RZ ;  /* 0x0000001203027224 */ /* 0x000fce00078e02ff */
.L_x_970:
[----:B------:R-:W-:Y:S05]  /*179b0*/  BSYNC B1 ;  /* 0x0000000000017941 */ /* 0x000fea0003800000 */
.L_x_969:
[----:B--2---:R-:W-:Y:S01]  /*179c0*/  @!P3 IMAD R3, R106, R17, R2 ;  /* 0x000000116a03b224 */ /* 0x004fe200078e0202 */
[----:B------:R-:W-:Y:S04]  /*179d0*/  BSSY B1, `(.L_x_971) ;  /* 0x0000006000017945 */ /* 0x000fe80003800000 */
[----:B------:R2:W-:Y:S01]  /*179e0*/  @!P3 STG.E.U8 desc[UR36][R8.64+0x1a0], R3 ;  /* 0x0001a0030800b986 */ /* 0x0005e2000c101124 */
[----:B------:R-:W-:Y:S05]  /*179f0*/  @P5 BRA `(.L_x_972) ;  /* 0x00000000000c5947 */ /* 0x000fea0003800000 */
[----:B------:R-:W2:Y:S02]  /*17a00*/  LDG.E.U8 R16, desc[UR36][R14.64+0x1a1] ;  /* 0x0001a1240e107981 */ /* 0x000ea4000c1e1100 */
[----:B--2---:R-:W-:-:S05]  /*17a10*/  PRMT R3, R16, 0x8880, RZ ;  /* 0x0000888010037816 */ /* 0x004fca00000000ff */
[----:B------:R-:W-:-:S07]  /*17a20*/  IMAD R2, R3, R18, RZ ;  /* 0x0000001203027224 */ /* 0x000fce00078e02ff */
.L_x_972:
[----:B------:R-:W-:Y:S05]  /*17a30*/  BSYNC B1 ;  /* 0x0000000000017941 */ /* 0x000fea0003800000 */
.L_x_971:
[----:B------:R-:W-:Y:S01]  /*17a40*/  @!P5 IMAD R107, R107, R17, R2 ;  /* 0x000000116b6bd224 */ /* 0x000fe200078e0202 */
[----:B------:R-:W-:Y:S04]  /*17a50*/  BSSY B1, `(.L_x_973) ;  /* 0x0000006000017945 */ /* 0x000fe80003800000 */
[----:B------:R0:W-:Y:S01]  /*17a60*/  @!P5 STG.E.U8 desc[UR36][R8.64+0x1a1], R107 ;  /* 0x0001a16b0800d986 */ /* 0x0001e2000c101124 */
[----:B------:R-:W-:Y:S05]  /*17a70*/  @P6 BRA `(.L_x_974) ;  /* 0x00000000000c6947 */ /* 0x000fea0003800000 */
[----:B------:R-:W2:Y:S02]  /*17a80*/  LDG.E.U8 R16, desc[UR36][R12.64+0x1a8] ;  /* 0x0001a8240c107981 */ /* 0x000ea4000c1e1100 */
[----:B--2---:R-:W-:-:S05]  /*17a90*/  PRMT R3, R16, 0x8880, RZ ;  /* 0x0000888010037816 */ /* 0x004fca00000000ff */
[----:B------:R-:W-:-:S07]  /*17aa0*/  IMAD R2, R3, R18, RZ ;  /* 0x0000001203027224 */ /* 0x000fce00078e02ff */
.L_x_974:
[----:B------:R-:W-:Y:S05]  /*17ab0*/  BSYNC B1 ;  /* 0x0000000000017941 */ /* 0x000fea0003800000 */
.L_x_973:
[----:B--2---:R-:W-:Y:S01]  /*17ac0*/  @!P6 IMAD R3, R108, R17, R2 ;  /* 0x000000116c03e224 */ /* 0x004fe200078e0202 */
[----:B------:R-:W-:Y:S04]  /*17ad0*/  BSSY B1, `(.L_x_975) ;  /* 0x0000006000017945 */ /* 0x000fe80003800000 */
[----:B------:R2:W-:Y:S01]  /*17ae0*/  @!P6 STG.E.U8 desc[UR36][R6.64+0x1a8], R3 ;  /* 0x0001a8030600e986 */ /* 0x0005e2000c101124 */
[----:B------:R-:W-:Y:S05]  /*17af0*/  @P2 BRA `(.L_x_976) ;  /* 0x00000000000c2947 */ /* 0x000fea0003800000 */
[----:B------:R-:W2:Y:S02]  /*17b00*/  LDG.E.U8 R16, desc[UR36][R12.64+0x1a9] ;  /* 0x0001a9240c107981 */ /* 0x000ea4000c1e1100 */
[----:B--2---:R-:W-:-:S05]  /*17b10*/  PRMT R3, R16, 0x8880, RZ ;  /* 0x0000888010037816 */ /* 0x004fca00000000ff */
[----:B------:R-:W-:-:S07]  /*17b20*/  IMAD R2, R3, R18, RZ ;  /* 0x0000001203027224 */ /* 0x000fce00078e02ff */
.L_x_976:
[----:B------:R-:W-:Y:S05]  /*17b30*/  BSYNC B1 ;  /* 0x0000000000017941 */ /* 0x000fea0003800000 */
.L_x_975:
        /* <DEDUP_REMOVED lines=12> */
.L_x_978:
[----:B------:R-:W-:Y:S05]  /*17c00*/  BSYNC B1 ;  /* 0x0000000000017941 */ /* 0x000fea0003800000 */
.L_x_977:
[----:B--2---:R-:W-:Y:S01]  /*17c10*/  @!P4 IMAD R3, R110, R17, R2 ;  /* 0x000000116e03c224 */ /* 0x004fe200078e0202 */
[----:B------:R-:W-:Y:S04]  /*17c20*/  BSSY B1, `(.L_x_979) ;  /* 0x0000006000017945 */ /* 0x000fe80003800000 */
[----:B------:R2:W-:Y:S01]  /*17c30*/  @!P4 STG.E.U8 desc[UR36][R8.64+0x1a8], R3 ;  /* 0x0001a8030800c986 */ /* 0x0005e2000c101124 */
[----:B------:R-:W-:Y:S05]  /*17c40*/  @P3 BRA `(.L_x_980) ;  /* 0x00000000000c3947 */ /* 0x000fea0003800000 */
[----:B------:R-:W2:Y:S02]  /*17c50*/  LDG.E.U8 R16, desc[UR36][R14.64+0x1a9] ;  /* 0x0001a9240e107981 */ /* 0x000ea4000c1e1100 */
[----:B--2---:R-:W-:-:S05]  /*17c60*/  PRMT R3, R16, 0x8880, RZ ;  /* 0x0000888010037816 */ /* 0x004fca00000000ff */
[----:B------:R-:W-:-:S07]  /*17c70*/  IMAD R2, R3, R18, RZ ;  /* 0x0000001203027224 */ /* 0x000fce00078e02ff */
.L_x_980:
[----:B------:R-:W-:Y:S05]  /*17c80*/  BSYNC B1 ;  /* 0x0000000000017941 */ /* 0x000fea0003800000 */
.L_x_979:
[----:B------:R-:W-:Y:S01]  /*17c90*/  @!P3 IMAD R111, R111, R17, R2 ;  /* 0x000000116f6fb224 */ /* 0x000fe200078e0202 */
[----:B------:R-:W-:Y:S04]  /*17ca0*/  BSSY B1, `(.L_x_981) ;  /* 0x0000006000017945 */ /* 0x000fe80003800000 */
[----:B------:R0:W-:Y:S01]  /*17cb0*/  @!P3 STG.E.U8 desc[UR36][R8.64+0x1a9], R111 ;  /* 0x0001a96f0800b986 */ /* 0x0001e2000c101124 */
[----:B------:R-:W-:Y:S05]  /*17cc0*/  @P5 BRA `(.L_x_982) ;  /* 0x00000000000c5947 */ /* 0x000fea0003800000 */
[----:B------:R-:W2:Y:S02]  /*17cd0*/  LDG.E.U8 R16, desc[UR36][R12.64+0x1b0] ;  /* 0x0001b0240c107981 */ /* 0x000ea4000c1e1100 */
[----:B--2---:R-:W-:-:S05]  /*17ce0*/  PRMT R3, R16, 0x8880, RZ ;  /* 0x0000888010037816 */ /* 0x004fca00000000ff */
[----:B------:R-:W-:-:S07]  /*17cf0*/  IMAD R2, R3, R18, RZ ;  /* 0x0000001203027224 */ /* 0x000fce00078e02ff */
.L_x_982:
[----:B------:R-:W-:Y:S05]  /*17d00*/  BSYNC B1 ;  /* 0x0000000000017941 */ /* 0x000fea0003800000 */
.L_x_981:
[----:B--2---:R-:W-:Y:S01]  /*17d10*/  @!P5 IMAD R3, R112, R17, R2 ;  /* 0x000000117003d224 */ /* 0x004fe200078e0202 */
[----:B------:R-:W-:Y:S04]  /*17d20*/  BSSY B1, `(.L_x_983) ;  /* 0x0000006000017945 */ /* 0x000fe80003800000 */
[----:B------:R2:W-:Y:S01]  /*17d30*/  @!P5 STG.E.U8 desc[UR36][R6.64+0x1b0], R3 ;  /* 0x0001b0030600d986 */ /* 0x0005e2000c101124 */
[----:B------:R-:W-:Y:S05]  /*17d40*/  @P6 BRA `(.L_x_984) ;  /* 0x00000000000c6947 */ /* 0x000fea0003800000 */
[----:B------:R-:W2:Y:S02]  /*17d50*/  LDG.E.U8 R16, desc[UR36][R12.64+0x1b1] ;  /* 0x0001b1240c107981 */ /* 0x000ea4000c1e1100 */
[----:B--2---:R-:W-:-:S05]  /*17d60*/  PRMT R3, R16, 0x8880, RZ ;  /* 0x0000888010037816 */ /* 0x004fca00000000ff */
[----:B------:R-:W-:-:S07]  /*17d70*/  IMAD R2, R3, R18, RZ ;  /* 0x0000001203027224 */ /* 0x000fce00078e02ff */
.L_x_984:
[----:B------:R-:W-:Y:S05]  /*17d80*/  BSYNC B1 ;  /* 0x0000000000017941 */ /* 0x000fea0003800000 */
.L_x_983:
[----:B------:R-:W-:Y:S01]  /*17d90*/  @!P6 IMAD R113, R113, R17, R2 ;  /* 0x000000117171e224 */ /* 0x000fe200078e0202 */
[----:B------:R-:W-:Y:S04]  /*17da0*/  BSSY B1, `(.L_x_985) ;  /* 0x0000006000017945 */ /* 0x000fe80003800000 */
[----:B------:R0:W-:Y:S01]  /*17db0*/  @!P6 STG.E.U8 desc[UR36][R6.64+0x1b1], R113 ;  /* 0x0001b1710600e986 */ /* 0x0001e2000c101124 */
[----:B------:R-:W-:Y:S05]  /*17dc0*/  @P2 BRA `(.L_x_986) ;  /* 0x00000000000c2947 */ /* 0x000fea0003800000 */
[----:B------:R-:W2:Y:S02]  /*17dd0*/  LDG.E.U8 R16, desc[UR36][R14.64+0x1b0] ;  /* 0x0001b0240e107981 */ /* 0x000ea4000c1e1100 */
[----:B--2---:R-:W-:-:S05]  /*17de0*/  PRMT R3, R16, 0x8880, RZ ;  /* 0x0000888010037816 */ /* 0x004fca00000000ff */
[----:B------:R-:W-:-:S07]  /*17df0*/  IMAD R2, R3, R18, RZ ;  /* 0x0000001203027224 */ /* 0x000fce00078e02ff */
.L_x_986:
[----:B------:R-:W-:Y:S05]  /*17e00*/  BSYNC B1 ;  /* 0x0000000000017941 */ /* 0x000fea0003800000 */
.L_x_985:
        /* <DEDUP_REMOVED lines=12> */
.L_x_988:
[----:B------:R-:W-:Y:S05]  /*17ed0*/  BSYNC B1 ;  /* 0x0000000000017941 */ /* 0x000fea0003800000 */
.L_x_987:
[----:B------:R-:W-:Y:S01]  /*17ee0*/  @!P4 IMAD R115, R115, R17, R2 ;  /* 0x000000117373c224 */ /* 0x000fe200078e0202 */
[----:B------:R-:W-:Y:S04]  /*17ef0*/  BSSY B1, `(.L_x_989) ;  /* 0x0000006000017945 */ /* 0x000fe80003800000 */
[----:B------:R0:W-:Y:S01]  /*17f00*/  @!P4 STG.E.U8 desc[UR36][R8.64+0x1b1], R115 ;  /* 0x0001b1730800c986 */ /* 0x0001e2000c101124 */
[----:B------:R-:W-:Y:S05]  /*17f10*/  @P3 BRA `(.L_x_990) ;  /* 0x00000000000c3947 */ /* 0x000fea0003800000 */
[----:B------:R-:W2:Y:S02]  /*17f20*/  LDG.E.U8 R16, desc[UR36][R12.64+0x1b8] ;  /* 0x0001b8240c107981 */ /* 0x000ea4000c1e1100 */
[----:B--2---:R-:W-:-:S05]  /*17f30*/  PRMT R3, R16, 0x8880, RZ ;  /* 0x0000888010037816 */ /* 0x004fca00000000ff */
[----:B------:R-:W-:-:S07]  /*17f40*/  IMAD R2, R3, R18, RZ ;  /* 0x0000001203027224 */ /* 0x000fce00078e02ff */
.L_x_990:
[----:B------:R-:W-:Y:S05]  /*17f50*/  BSYNC B1 ;  /* 0x0000000000017941 */ /* 0x000fea0003800000 */
.L_x_989:
[----:B--2---:R-:W-:Y:S01]  /*17f60*/  @!P3 IMAD R3, R116, R17, R2 ;  /* 0x000000117403b224 */ /* 0x004fe200078e0202 */
[----:B------:R-:W-:Y:S04]  /*17f70*/  BSSY B1, `(.L_x_991) ;  /* 0x0000006000017945 */ /* 0x000fe80003800000 */
[----:B------:R2:W-:Y:S01]  /*17f80*/  @!P3 STG.E.U8 desc[UR36][R6.64+0x1b8], R3 ;  /* 0x0001b8030600b986 */ /* 0x0005e2000c101124 */
[----:B------:R-:W-:Y:S05]  /*17f90*/  @P5 BRA `(.L_x_992) ;  /* 0x00000000000c5947 */ /* 0x000fea0003800000 */
[----:B------:R-:W2:Y:S02]  /*17fa0*/  LDG.E.U8 R16, desc[UR36][R12.64+0x1b9] ;  /* 0x0001b9240c107981 */ /* 0x000ea4000c1e1100 */
[----:B--2---:R-:W-:-:S05]  /*17fb0*/  PRMT R3, R16, 0x8880, RZ ;  /* 0x0000888010037816 */ /* 0x004fca00000000ff */
[----:B------:R-:W-:-:S07]  /*17fc0*/  IMAD R2, R3, R18, RZ ;  /* 0x0000001203027224 */ /* 0x000fce00078e02ff */
.L_x_992:
[----:B------:R-:W-:Y:S05]  /*17fd0*/  BSYNC B1 ;  /* 0x0000000000017941 */ /* 0x000fea0003800000 */
.L_x_991:
[----:B------:R-:W-:Y:S01]  /*17fe0*/  @!P5 IMAD R117, R117, R17, R2 ;  /* 0x000000117575d224 */ /* 0x000fe200078e0202 */
[----:B------:R-:W-:Y:S04]  /*17ff0*/  BSSY B1, `(.L_x_993) ;  /* 0x0000006000017945 */ /* 0x000fe80003800000 */
[----:B------:R0:W-:Y:S01]  /*18000*/  @!P5 STG.E.U8 desc[UR36][R6.64+0x1b9], R117 ;  /* 0x0001b9750600d986 */ /* 0x0001e2000c101124 */
[----:B------:R-:W-:Y:S05]  /*18010*/  @P6 BRA `(.L_x_994) ;  /* 0x00000000000c6947 */ /* 0x000fea0003800000 */
[----:B------:R-:W2:Y:S02]  /*18020*/  LDG.E.U8 R16, desc[UR36][R14.64+0x1b8] ;  /* 0x0001b8240e107981 */ /* 0x000ea4000c1e1100 */
[----:B--2---:R-:W-:-:S05]  /*18030*/  PRMT R3, R16, 0x8880, RZ ;  /* 0x0000888010037816 */ /* 0x004fca00000000ff */
[----:B------:R-:W-:-:S07]  /*18040*/  IMAD R2, R3, R18, RZ ;  /* 0x0000001203027224 */ /* 0x000fce00078e02ff */
.L_x_994:
[----:B------:R-:W-:Y:S05]  /*18050*/  BSYNC B1 ;  /* 0x0000000000017941 */ /* 0x000fea0003800000 */
.L_x_993:
[----:B--2---:R-:W-:Y:S01]  /*18060*/  @!P6 IMAD R3, R118, R17, R2 ;  /* 0x000000117603e224 */ /* 0x004fe200078e0202 */
[----:B------:R-:W-:Y:S04]  /*18070*/  BSSY B1, `(.L_x_995) ;  /* 0x0000006000017945 */ /* 0x000fe80003800000 */
[----:B------:R2:W-:Y:S01]  /*18080*/  @!P6 STG.E.U8 desc[UR36][R8.64+0x1b8], R3 ;  /* 0x0001b8030800e986 */ /* 0x0005e2000c101124 */
[----:B------:R-:W-:Y:S05]  /*18090*/  @P2 BRA `(.L_x_996) ;  /* 0x00000000000c2947 */ /* 0x000fea0003800000 */
[----:B------:R-:W2:Y:S02]  /*180a0*/  LDG.E.U8 R16, desc[UR36][R14.64+0x1b9] ;  /* 0x0001b9240e107981 */ /* 0x000ea4000c1e1100 */
[----:B--2---:R-:W-:-:S05]  /*180b0*/  PRMT R3, R16, 0x8880, RZ ;  /* 0x0000888010037816 */ /* 0x004fca00000000ff */
[----:B------:R-:W-:-:S07]  /*180c0*/  IMAD R2, R3, R18, RZ ;  /* 0x0000001203027224 */ /* 0x000fce00078e02ff */
.L_x_996:
[----:B------:R-:W-:Y:S05]  /*180d0*/  BSYNC B1 ;  /* 0x0000000000017941 */ /* 0x000fea0003800000 */
.L_x_995:
        /* <DEDUP_REMOVED lines=12> */
.L_x_998:
[----:B------:R-:W-:Y:S05]  /*181a0*/  BSYNC B1 ;  /* 0x0000000000017941 */ /* 0x000fea0003800000 */
.L_x_997:
[----:B--2---:R-:W-:Y:S01]  /*181b0*/  @!P4 IMAD R3, R120, R17, R2 ;  /* 0x000000117803c224 */ /* 0x004fe200078e0202 */
[----:B------:R-:W-:Y:S04]  /*181c0*/  BSSY B1, `(.L_x_999) ;  /* 0x0000006000017945 */ /* 0x000fe80003800000 */
[----:B------:R2:W-:Y:S01]  /*181d0*/  @!P4 STG.E.U8 desc[UR36][R6.64+0x1c0], R3 ;  /* 0x0001c0030600c986 */ /* 0x0005e2000c101124 */
[----:B------:R-:W-:Y:S05]  /*181e0*/  @P3 BRA `(.L_x_1000) ;  /* 0x00000000000c3947 */ /* 0x000fea0003800000 */
[----:B------:R-:W2:Y:S02]  /*181f0*/  LDG.E.U8 R16, desc[UR36][R12.64+0x1c1] ;  /* 0x0001c1240c107981 */ /* 0x000ea4000c1e1100 */
[----:B--2---:R-:W-:-:S05]  /*18200*/  PRMT R3, R16, 0x8880, RZ ;  /* 0x0000888010037816 */ /* 0x004fca00000000ff */
[----:B------:R-:W-:-:S07]  /*18210*/  IMAD R2, R3, R18, RZ ;  /* 0x0000001203027224 */ /* 0x000fce00078e02ff */
.L_x_1000:
[----:B------:R-:W-:Y:S05]  /*18220*/  BSYNC B1 ;  /* 0x0000000000017941 */ /* 0x000fea0003800000 */
.L_x_999:
[----:B------:R-:W-:Y:S01]  /*18230*/  @!P3 IMAD R121, R121, R17, R2 ;  /* 0x000000117979b224 */ /* 0x000fe200078e0202 */
[----:B------:R-:W-:Y:S04]  /*18240*/  BSSY B1, `(.L_x_1001) ;  /* 0x0000006000017945 */ /* 0x000fe80003800000 */
[----:B------:R0:W-:Y:S01]  /*18250*/  @!P3 STG.E.U8 desc[UR36][R6.64+0x1c1], R121 ;  /* 0x0001c1790600b986 */ /* 0x0001e2000c101124 */
[----:B------:R-:W-:Y:S05]  /*18260*/  @P5 BRA `(.L_x_1002) ;  /* 0x00000000000c5947 */ /* 0x000fea0003800000 */
[----:B------:R-:W2:Y:S02]  /*18270*/  LDG.E.U8 R16, desc[UR36][R14.64+0x1c0] ;  /* 0x0001c0240e107981 */ /* 0x000ea4000c1e1100 */
[----:B--2---:R-:W-:-:S05]  /*18280*/  PRMT R3, R16, 0x8880, RZ ;  /* 0x0000888010037816 */ /* 0x004fca00000000ff */
[----:B------:R-:W-:-:S07]  /*18290*/  IMAD R2, R3, R18, RZ ;  /* 0x0000001203027224 */ /* 0x000fce00078e02ff */
.L_x_1002:
[----:B------:R-:W-:Y:S05]  /*182a0*/  BSYNC B1 ;  /* 0x0000000000017941 */ /* 0x000fea0003800000 */
.L_x_1001:
[----:B--2---:R-:W-:Y:S01]  /*182b0*/  @!P5 IMAD R3, R122, R17, R2 ;  /* 0x000000117a03d224 */ /* 0x004fe200078e0202 */
[----:B------:R-:W-:Y:S04]  /*182c0*/  BSSY B1, `(.L_x_1003) ;  /* 0x0000006000017945 */ /* 0x000fe80003800000 */
[----:B------:R2:W-:Y:S01]  /*182d0*/  @!P5 STG.E.U8 desc[UR36][R8.64+0x1c0], R3 ;  /* 0x0001c0030800d986 */ /* 0x0005e2000c101124 */
[----:B------:R-:W-:Y:S05]  /*182e0*/  @P6 BRA `(.L_x_1004) ;  /* 0x00000000000c6947 */ /* 0x000fea0003800000 */
[----:B------:R-:W2:Y:S02]  /*182f0*/  LDG.E.U8 R16, desc[UR36][R14.64+0x1c1] ;  /* 0x0001c1240e107981 */ /* 0x000ea4000c1e1100 */
[----:B--2---:R-:W-:-:S05]  /*18300*/  PRMT R3, R16, 0x8880, RZ ;  /* 0x0000888010037816 */ /* 0x004fca00000000ff */
[----:B------:R-:W-:-:S07]  /*18310*/  IMAD R2, R3, R18, RZ ;  /* 0x0000001203027224 */ /* 0x000fce00078e02ff */
.L_x_1004:
[----:B------:R-:W-:Y:S05]  /*18320*/  BSYNC B1 ;  /* 0x0000000000017941 */ /* 0x000fea0003800000 */
.L_x_1003:
[----:B------:R-:W-:Y:S01]  /*18330*/  @!P6 IMAD R123, R123, R17, R2 ;  /* 0x000000117b7be224 */ /* 0x000fe200078e0202 */
[----:B------:R-:W-:Y:S04]  /*18340*/  BSSY B1, `(.L_x_1005) ;  /* 0x0000006000017945 */ /* 0x000fe80003800000 */
[----:B------:R0:W-:Y:S01]  /*18350*/  @!P6 STG.E.U8 desc[UR36][R8.64+0x1c1], R123 ;  /* 0x0001c17b0800e986 */ /* 0x0001e2000c101124 */
[----:B------:R-:W-:Y:S05]  /*18360*/  @P2 BRA `(.L_x_1006) ;  /* 0x00000000000c2947 */ /* 0x000fea0003800000 */
[----:B------:R-:W2:Y:S02]  /*18370*/  LDG.E.U8 R16, desc[UR36][R12.64+0x1c8] ;  /* 0x0001c8240c107981 */ /* 0x000ea4000c1e1100 */
[----:B--2---:R-:W-:-:S05]  /*18380*/  PRMT R3, R16, 0x8880, RZ ;  /* 0x0000888010037816 */ /* 0x004fca00000000ff */
[----:B------:R-:W-:-:S07]  /*18390*/  IMAD R2, R3, R18, RZ ;  /* 0x0000001203027224 */ /* 0x000fce00078e02ff */
.L_x_1006:
[----:B------:R-:W-:Y:S05]  /*183a0*/  BSYNC B1 ;  /* 0x0000000000017941 */ /* 0x000fea0003800000 */
.L_x_1005:
        /* <DEDUP_REMOVED lines=12> */
.L_x_1008:
[----:B------:R-:W-:Y:S05]  /*18470*/  BSYNC B1 ;  /* 0x0000000000017941 */ /* 0x000fea0003800000 */
.L_x_1007:
[----:B------:R-:W-:Y:S01]  /*18480*/  @!P4 IMAD R125, R125, R17, R2 ;  /* 0x000000117d7dc224 */ /* 0x000fe200078e0202 */
[----:B------:R-:W-:Y:S04]  /*18490*/  BSSY B1, `(.L_x_1009) ;  /* 0x0000006000017945 */ /* 0x000fe80003800000 */
[----:B------:R0:W-:Y:S01]  /*184a0*/  @!P4 STG.E.U8 desc[UR36][R6.64+0x1c9], R125 ;  /* 0x0001c97d0600c986 */ /* 0x0001e2000c101124 */
[----:B------:R-:W-:Y:S05]  /*184b0*/  @P3 BRA `(.L_x_1010) ;  /* 0x00000000000c3947 */ /* 0x000fea0003800000 */
[----:B------:R-:W2:Y:S02]  /*184c0*/  LDG.E.U8 R16, desc[UR36][R14.64+0x1c8] ;  /* 0x0001c8240e107981 */ /* 0x000ea4000c1e1100 */
[----:B--2---:R-:W-:-:S05]  /*184d0*/  PRMT R3, R16, 0x8880, RZ ;  /* 0x0000888010037816 */ /* 0x004fca00000000ff */
[----:B------:R-:W-:-:S07]  /*184e0*/  IMAD R2, R3, R18, RZ ;  /* 0x0000001203027224 */ /* 0x000fce00078e02ff */
.L_x_1010:
[----:B------:R-:W-:Y:S05]  /*184f0*/  BSYNC B1 ;  /* 0x0000000000017941 */ /* 0x000fea0003800000 */
.L_x_1009:
[----:B--2---:R-:W-:Y:S01]  /*18500*/  @!P3 IMAD R3, R126, R17, R2 ;  /* 0x000000117e03b224 */ /* 0x004fe200078e0202 */
[----:B------:R-:W-:Y:S04]  /*18510*/  BSSY B1, `(.L_x_1011) ;  /* 0x0000006000017945 */ /* 0x000fe80003800000 */
[----:B------:R2:W-:Y:S01]  /*18520*/  @!P3 STG.E.U8 desc[UR36][R8.64+0x1c8], R3 ;  /* 0x0001c8030800b986 */ /* 0x0005e2000c101124 */
[----:B------:R-:W-:Y:S05]  /*18530*/  @P5 BRA `(.L_x_1012) ;  /* 0x00000000000c5947 */ /* 0x000fea0003800000 */
[----:B------:R-:W2:Y:S02]  /*18540*/  LDG.E.U8 R16, desc[UR36][R14.64+0x1c9] ;  /* 0x0001c9240e107981 */ /* 0x000ea4000c1e1100 */
[----:B--2---:R-:W-:-:S05]  /*18550*/  PRMT R3, R16, 0x8880, RZ ;  /* 0x0000888010037816 */ /* 0x004fca00000000ff */
[----:B------:R-:W-:-:S07]  /*18560*/  IMAD R2, R3, R18, RZ ;  /* 0x0000001203027224 */ /* 0x000fce00078e02ff */
.L_x_1012:
[----:B------:R-:W-:Y:S05]  /*18570*/  BSYNC B1 ;  /* 0x0000000000017941 */ /* 0x000fea0003800000 */
.L_x_1011:
[----:B------:R-:W-:Y:S01]  /*18580*/  @!P5 IMAD R127, R127, R17, R2 ;  /* 0x000000117f7fd224 */ /* 0x000fe200078e0202 */
[----:B------:R-:W-:Y:S04]  /*18590*/  BSSY B1, `(.L_x_1013) ;  /* 0x0000006000017945 */ /* 0x000fe80003800000 */
[----:B------:R0:W-:Y:S01]  /*185a0*/  @!P5 STG.E.U8 desc[UR36][R8.64+0x1c9], R127 ;  /* 0x0001c97f0800d986 */ /* 0x0001e2000c101124 */
[----:B------:R-:W-:Y:S05]  /*185b0*/  @P6 BRA `(.L_x_1014) ;  /* 0x00000000000c6947 */ /* 0x000fea0003800000 */
[----:B------:R-:W2:Y:S02]  /*185c0*/  LDG.E.U8 R16, desc[UR36][R12.64+0x1d0] ;  /* 0x0001d0240c107981 */ /* 0x000ea4000c1e1100 */
[----:B--2---:R-:W-:-:S05]  /*185d0*/  PRMT R3, R16, 0x8880, RZ ;  /* 0x0000888010037816 */ /* 0x004fca00000000ff */
[----:B------:R-:W-:-:S07]  /*185e0*/  IMAD R2, R3, R18, RZ ;  /* 0x0000001203027224 */ /* 0x000fce00078e02ff */
.L_x_1014:
[----:B------:R-:W-:Y:S05]  /*185f0*/  BSYNC B1 ;  /* 0x0000000000017941 */ /* 0x000fea0003800000 */
.L_x_1013:
[----:B--2---:R-:W-:Y:S01]  /*18600*/  @!P6 IMAD R3, R128, R17, R2 ;  /* 0x000000118003e224 */ /* 0x004fe200078e0202 */
[----:B------:R-:W-:Y:S04]  /*18610*/  BSSY B1, `(.L_x_1015) ;  /* 0x0000006000017945 */ /* 0x000fe80003800000 */
[----:B------:R2:W-:Y:S01]  /*18620*/  @!P6 STG.E.U8 desc[UR36][R6.64+0x1d0], R3 ;  /* 0x0001d0030600e986 */ /* 0x0005e2000c101124 */
[----:B------:R-:W-:Y:S05]  /*18630*/  @P2 BRA `(.L_x_1016) ;  /* 0x00000000000c2947 */ /* 0x000fea0003800000 */
[----:B------:R-:W2:Y:S02]  /*18640*/  LDG.E.U8 R16, desc[UR36][R12.64+0x1d1] ;  /* 0x0001d1240c107981 */ /* 0x000ea4000c1e1100 */
[----:B--2---:R-:W-:-:S05]  /*18650*/  PRMT R3, R16, 0x8880, RZ ;  /* 0x0000888010037816 */ /* 0x004fca00000000ff */
[----:B------:R-:W-:-:S07]  /*18660*/  IMAD R2, R3, R18, RZ ;  /* 0x0000001203027224 */ /* 0x000fce00078e02ff */
.L_x_1016:
[----:B------:R-:W-:Y:S05]  /*18670*/  BSYNC B1 ;  /* 0x0000000000017941 */ /* 0x000fea0003800000 */
.L_x_1015:
        /* <DEDUP_REMOVED lines=12> */
.L_x_1018:
[----:B------:R-:W-:Y:S05]  /*18740*/  BSYNC B1 ;  /* 0x0000000000017941 */ /* 0x000fea0003800000 */
.L_x_1017:
[----:B--2---:R-:W-:Y:S01]  /*18750*/  @!P4 IMAD R3, R130, R17, R2 ;  /* 0x000000118203c224 */ /* 0x004fe200078e0202 */
[----:B------:R-:W-:Y:S04]  /*18760*/  BSSY B1, `(.L_x_1019) ;  /* 0x0000006000017945 */ /* 0x000fe80003800000 */
[----:B------:R2:W-:Y:S01]  /*18770*/  @!P4 STG.E.U8 desc[UR36][R8.64+0x1d0], R3 ;  /* 0x0001d0030800c986 */ /* 0x0005e2000c101124 */
[----:B------:R-:W-:Y:S05]  /*18780*/  @P3 BRA `(.L_x_1020) ;  /* 0x00000000000c3947 */ /* 0x000fea0003800000 */
[----:B------:R-:W2:Y:S02]  /*18790*/  LDG.E.U8 R16, desc[UR36][R14.64+0x1d1] ;  /* 0x0001d1240e107981 */ /* 0x000ea4000c1e1100 */
[----:B--2---:R-:W-:-:S05]  /*187a0*/  PRMT R3, R16, 0x8880, RZ ;  /* 0x0000888010037816 */ /* 0x004fca00000000ff */
[----:B------:R-:W-:-:S07]  /*187b0*/  IMAD R2, R3, R18, RZ ;  /* 0x0000001203027224 */ /* 0x000fce00078e02ff */
.L_x_1020:
[----:B------:R-:W-:Y:S05]  /*187c0*/  BSYNC B1 ;  /* 0x0000000000017941 */ /* 0x000fea0003800000 */
.L_x_1019:
[----:B------:R-:W-:Y:S01]  /*187d0*/  @!P3 IMAD R131, R131, R17, R2 ;  /* 0x000000118383b224 */ /* 0x000fe200078e0202 */
[----:B------:R-:W-:Y:S04]  /*187e0*/  BSSY B1, `(.L_x_1021) ;  /* 0x0000006000017945 */ /* 0x000fe80003800000 */
[----:B------:R0:W-:Y:S01]  /*187f0*/  @!P3 STG.E.U8 desc[UR36][R8.64+0x1d1], R131 ;  /* 0x0001d1830800b986 */ /* 0x0001e2000c101124 */
[----:B------:R-:W-:Y:S05]  /*18800*/  @P5 BRA `(.L_x_1022) ;  /* 0x00000000000c5947 */ /* 0x000fea0003800000 */
[----:B------:R-:W2:Y:S02]  /*18810*/  LDG.E.U8 R16, desc[UR36][R12.64+0x1d8] ;  /* 0x0001d8240c107981 */ /* 0x000ea4000c1e1100 */
[----:B--2---:R-:W-:-:S05]  /*18820*/  PRMT R3, R16, 0x8880, RZ ;  /* 0x0000888010037816 */ /* 0x004fca00000000ff */
[----:B------:R-:W-:-:S07]  /*18830*/  IMAD R2, R3, R18, RZ ;  /* 0x0000001203027224 */ /* 0x000fce00078e02ff */
.L_x_1022:
[----:B------:R-:W-:Y:S05]  /*18840*/  BSYNC B1 ;  /* 0x0000000000017941 */ /* 0x000fea0003800000 */
.L_x_1021:
[----:B--2---:R-:W-:Y:S01]  /*18850*/  @!P5 IMAD R3, R132, R17, R2 ;  /* 0x000000118403d224 */ /* 0x004fe200078e0202 */
[----:B------:R-:W-:Y:S04]  /*18860*/  BSSY B1, `(.L_x_1023) ;  /* 0x0000006000017945 */ /* 0x000fe80003800000 */
[----:B------:R2:W-:Y:S01]  /*18870*/  @!P5 STG.E.U8 desc[UR36][R6.64+0x1d8], R3 ;  /* 0x0001d8030600d986 */ /* 0x0005e2000c101124 */
[----:B------:R-:W-:Y:S05]  /*18880*/  @P6 BRA `(.L_x_1024) ;  /* 0x00000000000c6947 */ /* 0x000fea0003800000 */
[----:B------:R-:W2:Y:S02]  /*18890*/  LDG.E.U8 R16, desc[UR36][R12.64+0x1d9] ;  /* 0x0001d9240c107981 */ /* 0x000ea4000c1e1100 */
[----:B--2---:R-:W-:-:S05]  /*188a0*/  PRMT R3, R16, 0x8880, RZ ;  /* 0x0000888010037816 */ /* 0x004fca00000000ff */
[----:B------:R-:W-:-:S07]  /*188b0*/  IMAD R2, R3, R18, RZ ;  /* 0x0000001203027224 */ /* 0x000fce00078e02ff */
.L_x_1024:
[----:B------:R-:W-:Y:S05]  /*188c0*/  BSYNC B1 ;  /* 0x0000000000017941 */ /* 0x000fea0003800000 */
.L_x_1023:
[----:B------:R-:W-:Y:S01]  /*188d0*/  @!P6 IMAD R133, R133, R17, R2 ;  /* 0x000000118585e224 */ /* 0x000fe200078e0202 */
[----:B------:R-:W-:Y:S04]  /*188e0*/  BSSY B1, `(.L_x_1025) ;  /* 0x0000006000017945 */ /* 0x000fe80003800000 */
[----:B------:R0:W-:Y:S01]  /*188f0*/  @!P6 STG.E.U8 desc[UR36][R6.64+0x1d9], R133 ;  /* 0x0001d9850600e986 */ /* 0x0001e2000c101124 */
[----:B------:R-:W-:Y:S05]  /*18900*/  @P2 BRA `(.L_x_1026) ;  /* 0x00000000000c2947 */ /* 0x000fea0003800000 */
[----:B------:R-:W2:Y:S02]  /*18910*/  LDG.E.U8 R16, desc[UR36][R14.64+0x1d8] ;  /* 0x0001d8240e107981 */ /* 0x000ea4000c1e1100 */
[----:B--2---:R-:W-:-:S05]  /*18920*/  PRMT R3, R16, 0x8880, RZ ;  /* 0x0000888010037816 */ /* 0x004fca00000000ff */
[----:B------:R-:W-:-:S07]  /*18930*/  IMAD R2, R3, R18, RZ ;  /* 0x0000001203027224 */ /* 0x000fce00078e02ff */
.L_x_1026:
[----:B------:R-:W-:Y:S05]  /*18940*/  BSYNC B1 ;  /* 0x0000000000017941 */ /* 0x000fea0003800000 */
.L_x_1025:
        /* <DEDUP_REMOVED lines=12> */
.L_x_1028:
[----:B------:R-:W-:Y:S05]  /*18a10*/  BSYNC B1 ;  /* 0x0000000000017941 */ /* 0x000fea0003800000 */
.L_x_1027:
[----:B------:R-:W-:Y:S01]  /*18a20*/  @!P4 IMAD R135, R135, R17, R2 ;  /* 0x000000118787c224 */ /* 0x000fe200078e0202 */
[----:B------:R-:W-:Y:S04]  /*18a30*/  BSSY B1, `(.L_x_1029) ;  /* 0x0000006000017945 */ /* 0x000fe80003800000 */
[----:B------:R0:W-:Y:S01]  /*18a40*/  @!P4 STG.E.U8 desc[UR36][R8.64+0x1d9], R135 ;  /* 0x0001d9870800c986 */ /* 0x0001e2000c101124 */
[----:B------:R-:W-:Y:S05]  /*18a50*/  @P3 BRA `(.L_x_1030) ;  /* 0x00000000000c3947 */ /* 0x000fea0003800000 */
[----:B------:R-:W2:Y:S02]  /*18a60*/  LDG.E.U8 R16, desc[UR36][R12.64+0x1e0] ;  /* 0x0001e0240c107981 */ /* 0x000ea4000c1e1100 */
[----:B--2---:R-:W-:-:S05]  /*18a70*/  PRMT R3, R16, 0x8880, RZ ;  /* 0x0000888010037816 */ /* 0x004fca00000000ff */
[----:B------:R-:W-:-:S07]  /*18a80*/  IMAD R2, R3, R18, RZ ;  /* 0x0000001203027224 */ /* 0x000fce00078e02ff */
.L_x_1030:
[----:B------:R-:W-:Y:S05]  /*18a90*/  BSYNC B1 ;  /* 0x0000000000017941 */ /* 0x000fea0003800000 */
.L_x_1029:
[----:B--2---:R-:W-:Y:S01]  /*18aa0*/  @!P3 IMAD R3, R136, R17, R2 ;  /* 0x000000118803b224 */ /* 0x004fe200078e0202 */
[----:B------:R-:W-:Y:S04]  /*18ab0*/  BSSY B1, `(.L_x_1031) ;  /* 0x0000006000017945 */ /* 0x000fe80003800000 */
[----:B------:R2:W-:Y:S01]  /*18ac0*/  @!P3 STG.E.U8 desc[UR36][R6.64+0x1e0], R3 ;  /* 0x0001e0030600b986 */ /* 0x0005e2000c101124 */
[----:B------:R-:W-:Y:S05]  /*18ad0*/  @P5 BRA `(.L_x_1032) ;  /* 0x00000000000c5947 */ /* 0x000fea0003800000 */
[----:B------:R-:W2:Y:S02]  /*18ae0*/  LDG.E.U8 R16, desc[UR36][R12.64+0x1e1] ;  /* 0x0001e1240c107981 */ /* 0x000ea4000c1e1100 */
[----:B--2---:R-:W-:-:S05]  /*18af0*/  PRMT R3, R16, 0x8880, RZ ;  /* 0x0000888010037816 */ /* 0x004fca00000000ff */
[----:B------:R-:W-:-:S07]  /*18b00*/  IMAD R2, R3, R18, RZ ;  /* 0x0000001203027224 */ /* 0x000fce00078e02ff */
.L_x_1032:
[----:B------:R-:W-:Y:S05]  /*18b10*/  BSYNC B1 ;  /* 0x0000000000017941 */ /* 0x000fea0003800000 */
.L_x_1031:
[----:B------:R-:W-:Y:S01]  /*18b20*/  @!P5 IMAD R137, R137, R17, R2 ;  /* 0x000000118989d224 */ /* 0x000fe200078e0202 */
[----:B------:R-:W-:Y:S04]  /*18b30*/  BSSY B1, `(.L_x_1033) ;  /* 0x0000006000017945 */ /* 0x000fe80003800000 */
[----:B------:R0:W-:Y:S01]  /*18b40*/  @!P5 STG.E.U8 desc[UR36][R6.64+0x1e1], R137 ;  /* 0x0001e1890600d986 */ /* 0x0001e2000c101124 */
[----:B------:R-:W-:Y:S05]  /*18b50*/  @P6 BRA `(.L_x_1034) ;  /* 0x00000000000c6947 */ /* 0x000fea0003800000 */
[----:B------:R-:W2:Y:S02]  /*18b60*/  LDG.E.U8 R16, desc[UR36][R14.64+0x1e0] ;  /* 0x0001e0240e107981 */ /* 0x000ea4000c1e1100 */
[----:B--2---:R-:W-:-:S05]  /*18b70*/  PRMT R3, R16, 0x8880, RZ ;  /* 0x0000888010037816 */ /* 0x004fca00000000ff */
[----:B------:R-:W-:-:S07]  /*18b80*/  IMAD R2, R3, R18, RZ ;  /* 0x0000001203027224 */ /* 0x000fce00078e02ff */
.L_x_1034:
[----:B------:R-:W-:Y:S05]  /*18b90*/  BSYNC B1 ;  /* 0x0000000000017941 */ /* 0x000fea0003800000 */
.L_x_1033:
[----:B--2---:R-:W-:Y:S01]  /*18ba0*/  @!P6 IMAD R3, R138, R17, R2 ;  /* 0x000000118a03e224 */ /* 0x004fe200078e0202 */
[----:B------:R-:W-:Y:S04]  /*18bb0*/  BSSY B1, `(.L_x_1035) ;  /* 0x0000006000017945 */ /* 0x000fe80003800000 */
[----:B------:R2:W-:Y:S01]  /*18bc0*/  @!P6 STG.E.U8 desc[UR36][R8.64+0x1e0], R3 ;  /* 0x0001e0030800e986 */ /* 0x0005e2000c101124 */
[----:B------:R-:W-:Y:S05]  /*18bd0*/  @P2 BRA `(.L_x_1036) ;  /* 0x00000000000c2947 */ /* 0x000fea0003800000 */
[----:B------:R-:W2:Y:S02]  /*18be0*/  LDG.E.U8 R16, desc[UR36][R14.64+0x1e1] ;  /* 0x0001e1240e107981 */ /* 0x000ea4000c1e1100 */
[----:B--2---:R-:W-:-:S05]  /*18bf0*/  PRMT R3, R16, 0x8880, RZ ;  /* 0x0000888010037816 */ /* 0x004fca00000000ff */
[----:B------:R-:W-:-:S07]  /*18c00*/  IMAD R2, R3, R18, RZ ;  /* 0x0000001203027224 */ /* 0x000fce00078e02ff */
.L_x_1036:
[----:B------:R-:W-:Y:S05]  /*18c10*/  BSYNC B1 ;  /* 0x0000000000017941 */ /* 0x000fea0003800000 */
.L_x_1035:
        /* <DEDUP_REMOVED lines=12> */
.L_x_1038:
[----:B------:R-:W-:Y:S05]  /*18ce0*/  BSYNC B1 ;  /* 0x0000000000017941 */ /* 0x000fea0003800000 */
.L_x_1037:
[----:B--2---:R-:W-:Y:S01]  /*18cf0*/  @!P5 IMAD R3, R140, R17, R2 ;  /* 0x000000118c03d224 */ /* 0x004fe200078e0202 */
[----:B------:R-:W-:Y:S04]  /*18d00*/  BSSY B1, `(.L_x_1039) ;  /* 0x0000006000017945 */ /* 0x000fe80003800000 */
[----:B------:R2:W-:Y:S01]  /*18d10*/  @!P5 STG.E.U8 desc[UR36][R6.64+0x1e8], R3 ;  /* 0x0001e8030600d986 */ /* 0x0005e2000c101124 */
[----:B------:R-:W-:Y:S05]  /*18d20*/  @P3 BRA `(.L_x_1040) ;  /* 0x00000000000c3947 */ /* 0x000fea0003800000 */
[----:B------:R-:W2:Y:S02]  /*18d30*/  LDG.E.U8 R16, desc[UR36][R12.64+0x1e9] ;  /* 0x0001e9240c107981 */ /* 0x000ea4000c1e1100 */
[----:B--2---:R-:W-:-:S05]  /*18d40*/  PRMT R3, R16, 0x8880, RZ ;  /* 0x0000888010037816 */ /* 0x004fca00000000ff */
[----:B------:R-:W-:-:S07]  /*18d50*/  IMAD R2, R3, R18, RZ ;  /* 0x0000001203027224 */ /* 0x000fce00078e02ff */
.L_x_1040:
[----:B------:R-:W-:Y:S05]  /*18d60*/  BSYNC B1 ;  /* 0x0000000000017941 */ /* 0x000fea0003800000 */
.L_x_1039:
[----:B------:R-:W-:Y:S01]  /*18d70*/  @!P3 IMAD R141, R141, R17, R2 ;  /* 0x000000118d8db224 */ /* 0x000fe200078e0202 */
[----:B------:R-:W-:Y:S04]  /*18d80*/  BSSY B1, `(.L_x_1041) ;  /* 0x0000006000017945 */ /* 0x000fe80003800000 */
[----:B------:R0:W-:Y:S01]  /*18d90*/  @!P3 STG.E.U8 desc[UR36][R6.64+0x1e9], R141 ;  /* 0x0001e98d0600b986 */ /* 0x0001e2000c101124 */
[----:B------:R-:W-:Y:S05]  /*18da0*/  @P2 BRA `(.L_x_1042) ;  /* 0x00000000000c2947 */ /* 0x000fea0003800000 */
[----:B------:R-:W2:Y:S02]  /*18db0*/  LDG.E.U8 R16, desc[UR36][R14.64+0x1e8] ;  /* 0x0001e8240e107981 */ /* 0x000ea4000c1e1100 */
[----:B--2---:R-:W-:-:S05]  /*18dc0*/  PRMT R3, R16, 0x8880, RZ ;  /* 0x0000888010037816 */ /* 0x004fca00000000ff */
[----:B------:R-:W-:-:S07]  /*18dd0*/  IMAD R2, R3, R18, RZ ;  /* 0x0000001203027224 */ /* 0x000fce00078e02ff */
.L_x_1042:
[----:B------:R-:W-:Y:S05]  /*18de0*/  BSYNC B1 ;  /* 0x0000000000017941 */ /* 0x000fea0003800000 */
.L_x_1041:
[----:B--2---:R-:W-:Y:S01]  /*18df0*/  @!P2 IMAD R3, R142, R17, R2 ;  /* 0x000000118e03a224 */ /* 0x004fe200078e0202 */
[----:B------:R-:W-:Y:S04]  /*18e00*/  BSSY B1, `(.L_x_1043) ;  /* 0x0000006000017945 */ /* 0x000fe80003800000 */
[----:B------:R2:W-:Y:S01]  /*18e10*/  @!P2 STG.E.U8 desc[UR36][R8.64+0x1e8], R3 ;  /* 0x0001e8030800a986 */ /* 0x0005e2000c101124 */
[----:B------:R-:W-:Y:S05]  /*18e20*/  @P6 BRA `(.L_x_1044) ;  /* 0x00000000000c6947 */ /* 0x000fea0003800000 */
[----:B------:R-:W2:Y:S02]  /*18e30*/  LDG.E.U8 R16, desc[UR36][R14.64+0x1e9] ;  /* 0x0001e9240e107981 */ /* 0x000ea4000c1e1100 */
[----:B--2---:R-:W-:-:S05]  /*18e40*/  PRMT R3, R16, 0x8880, RZ ;  /* 0x0000888010037816 */ /* 0x004fca00000000ff */
[----:B------:R-:W-:-:S07]  /*18e50*/  IMAD R2, R3, R18, RZ ;  /* 0x0000001203027224 */ /* 0x000fce00078e02ff */
.L_x_1044:
[----:B------:R-:W-:Y:S05]  /*18e60*/  BSYNC B1 ;  /* 0x0000000000017941 */ /* 0x000fea0003800000 */
.L_x_1043:
[----:B------:R-:W-:Y:S01]  /*18e70*/  @!P6 IMAD R143, R143, R17, R2 ;  /* 0x000000118f8fe224 */ /* 0x000fe200078e0202 */
[----:B------:R-:W-:Y:S04]  /*18e80*/  BSSY B1, `(.L_x_1045) ;  /* 0x0000006000017945 */ /* 0x000fe80003800000 */
[----:B------:R0:W-:Y:S01]  /*18e90*/  @!P6 STG.E.U8 desc[UR36][R8.64+0x1e9], R143 ;  /* 0x0001e98f0800e986 */ /* 0x0001e2000c101124 */
[----:B------:R-:W-:Y:S05]  /*18ea0*/  @P4 BRA `(.L_x_1046) ;  /* 0x00000000000c4947 */ /* 0x000fea0003800000 */
[----:B------:R-:W2:Y:S02]  /*18eb0*/  LDG.E.U8 R16, desc[UR36][R12.64+0x1f0] ;  /* 0x0001f0240c107981 */ /* 0x000ea4000c1e1100 */
[----:B--2---:R-:W-:-:S05]  /*18ec0*/  PRMT R3, R16, 0x8880, RZ ;  /* 0x0000888010037816 */ /* 0x004fca00000000ff */
[----:B------:R-:W-:-:S07]  /*18ed0*/  IMAD R2, R3, R18, RZ ;  /* 0x0000001203027224 */ /* 0x000fce00078e02ff */
.L_x_1046:
[----:B------:R-:W-:Y:S05]  /*18ee0*/  BSYNC B1 ;  /* 0x0000000000017941 */ /* 0x000fea0003800000 */
.L_x_1045:
[----:B------:R-:W-:Y:S01]  /*18ef0*/  ISETP.LT.OR P3, PT, R0, 0x1f2, !P1 ;  /* 0x000001f20000780c */ /* 0x000fe20004f61670 */
[----:B--2---:R-:W-:Y:S01]  /*18f00*/  @!P4 IMAD R3, R144, R17, R2 ;  /* 0x000000119003c224 */ /* 0x004fe200078e0202 */
[----:B------:R-:W-:Y:S01]  /*18f10*/  BSSY B1, `(.L_x_1047) ;  /* 0x000000b000017945 */ /* 0x000fe20003800000 */
[C---:B------:R-:W-:Y:S02]  /*18f20*/  ISETP.LT.OR P2, PT, R0.reuse, 0x1f1, !P0 ;  /* 0x000001f10000780c */ /* 0x040fe40004741670 */
[C---:B------:R-:W-:Y:S01]  /*18f30*/  ISETP.LT.OR P5, PT, R0.reuse, 0x1f2, !P0 ;  /* 0x000001f20000780c */ /* 0x040fe200047a1670 */
[----:B------:R2:W-:Y:S01]  /*18f40*/  @!P4 STG.E.U8 desc[UR36][R6.64+0x1f0], R3 ;  /* 0x0001f0030600c986 */ /* 0x0005e2000c101124 */
[C---:B------:R-:W-:Y:S02]  /*18f50*/  ISETP.LT.OR P4, PT, R0.reuse, 0x1f9, !P1 ;  /* 0x000001f90000780c */ /* 0x040fe40004f81670 */
[C---:B------:R-:W-:Y:S02]  /*18f60*/  ISETP.LT.OR P1, PT, R0.reuse, 0x1fa, !P1 ;  /* 0x000001fa0000780c */ /* 0x040fe40004f21670 */
[----:B------:R-:W-:-:S02]  /*18f70*/  ISETP.LT.OR P6, PT, R0, 0x1f9, !P0 ;  /* 0x000001f90000780c */ /* 0x000fc400047c1670 */
[----:B------:R-:W-:Y:S11]  /*18f80*/  @P3 BRA `(.L_x_1048) ;  /* 0x00000000000c3947 */ /* 0x000ff60003800000 */
[----:B------:R-:W2:Y:S02]  /*18f90*/  LDG.E.U8 R16, desc[UR36][R12.64+0x1f1] ;  /* 0x0001f1240c107981 */ /* 0x000ea4000c1e1100 */
[----:B--2---:R-:W-:-:S05]  /*18fa0*/  PRMT R3, R16, 0x8880, RZ ;  /* 0x0000888010037816 */ /* 0x004fca00000000ff */
[----:B------:R-:W-:-:S07]  /*18fb0*/  IMAD R2, R3, R18, RZ ;  /* 0x0000001203027224 */ /* 0x000fce00078e02ff */
.L_x_1048:
[----:B------:R-:W-:Y:S05]  /*18fc0*/  BSYNC B1 ;  /* 0x0000000000017941 */ /* 0x000fea0003800000 */
.L_x_1047:
[----:B------:R-:W-:Y:S01]  /*18fd0*/  @!P3 IMAD R145, R145, R17, R2 ;  /* 0x000000119191b224 */ /* 0x000fe200078e0202 */
[----:B------:R-:W-:Y:S04]  /*18fe0*/  BSSY B1, `(.L_x_1049) ;  /* 0x0000006000017945 */ /* 0x000fe80003800000 */
[----:B------:R0:W-:Y:S01]  /*18ff0*/  @!P3 STG.E.U8 desc[UR36][R6.64+0x1f1], R145 ;  /* 0x0001f1910600b986 */ /* 0x0001e2000c101124 */
[----:B------:R-:W-:Y:S05]  /*19000*/  @P2 BRA `(.L_x_1050) ;  /* 0x00000000000c2947 */ /* 0x000fea0003800000 */
[----:B------:R-:W2:Y:S02]  /*19010*/  LDG.E.U8 R16, desc[UR36][R14.64+0x1f0] ;  /* 0x0001f0240e107981 */ /* 0x000ea4000c1e1100 */
[----:B--2---:R-:W-:-:S05]  /*19020*/  PRMT R3, R16, 0x8880, RZ ;  /* 0x0000888010037816 */ /* 0x004fca00000000ff */
[----:B------:R-:W-:-:S07]  /*19030*/  IMAD R2, R3, R18, RZ ;  /* 0x0000001203027224 */ /* 0x000fce00078e02ff */
.L_x_1050:
[----:B------:R-:W-:Y:S05]  /*19040*/  BSYNC B1 ;  /* 0x0000000000017941 */ /* 0x000fea0003800000 */
.L_x_1049:
[----:B--2---:R-:W-:Y:S01]  /*19050*/  @!P2 IMAD R3, R146, R17, R2 ;  /* 0x000000119203a224 */ /* 0x004fe200078e0202 */
[----:B------:R-:W-:Y:S04]  /*19060*/  BSSY B1, `(.L_x_1051) ;  /* 0x0000006000017945 */ /* 0x000fe80003800000 */
[----:B------:R2:W-:Y:S01]  /*19070*/  @!P2 STG.E.U8 desc[UR36][R8.64+0x1f0], R3 ;  /* 0x0001f0030800a986 */ /* 0x0005e2000c101124 */
[----:B------:R-:W-:Y:S05]  /*19080*/  @P5 BRA `(.L_x_1052) ;  /* 0x00000000000c5947 */ /* 0x000fea0003800000 */
[----:B------:R-:W2:Y:S02]  /*19090*/  LDG.E.U8 R16, desc[UR36][R14.64+0x1f1] ;  /* 0x0001f1240e107981 */ /* 0x000ea4000c1e1100 */
[----:B--2---:R-:W-:-:S05]  /*190a0*/  PRMT R3, R16, 0x8880, RZ ;  /* 0x0000888010037816 */ /* 0x004fca00000000ff */
[----:B------:R-:W-:-:S07]  /*190b0*/  IMAD R2, R3, R18, RZ ;  /* 0x0000001203027224 */ /* 0x000fce00078e02ff */
.L_x_1052:
[----:B------:R-:W-:Y:S05]  /*190c0*/  BSYNC B1 ;  /* 0x0000000000017941 */ /* 0x000fea0003800000 */
.L_x_1051:
[----:B------:R-:W-:Y:S01]  /*190d0*/  @!P5 IMAD R147, R147, R17, R2 ;  /* 0x000000119393d224 */ /* 0x000fe200078e0202 */
[----:B------:R-:W-:Y:S04]  /*190e0*/  BSSY B1, `(.L_x_1053) ;  /* 0x0000006000017945 */ /* 0x000fe80003800000 */
[----:B------:R0:W-:Y:S01]  /*190f0*/  @!P5 STG.E.U8 desc[UR36][R8.64+0x1f1], R147 ;  /* 0x0001f1930800d986 */ /* 0x0001e2000c101124 */
[----:B------:R-:W-:Y:S05]  /*19100*/  @P4 BRA `(.L_x_1054) ;  /* 0x00000000000c4947 */ /* 0x000fea0003800000 */
[----:B------:R-:W2:Y:S02]  /*19110*/  LDG.E.U8 R16, desc[UR36][R12.64+0x1f8] ;  /* 0x0001f8240c107981 */ /* 0x000ea4000c1e1100 */
[----:B--2---:R-:W-:-:S05]  /*19120*/  PRMT R3, R16, 0x8880, RZ ;  /* 0x0000888010037816 */ /* 0x004fca00000000ff */
[----:B------:R-:W-:-:S07]  /*19130*/  IMAD R2, R3, R18, RZ ;  /* 0x0000001203027224 */ /* 0x000fce00078e02ff */
.L_x_1054:
[----:B------:R-:W-:Y:S05]  /*19140*/  BSYNC B1 ;  /* 0x0000000000017941 */ /* 0x000fea0003800000 */
.L_x_1053:
[----:B--2---:R-:W-:Y:S01]  /*19150*/  @!P4 IMAD R3, R148, R17, R2 ;  /* 0x000000119403c224 */ /* 0x004fe200078e0202 */
[----:B------:R-:W-:Y:S04]  /*19160*/  BSSY B1, `(.L_x_1055) ;  /* 0x0000006000017945 */ /* 0x000fe80003800000 */
[----:B------:R2:W-:Y:S01]  /*19170*/  @!P4 STG.E.U8 desc[UR36][R6.64+0x1f8], R3 ;  /* 0x0001f8030600c986 */ /* 0x0005e2000c101124 */
[----:B------:R-:W-:Y:S05]  /*19180*/  @P1 BRA `(.L_x_1056) ;  /* 0x00000000000c1947 */ /* 0x000fea0003800000 */
[----:B------:R-:W2:Y:S02]  /*19190*/  LDG.E.U8 R16, desc[UR36][R12.64+0x1f9] ;  /* 0x0001f9240c107981 */ /* 0x000ea4000c1e1100 */
[----:B--2---:R-:W-:-:S05]  /*191a0*/  PRMT R3, R16, 0x8880, RZ ;  /* 0x0000888010037816 */ /* 0x004fca00000000ff */
[----:B------:R-:W-:-:S07]  /*191b0*/  IMAD R2, R3, R18, RZ ;  /* 0x0000001203027224 */ /* 0x000fce00078e02ff */
.L_x_1056:
[----:B------:R-:W-:Y:S05]  /*191c0*/  BSYNC B1 ;  /* 0x0000000000017941 */ /* 0x000fea0003800000 */
.L_x_1055:
[----:B------:R-:W-:Y:S01]  /*191d0*/  @!P1 IMAD R149, R149, R17, R2 ;  /* 0x0000001195959224 */ /* 0x000fe200078e0202 */
[----:B------:R-:W-:Y:S04]  /*191e0*/  BSSY B1, `(.L_x_1057) ;  /* 0x0000006000017945 */ /* 0x000fe80003800000 */
[----:B------:R0:W-:Y:S01]  /*191f0*/  @!P1 STG.E.U8 desc[UR36][R6.64+0x1f9], R149 ;  /* 0x0001f99506009986 */ /* 0x0001e2000c101124 */
[----:B------:R-:W-:Y:S05]  /*19200*/  @P6 BRA `(.L_x_1058) ;  /* 0x00000000000c6947 */ /* 0x000fea0003800000 */
[----:B------:R-:W2:Y:S02]  /*19210*/  LDG.E.U8 R16, desc[UR36][R14.64+0x1f8] ;  /* 0x0001f8240e107981 */ /* 0x000ea4000c1e1100 */
[----:B--2---:R-:W-:-:S05]  /*19220*/  PRMT R3, R16, 0x8880, RZ ;  /* 0x0000888010037816 */ /* 0x004fca00000000ff */
[----:B------:R-:W-:-:S07]  /*19230*/  IMAD R2, R3, R18, RZ ;  /* 0x0000001203027224 */ /* 0x000fce00078e02ff */
.L_x_1058:
[----:B------:R-:W-:Y:S05]  /*19240*/  BSYNC B1 ;  /* 0x0000000000017941 */ /* 0x000fea0003800000 */
.L_x_1057:
[----:B--2---:R-:W-:Y:S01]  /*19250*/  @!P6 IMAD R3, R150, R17, R2 ;  /* 0x000000119603e224 */ /* 0x004fe200078e0202 */
[----:B------:R-:W-:Y:S01]  /*19260*/  ISETP.LT.OR P0, PT, R0, 0x1fa, !P0 ;  /* 0x000001fa0000780c */ /* 0x000fe20004701670 */
[----:B------:R-:W-:Y:S03]  /*19270*/  BSSY B1, `(.L_x_1059) ;  /* 0x0000006000017945 */ /* 0x000fe60003800000 */
[----:B------:R2:W-:Y:S09]  /*19280*/  @!P6 STG.E.U8 desc[UR36][R8.64+0x1f8], R3 ;  /* 0x0001f8030800e986 */ /* 0x0005f2000c101124 */
[----:B------:R-:W-:Y:S05]  /*19290*/  @P0 BRA `(.L_x_1060) ;  /* 0x00000000000c0947 */ /* 0x000fea0003800000 */
[----:B------:R-:W2:Y:S02]  /*192a0*/  LDG.E.U8 R16, desc[UR36][R14.64+0x1f9] ;  /* 0x0001f9240e107981 */ /* 0x000ea4000c1e1100 */
[----:B--2---:R-:W-:-:S05]  /*192b0*/  PRMT R3, R16, 0x8880, RZ ;  /* 0x0000888010037816 */ /* 0x004fca00000000ff */
[----:B------:R-:W-:-:S07]  /*192c0*/  IMAD R2, R3, R18, RZ ;  /* 0x0000001203027224 */ /* 0x000fce00078e02ff */
.L_x_1060:
[----:B------:R-:W-:Y:S05]  /*192d0*/  BSYNC B1 ;  /* 0x0000000000017941 */ /* 0x000fea0003800000 */
.L_x_1059:
[----:B------:R-:W-:Y:S01]  /*192e0*/  IMAD R151, R151, R17, R2 ;  /* 0x0000001197977224 */ /* 0x000fe200078e0202 */
[----:B------:R-:W-:Y:S06]  /*192f0*/  @P0 BRA `(.L_x_1061) ;  /* 0x0000007800180947 */ /* 0x000fec0003800000 */
[----:B------:R0:W-:Y:S01]  /*19300*/  STG.E.U8 desc[UR36][R8.64+0x1f9], R151 ;  /* 0x0001f99708007986 */ /* 0x0001e2000c101124 */
[----:B------:R-:W-:Y:S05]  /*19310*/  BRA `(.L_x_1061) ;  /* 0x0000007800107947 */ /* 0x000fea0003800000 */
.L_x_36:
[----:B------:R-:W2:Y:S04]  /*19320*/  LDL.LU R2, [R1+0x400] ;  /* 0x0004000001027983 */ /* 0x000ea80000300800 */
[----:B------:R-:W3:Y:S04]  /*19330*/  LDL.LU R3, [R1+0x404] ;  /* 0x0004040001037983 */ /* 0x000ee80000300800 */
[----:B------:R-:W4:Y:S04]  /*19340*/  LDL.LU R12, [R1+0x40c] ;  /* 0x00040c00010c7983 */ /* 0x000f280000300800 */
[----:B------:R-:W5:Y:S04]  /*19350*/  LDL.LU R235, [R1+0x49c] ;  /* 0x00049c0001eb7983 */ /* 0x000f680000300800 */
        /* <DEDUP_REMOVED lines=61> */
[----:B------:R-:W5:Y:S01]  /*19730*/  LDL.LU R173, [R1+0x594] ;  /* 0x0005940001ad7983 */ /* 0x000f620000300800 */
[----:B------:R-:W-:-:S03]  /*19740*/  ISETP.GE.AND P2, PT, R155, 0x1, PT ;  /* 0x000000019b00780c */ /* 0x000fc60003f46270 */
[----:B------:R-:W5:Y:S04]  /*19750*/  LDL.LU R172, [R1+0x598] ;  /* 0x0005980001ac7983 */ /* 0x000f680000300800 */
[----:B------:R-:W5:Y:S04]  /*19760*/  LDL.LU R171, [R1+0x59c] ;  /* 0x00059c0001ab7983 */ /* 0x000f680000300800 */
[----:B------:R-:W5:Y:S04]  /*19770*/  LDL.LU R170, [R1+0x5a0] ;  /* 0x0005a00001aa7983 */ /* 0x000f680000300800 */
[----:B------:R-:W5:Y:S01]  /*19780*/  LDL.LU R169, [R1+0x5a4] ;  /* 0x0005a40001a97983 */ /* 0x000f620000300800 */
[----:B------:R-:W-:-:S03]  /*19790*/  ISETP.LT.OR P0, PT, R0, 0x1, !P2 ;  /* 0x000000010000780c */ /* 0x000fc60005701670 */
        /* <DEDUP_REMOVED lines=13> */
[----:B--2---:R-:W-:-:S03]  /*19870*/  @!P0 IMAD R2, R2, R17, RZ ;  /* 0x0000001102028224 */ /* 0x004fc600078e02ff */
[----:B------:R-:W2:Y:S04]  /*19880*/  LDL.LU R153, [R1+0x5dc] ;  /* 0x0005dc0001997983 */ /* 0x000ea80000300800 */
[----:B------:R-:W2:Y:S04]  /*19890*/  LDL.LU R152, [R1+0x5e0] ;  /* 0x0005e00001987983 */ /* 0x000ea80000300800 */
[----:B------:R-:W2:Y:S04]  /*198a0*/  LDL.LU R23, [R1+0x5e4] ;  /* 0x0005e40001177983 */ /* 0x000ea80000300800 */
[----:B------:R-:W2:Y:S04]  /*198b0*/  LDL.LU R22, [R1+0x5e8] ;  /* 0x0005e80001167983 */ /* 0x000ea80000300800 */
[----:B------:R-:W2:Y:S04]  /*198c0*/  LDL.LU R21, [R1+0x5ec] ;  /* 0x0005ec0001157983 */ /* 0x000ea80000300800 */
[----:B------:R-:W2:Y:S04]  /*198d0*/  LDL.LU R20, [R1+0x5f0] ;  /* 0x0005f00001147983 */ /* 0x000ea80000300800 */
[----:B------:R-:W2:Y:S04]  /*198e0*/  LDL.LU R15, [R1+0x5f4] ;  /* 0x0005f400010f7983 */ /* 0x000ea80000300800 */
[----:B------:R-:W2:Y:S04]  /*198f0*/  LDL.LU R14, [R1+0x5f8] ;  /* 0x0005f800010e7983 */ /* 0x000ea80000300800 */
[----:B------:R-:W2:Y:S01]  /*19900*/  LDL.LU R13, [R1+0x5fc] ;  /* 0x0005fc00010d7983 */ /* 0x000ea20000300800 */
[----:B------:R-:W-:-:S02]  /*19910*/  ISETP.GE.AND P3, PT, R155, 0x9, PT ;  /* 0x000000099b00780c */ /* 0x000fc40003f66270 */
[C---:B------:R-:W-:Y:S01]  /*19920*/  ISETP.LT.OR P1, PT, R0.reuse, 0x2, !P2 ;  /* 0x000000020000780c */ /* 0x040fe20005721670 */
[----:B------:R0:W-:Y:S01]  /*19930*/  @!P0 STG.E.U8 desc[UR36][R4.64], R2 ;  /* 0x0000000204008986 */ /* 0x0001e2000c101124 */
[----:B------:R-:W-:-:S03]  /*19940*/  ISETP.LT.OR P6, PT, R0, 0x1, !P3 ;  /* 0x000000010000780c */ /* 0x000fc60005fc1670 */
[----:B0-----:R-:W4:Y:S08]  /*19950*/  LDL.LU R2, [R1+0x408] ;  /* 0x0004080001027983 */ /* 0x001f300000300800 */
[----:B---3--:R-:W-:Y:S01]  /*19960*/  @!P1 IMAD R3, R3, R17, RZ ;  /* 0x0000001103039224 */ /* 0x008fe200078e02ff */
[C---:B------:R-:W-:Y:S02]  /*19970*/  ISETP.LT.OR P0, PT, R0.reuse, 0x2, !P3 ;  /* 0x000000020000780c */ /* 0x040fe40005f01670 */
[----:B------:R-:W-:-:S02]  /*19980*/  ISETP.LT.OR P4, PT, R0, 0x9, !P2 ;  /* 0x000000090000780c */ /* 0x000fc40005781670 */
[----:B------:R0:W-:Y:S01]  /*19990*/  @!P1 STG.E.U8 desc[UR36][R4.64+0x1], R3 ;  /* 0x0000010304009986 */ /* 0x0001e2000c101124 */
[----:B------:R-:W-:-:S03]  /*199a0*/  ISETP.LT.OR P5, PT, R0, 0xa, !P2 ;  /* 0x0000000a0000780c */ /* 0x000fc600057a1670 */
[----:B0-----:R-:W3:Y:S01]  /*199b0*/  LDL.LU R3, [R1+0x410] ;  /* 0x0004100001037983 */ /* 0x001ee20000300800 */
[----:B----4-:R-:W-:-:S05]  /*199c0*/  @!P6 IMAD R2, R2, R17, RZ ;  /* 0x000000110202e224 */ /* 0x010fca00078e02ff */
[----:B------:R0:W-:Y:S04]  /*199d0*/  @!P6 STG.E.U8 desc[UR36][R10.64], R2 ;  /* 0x000000020a00e986 */ /* 0x0001e8000c101124 */
[----:B0-----:R-:W4:Y:S01]  /*199e0*/  LDL.LU R2, [R1+0x414] ;  /* 0x0004140001027983 */ /* 0x001f220000300800 */
[-C--:B------:R-:W-:Y:S02]  /*199f0*/  @!P0 IMAD R12, R12, R17.reuse, RZ ;  /* 0x000000110c0c8224 */ /* 0x080fe400078e02ff */
[----:B---3--:R-:W-:-:S03]  /*19a00*/  @!P4 IMAD R3, R3, R17, RZ ;  /* 0x000000110303c224 */ /* 0x008fc600078e02ff */
[----:B------:R0:W-:Y:S04]  /*19a10*/  @!P0 STG.E.U8 desc[UR36][R10.64+0x1], R12 ;  /* 0x0000010c0a008986 */ /* 0x0001e8000c101124 */
[----:B------:R1:W-:Y:S04]  /*19a20*/  @!P4 STG.E.U8 desc[UR36][R4.64+0x8], R3 ;  /* 0x000008030400c986 */ /* 0x0003e8000c101124 */
[----:B0-----:R-:W3:Y:S04]  /*19a30*/  LDL.LU R12, [R1+0x420] ;  /* 0x00042000010c7983 */ /* 0x001ee80000300800 */
[----:B-1----:R-:W5:Y:S01]  /*19a40*/  LDL.LU R3, [R1+0x418] ;  /* 0x0004180001037983 */ /* 0x002f620000300800 */
[----:B----4-:R-:W-:-:S05]  /*19a50*/  @!P5 IMAD R2, R2, R17, RZ ;  /* 0x000000110202d224 */ /* 0x010fca00078e02ff */
[----:B------:R0:W-:Y:S04]  /*19a60*/  @!P5 STG.E.U8 desc[UR36][R4.64+0x9], R2 ;  /* 0x000009020400d986 */ /* 0x0001e8000c101124 */
[----:B0-----:R-:W4:Y:S01]  /*19a70*/  LDL.LU R2, [R1+0x41c] ;  /* 0x00041c0001027983 */ /* 0x001f220000300800 */
[C---:B------:R-:W-:Y:S02]  /*19a80*/  ISETP.LT.OR P1, PT, R0.reuse, 0x9, !P3 ;  /* 0x000000090000780c */ /* 0x040fe40005f21670 */
[----:B------:R-:W-:-:S11]  /*19a90*/  ISETP.LT.OR P6, PT, R0, 0xa, !P3 ;  /* 0x0000000a0000780c */ /* 0x000fd60005fc1670 */
[----:B-----5:R-:W-:-:S05]  /*19aa0*/  @!P1 IMAD R3, R3, R17, RZ ;  /* 0x0000001103039224 */ /* 0x020fca00078e02ff */
[----:B------:R0:W-:Y:S04]  /*19ab0*/  @!P1 STG.E.U8 desc[UR36][R10.64+0x8], R3 ;  /* 0x000008030a009986 */ /* 0x0001e8000c101124 */
[----:B0-----:R-:W5:Y:S01]  /*19ac0*/  LDL.LU R3, [R1+0x424] ;  /* 0x0004240001037983 */ /* 0x001f620000300800 */
[----:B----4-:R-:W-:-:S05]  /*19ad0*/  @!P6 IMAD R2, R2, R17, RZ ;  /* 0x000000110202e224 */ /* 0x010fca00078e02ff */
[----:B------:R0:W-:Y:S04]  /*19ae0*/  @!P6 STG.E.U8 desc[UR36][R10.64+0x9], R2 ;  /* 0x000009020a00e986 */ /* 0x0001e8000c101124 */
[----:B0-----:R-:W4:Y:S01]  /*19af0*/  LDL.LU R2, [R1+0x428] ;  /* 0x0004280001027983 */ /* 0x001f220000300800 */
[C---:B------:R-:W-:Y:S02]  /*19b00*/  ISETP.LT.OR P0, PT, R0.reuse, 0x11, !P2 ;  /* 0x000000110000780c */ /* 0x040fe40005701670 */
[C---:B------:R-:W-:Y:S02]  /*19b10*/  ISETP.LT.OR P4, PT, R0.reuse, 0x12, !P2 ;  /* 0x000000120000780c */ /* 0x040fe40005781670 */
[----:B------:R-:W-:-:S09]  /*19b20*/  ISETP.LT.OR P5, PT, R0, 0x11, !P3 ;  /* 0x000000110000780c */ /* 0x000fd20005fa1670 */
[-C--:B---3--:R-:W-:Y:S02]  /*19b30*/  @!P0 IMAD R12, R12, R17.reuse, RZ ;  /* 0x000000110c0c8224 */ /* 0x088fe400078e02ff */
[----:B-----5:R-:W-:-:S03]  /*19b40*/  @!P4 IMAD R3, R3, R17, RZ ;  /* 0x000000110303c224 */ /* 0x020fc600078e02ff */
        /* <DEDUP_REMOVED lines=88> */
[C---:B------:R-:W-:Y:S02]  /*1a0d0*/  ISETP.LT.OR P6, PT, R0.reuse, 0x41, !P2 ;  /* 0x000000410000780c */ /* 0x040fe400057c1670 */
[----:B------:R-:W-:-:S09]  /*1a0e0*/  ISETP.LT.OR P0, PT, R0, 0x42, !P2 ;  /* 0x000000420000780c */ /* 0x000fd20005701670 */
[----:B----4-:R-:W-:-:S05]  /*1a0f0*/  @!P1 IMAD R2, R2, R17, RZ ;  /* 0x0000001102029224 */ /* 0x010fca00078e02ff */
[----:B------:R0:W-:Y:S04]  /*1a100*/  @!P1 STG.E.U8 desc[UR36][R10.64+0x39], R2 ;  /* 0x000039020a009986 */ /* 0x0001e8000c101124 */
[----:B0-----:R-:W4:Y:S01]  /*1a110*/  LDL.LU R2, [R1+0x484] ;  /* 0x0004840001027983 */ /* 0x001f220000300800 */
[----:B-----5:R-:W-:-:S05]  /*1a120*/  @!P6 IMAD R3, R3, R17, RZ ;  /* 0x000000110303e224 */ /* 0x020fca00078e02ff */
[----:B------:R0:W-:Y:S04]  /*1a130*/  @!P6 STG.E.U8 desc[UR36][R4.64+0x40], R3 ;  /* 0x000040030400e986 */ /* 0x0001e8000c101124 */
[----:B0-----:R-:W5:Y:S01]  /*1a140*/  LDL.LU R3, [R1+0x488] ;  /* 0x0004880001037983 */ /* 0x001f620000300800 */
        /* <DEDUP_REMOVED lines=13> */
[C---:B------:R-:W-:Y:S02]  /*1a220*/  ISETP.LT.OR P0, PT, R0.reuse, 0x49, !P3 ;  /* 0x000000490000780c */ /* 0x040fe40005f01670 */
[----:B------:R-:W-:-:S02]  /*1a230*/  ISETP.LT.OR P4, PT, R0, 0x4a, !P3 ;  /* 0x0000004a0000780c */ /* 0x000fc40005f81670 */
[----:B------:R-:W-:-:S05]  /*1a240*/  ISETP.LT.OR P5, PT, R0, 0x51, !P2 ;  /* 0x000000510000780c */ /* 0x000fca00057a1670 */
[----:B-----5:R-:W-:-:S05]  /*1a250*/  @!P1 IMAD R3, R3, R17, RZ ;  /* 0x0000001103039224 */ /* 0x020fca00078e02ff */
[----:B------:R3:W-:Y:S01]  /*1a260*/  @!P1 STG.E.U8 desc[UR36][R4.64+0x48], R3 ;  /* 0x0000480304009986 */ /* 0x0007e2000c101124 */
[----:B------:R-:W-:Y:S01]  /*1a270*/  ISETP.LT.OR P1, PT, R0, 0x52, !P2 ;  /* 0x000000520000780c */ /* 0x000fe20005721670 */
[-C--:B---3--:R-:W-:Y:S02]  /*1a280*/  @!P0 IMAD R3, R12, R17.reuse, RZ ;  /* 0x000000110c038224 */ /* 0x088fe400078e02ff */
[----:B------:R-:W3:Y:S01]  /*1a290*/  LDL.LU R12, [R1+0x298] ;  /* 0x00029800010c7983 */ /* 0x000ee20000300800 */
[----:B----4-:R-:W-:-:S05]  /*1a2a0*/  @!P6 IMAD R2, R2, R17, RZ ;  /* 0x000000110202e224 */ /* 0x010fca00078e02ff */
[----:B------:R0:W-:Y:S01]  /*1a2b0*/  @!P6 STG.E.U8 desc[UR36][R4.64+0x49], R2 ;  /* 0x000049020400e986 */ /* 0x0001e2000c101124 */
[----:B------:R-:W-:-:S03]  /*1a2c0*/  ISETP.LT.OR P6, PT, R0, 0x51, !P3 ;  /* 0x000000510000780c */ /* 0x000fc60005fc1670 */
[----:B------:R1:W-:Y:S01]  /*1a2d0*/  @!P0 STG.E.U8 desc[UR36][R10.64+0x48], R3 ;  /* 0x000048030a008986 */ /* 0x0003e2000c101124 */
[----:B------:R-:W-:Y:S01]  /*1a2e0*/  ISETP.LT.OR P0, PT, R0, 0x52, !P3 ;  /* 0x000000520000780c */ /* 0x000fe20005f01670 */
[-C--:B0-----:R-:W-:Y:S02]  /*1a2f0*/  @!P4 IMAD R2, R235, R17.reuse, RZ ;  /* 0x00000011eb02c224 */ /* 0x081fe400078e02ff */
[----:B------:R-:W4:Y:S01]  /*1a300*/  LDL.LU R235, [R1+0x29c] ;  /* 0x00029c0001eb7983 */ /* 0x000f220000300800 */
[----:B-1----:R-:W-:-:S03]  /*1a310*/  @!P5 IMAD R3, R234, R17, RZ ;  /* 0x00000011ea03d224 */ /* 0x002fc600078e02ff */
[----:B------:R0:W-:Y:S01]  /*1a320*/  @!P4 STG.E.U8 desc[UR36][R10.64+0x49], R2 ;  /* 0x000049020a00c986 */ /* 0x0001e2000c101124 */
[----:B------:R-:W-:-:S03]  /*1a330*/  ISETP.LT.OR P4, PT, R0, 0x59, !P2 ;  /* 0x000000590000780c */ /* 0x000fc60005781670 */
[----:B------:R1:W-:Y:S01]  /*1a340*/  @!P5 STG.E.U8 desc[UR36][R4.64+0x50], R3 ;  /* 0x000050030400d986 */ /* 0x0003e2000c101124 */
[----:B------:R-:W-:-:S03]  /*1a350*/  ISETP.LT.OR P5, PT, R0, 0x5a, !P2 ;  /* 0x0000005a0000780c */ /* 0x000fc600057a1670 */
[----:B------:R-:W5:Y:S01]  /*1a360*/  LDL.LU R234, [R1+0x2a0] ;  /* 0x0002a00001ea7983 */ /* 0x000f620000300800 */
[----:B0-----:R-:W-:-:S03]  /*1a370*/  @!P1 IMAD R2, R233, R17, RZ ;  /* 0x00000011e9029224 */ /* 0x001fc600078e02ff */
[----:B------:R-:W5:Y:S01]  /*1a380*/  LDL.LU R233, [R1+0x2a4] ;  /* 0x0002a40001e97983 */ /* 0x000f620000300800 */
        /* <DEDUP_REMOVED lines=310> */
[----:B--2---:R-:W-:-:S03]  /*1b6f0*/  @!P4 IMAD R2, R153, R17, RZ ;  /* 0x000000119902c224 */ /* 0x004fc600078e02ff */
[----:B------:R-:W2:Y:S01]  /*1b700*/  LDL.LU R153, [R1+0x3dc] ;  /* 0x0003dc0001997983 */ /* 0x000ea20000300800 */
[----:B0-----:R-:W-:-:S03]  /*1b710*/  @!P5 IMAD R3, R152, R17, RZ ;  /* 0x000000119803d224 */ /* 0x001fc600078e02ff */
[----:B------:R0:W-:Y:S01]  /*1b720*/  @!P4 STG.E.U8 desc[UR36][R10.64+0xe9], R2 ;  /* 0x0000e9020a00c986 */ /* 0x0001e2000c101124 */
[----:B------:R-:W-:-:S03]  /*1b730*/  ISETP.LT.OR P4, PT, R0, 0xf9, !P2 ;  /* 0x000000f90000780c */ /* 0x000fc60005781670 */
[----:B------:R1:W-:Y:S01]  /*1b740*/  @!P5 STG.E.U8 desc[UR36][R4.64+0xf0], R3 ;  /* 0x0000f0030400d986 */ /* 0x0003e2000c101124 */
[----:B------:R-:W-:-:S03]  /*1b750*/  ISETP.LT.OR P5, PT, R0, 0xfa, !P2 ;  /* 0x000000fa0000780c */ /* 0x000fc600057a1670 */
[----:B------:R-:W2:Y:S01]  /*1b760*/  LDL.LU R152, [R1+0x3e0] ;  /* 0x0003e00001987983 */ /* 0x000ea20000300800 */
[----:B0-----:R-:W-:-:S03]  /*1b770*/  @!P1 IMAD R2, R23, R17, RZ ;  /* 0x0000001117029224 */ /* 0x001fc600078e02ff */
[----:B------:R-:W2:Y:S01]  /*1b780*/  LDL.LU R23, [R1+0x3e4] ;  /* 0x0003e40001177983 */ /* 0x000ea20000300800 */
[----:B-1----:R-:W-:-:S03]  /*1b790*/  @!P6 IMAD R3, R22, R17, RZ ;  /* 0x000000111603e224 */ /* 0x002fc600078e02ff */
        /* <DEDUP_REMOVED lines=8> */
[----:B------:R0:W-:Y:S04]  /*1b820*/  @!P0 STG.E.U8 desc[UR36][R10.64+0xf1], R2 ;  /* 0x0000f1020a008986 */ /* 0x0001e8000c101124 */
[----:B------:R1:W-:Y:S04]  /*1b830*/  @!P4 STG.E.U8 desc[UR36][R4.64+0xf8], R3 ;  /* 0x0000f8030400c986 */ /* 0x0003e8000c101124 */
[----:B------:R-:W2:Y:S01]  /*1b840*/  LDL.LU R20, [R1+0x3f0] ;  /* 0x0003f00001147983 */ /* 0x000ea20000300800 */
[----:B0-----:R-:W-:-:S03]  /*1b850*/  @!P5 IMAD R2, R15, R17, RZ ;  /* 0x000000110f02d224 */ /* 0x001fc600078e02ff */
[----:B------:R-:W2:Y:S01]  /*1b860*/  LDL.LU R15, [R1+0x3f4] ;  /* 0x0003f400010f7983 */ /* 0x000ea20000300800 */
[----:B-1----:R-:W-:-:S03]  /*1b870*/  @!P1 IMAD R3, R14, R17, RZ ;  /* 0x000000110e039224 */ /* 0x002fc600078e02ff */
[----:B------:R0:W-:Y:S01]  /*1b880*/  @!P5 STG.E.U8 desc[UR36][R4.64+0xf9], R2 ;  /* 0x0000f9020400d986 */ /* 0x0001e2000c101124 */
[----:B------:R-:W-:-:S03]  /*1b890*/  ISETP.GE.AND P0, PT, R155, 0x81, PT ;  /* 0x000000819b00780c */ /* 0x000fc60003f06270 */
[----:B------:R-:W2:Y:S04]  /*1b8a0*/  LDL.LU R14, [R1+0x3f8] ;  /* 0x0003f800010e7983 */ /* 0x000ea80000300800 */
[----:B------:R1:W-:Y:S01]  /*1b8b0*/  @!P1 STG.E.U8 desc[UR36][R10.64+0xf8], R3 ;  /* 0x0000f8030a009986 */ /* 0x0003e2000c101124 */
[----:B0-----:R-:W-:Y:S01]  /*1b8c0*/  @!P6 IMAD R2, R13, R17, RZ ;  /* 0x000000110d02e224 */ /* 0x001fe200078e02ff */
[----:B------:R-:W-:Y:S02]  /*1b8d0*/  ISETP.GE.AND P1, PT, R155, 0x89, PT ;  /* 0x000000899b00780c */ /* 0x000fe40003f26270 */
[----:B------:R-:W2:Y:S04]  /*1b8e0*/  LDL.LU R13, [R1+0x3fc] ;  /* 0x0003fc00010d7983 */ /* 0x000ea80000300800 */
[----:B------:R0:W-:Y:S04]  /*1b8f0*/  @!P6 STG.E.U8 desc[UR36][R10.64+0xf9], R2 ;  /* 0x0000f9020a00e986 */ /* 0x0001e8000c101124 */
[----:B-1----:R-:W3:Y:S04]  /*1b900*/  LDL.LU R3, [R1+0x200] ;  /* 0x0002000001037983 */ /* 0x002ee80000300800 */
[----:B------:R-:W4:Y:S04]  /*1b910*/  LDL.LU R155, [R1+0x294] ;  /* 0x00029400019b7983 */ /* 0x000f280000300800 */
[----:B0-----:R-:W5:Y:S01]  /*1b920*/  LDL.LU R2, [R1+0x204] ;  /* 0x0002040001027983 */ /* 0x001f620000300800 */
[----:B------:R-:W-:-:S02]  /*1b930*/  ISETP.LT.OR P4, PT, R0, 0x1, !P0 ;  /* 0x000000010000780c */ /* 0x000fc40004781670 */
[----:B------:R-:W-:-:S11]  /*1b940*/  ISETP.LT.OR P5, PT, R0, 0x2, !P0 ;  /* 0x000000020000780c */ /* 0x000fd600047a1670 */
[-C--:B---3--:R-:W-:Y:S02]  /*1b950*/  @!P4 IMAD R3, R3, R17.reuse, RZ ;  /* 0x000000110303c224 */ /* 0x088fe400078e02ff */
[----:B-----5:R-:W-:-:S03]  /*1b960*/  @!P5 IMAD R2, R2, R17, RZ ;  /* 0x000000110202d224 */ /* 0x020fc600078e02ff */
[----:B------:R0:W-:Y:S04]  /*1b970*/  @!P4 STG.E.U8 desc[UR36][R6.64], R3 ;  /* 0x000000030600c986 */ /* 0x0001e8000c101124 */
[----:B------:R1:W-:Y:S04]  /*1b980*/  @!P5 STG.E.U8 desc[UR36][R6.64+0x1], R2 ;  /* 0x000001020600d986 */ /* 0x0003e8000c101124 */
[----:B0-----:R-:W3:Y:S04]  /*1b990*/  LDL.LU R3, [R1+0x20c] ;  /* 0x00020c0001037983 */ /* 0x001ee80000300800 */
[----:B-1----:R-:W5:Y:S01]  /*1b9a0*/  LDL.LU R2, [R1+0x208] ;  /* 0x0002080001027983 */ /* 0x002f620000300800 */
[----:B------:R-:W-:-:S02]  /*1b9b0*/  ISETP.LT.OR P6, PT, R0, 0x1, !P1 ;  /* 0x000000010000780c */ /* 0x000fc40004fc1670 */
[C---:B------:R-:W-:Y:S02]  /*1b9c0*/  ISETP.LT.OR P4, PT, R0.reuse, 0x2, !P1 ;  /* 0x000000020000780c */ /* 0x040fe40004f81670 */
[----:B------:R-:W-:-:S09]  /*1b9d0*/  ISETP.LT.OR P5, PT, R0, 0x9, !P0 ;  /* 0x000000090000780c */ /* 0x000fd200047a1670 */
[----:B-----5:R-:W-:-:S05]  /*1b9e0*/  @!P6 IMAD R2, R2, R17, RZ ;  /* 0x000000110202e224 */ /* 0x020fca00078e02ff */
[----:B------:R0:W-:Y:S04]  /*1b9f0*/  @!P6 STG.E.U8 desc[UR36][R8.64], R2 ;  /* 0x000000020800e986 */ /* 0x0001e8000c101124 */
[----:B0-----:R-:W5:Y:S01]  /*1ba00*/  LDL.LU R2, [R1+0x210] ;  /* 0x0002100001027983 */ /* 0x001f620000300800 */
[----:B---3--:R-:W-:-:S05]  /*1ba10*/  @!P4 IMAD R3, R3, R17, RZ ;  /* 0x000000110303c224 */ /* 0x008fca00078e02ff */
[----:B------:R0:W-:Y:S04]  /*1ba20*/  @!P4 STG.E.U8 desc[UR36][R8.64+0x1], R3 ;  /* 0x000001030800c986 */ /* 0x0001e8000c101124 */
[----:B0-----:R-:W3:Y:S01]  /*1ba30*/  LDL.LU R3, [R1+0x218] ;  /* 0x0002180001037983 */ /* 0x001ee20000300800 */
[----:B-----5:R-:W-:-:S05]  /*1ba40*/  @!P5 IMAD R2, R2, R17, RZ ;  /* 0x000000110202d224 */ /* 0x020fca00078e02ff */
[----:B------:R0:W-:Y:S04]  /*1ba50*/  @!P5 STG.E.U8 desc[UR36][R6.64+0x8], R2 ;  /* 0x000008020600d986 */ /* 0x0001e8000c101124 */
[----:B0-----:R-:W5:Y:S01]  /*1ba60*/  LDL.LU R2, [R1+0x214] ;  /* 0x0002140001027983 */ /* 0x001f620000300800 */
[C---:B------:R-:W-:Y:S02]  /*1ba70*/  ISETP.LT.OR P6, PT, R0.reuse, 0xa, !P0 ;  /* 0x0000000a0000780c */ /* 0x040fe400047c1670 */
        /* <DEDUP_REMOVED lines=121> */
[----:B------:R-:W-:-:S11]  /*1c210*/  ISETP.LT.OR P5, PT, R0, 0x4a, !P0 ;  /* 0x0000004a0000780c */ /* 0x000fd600047a1670 */
[-C--:B---3--:R-:W-:Y:S02]  /*1c220*/  @!P4 IMAD R3, R3, R17.reuse, RZ ;  /* 0x000000110303c224 */ /* 0x088fe400078e02ff */
[----:B-----5:R-:W-:-:S05]  /*1c230*/  @!P6 IMAD R2, R2, R17, RZ ;  /* 0x000000110202e224 */ /* 0x020fca00078e02ff */
[----:B------:R4:W-:Y:S01]  /*1c240*/  @!P6 STG.E.U8 desc[UR36][R8.64+0x41], R2 ;  /* 0x000041020800e986 */ /* 0x0009e2000c101124 */
[----:B------:R-:W-:-:S03]  /*1c250*/  ISETP.LT.OR P6, PT, R0, 0x49, !P1 ;  /* 0x000000490000780c */ /* 0x000fc60004fc1670 */
[----:B------:R0:W-:Y:S01]  /*1c260*/  @!P4 STG.E.U8 desc[UR36][R6.64+0x48], R3 ;  /* 0x000048030600c986 */ /* 0x0001e2000c101124 */
[----:B------:R-:W-:Y:S01]  /*1c270*/  ISETP.LT.OR P4, PT, R0, 0x4a, !P1 ;  /* 0x0000004a0000780c */ /* 0x000fe20004f81670 */
[----:B----4-:R-:W-:-:S05]  /*1c280*/  @!P5 IMAD R2, R155, R17, RZ ;  /* 0x000000119b02d224 */ /* 0x010fca00078e02ff */
[----:B------:R1:W-:Y:S01]  /*1c290*/  @!P5 STG.E.U8 desc[UR36][R6.64+0x49], R2 ;  /* 0x000049020600d986 */ /* 0x0003e2000c101124 */
[----:B------:R-:W-:-:S06]  /*1c2a0*/  ISETP.LT.OR P5, PT, R0, 0x51, !P0 ;  /* 0x000000510000780c */ /* 0x000fcc00047a1670 */
[-C--:B0-----:R-:W-:Y:S02]  /*1c2b0*/  @!P4 IMAD R3, R235, R17.reuse, RZ ;  /* 0x00000011eb03c224 */ /* 0x081fe400078e02ff */
[----:B-1----:R-:W-:-:S05]  /*1c2c0*/  @!P6 IMAD R2, R12, R17, RZ ;  /* 0x000000110c02e224 */ /* 0x002fca00078e02ff */
[----:B------:R0:W-:Y:S01]  /*1c2d0*/  @!P6 STG.E.U8 desc[UR36][R8.64+0x48], R2 ;  /* 0x000048020800e986 */ /* 0x0001e2000c101124 */
[----:B------:R-:W-:-:S03]  /*1c2e0*/  ISETP.LT.OR P6, PT, R0, 0x52, !P0 ;  /* 0x000000520000780c */ /* 0x000fc600047c1670 */
[----:B------:R1:W-:Y:S01]  /*1c2f0*/  @!P4 STG.E.U8 desc[UR36][R8.64+0x49], R3 ;  /* 0x000049030800c986 */ /* 0x0003e2000c101124 */
[----:B------:R-:W-:Y:S01]  /*1c300*/  ISETP.LT.OR P4, PT, R0, 0x51, !P1 ;  /* 0x000000510000780c */ /* 0x000fe20004f81670 */
[----:B0-----:R-:W-:-:S05]  /*1c310*/  @!P5 IMAD R2, R234, R17, RZ ;  /* 0x00000011ea02d224 */ /* 0x001fca00078e02ff */
[----:B------:R0:W-:Y:S01]  /*1c320*/  @!P5 STG.E.U8 desc[UR36][R6.64+0x50], R2 ;  /* 0x000050020600d986 */ /* 0x0001e2000c101124 */
[----:B------:R-:W-:-:S06]  /*1c330*/  ISETP.LT.OR P5, PT, R0, 0x52, !P1 ;  /* 0x000000520000780c */ /* 0x000fcc0004fa1670 */
[-C--:B-1----:R-:W-:Y:S02]  /*1c340*/  @!P4 IMAD R3, R232, R17.reuse, RZ ;  /* 0x00000011e803c224 */ /* 0x082fe400078e02ff */
[----:B0-----:R-:W-:-:S05]  /*1c350*/  @!P6 IMAD R2, R233, R17, RZ ;  /* 0x00000011e902e224 */ /* 0x001fca00078e02ff */
        /* <DEDUP_REMOVED lines=232> */
[-C--:B--2---:R-:W-:Y:S02]  /*1d1e0*/  @!P4 IMAD R3, R152, R17.reuse, RZ ;  /* 0x000000119803c224 */ /* 0x084fe400078e02ff */
        /* <DEDUP_REMOVED lines=12> */
[----:B------:R-:W-:Y:S01]  /*1d2b0*/  @!P4 STG.E.U8 desc[UR36][R8.64+0xf1], R3 ;  /* 0x0000f1030800c986 */ /* 0x000fe2000c101124 */
[----:B0-----:R-:W-:-:S05]  /*1d2c0*/  @!P5 IMAD R2, R20, R17, RZ ;  /* 0x000000111402d224 */ /* 0x001fca00078e02ff */
[----:B------:R0:W-:Y:S01]  /*1d2d0*/  @!P5 STG.E.U8 desc[UR36][R6.64+0xf8], R2 ;  /* 0x0000f8020600d986 */ /* 0x0001e2000c101124 */
[----:B------:R-:W-:-:S03]  /*1d2e0*/  ISETP.LT.OR P5, PT, R0, 0xfa, !P1 ;  /* 0x000000fa0000780c */ /* 0x000fc60004fa1670 */
[----:B0-----:R-:W-:-:S05]  /*1d2f0*/  @!P6 IMAD R2, R15, R17, RZ ;  /* 0x000000110f02e224 */ /* 0x001fca00078e02ff */
[----:B------:R0:W-:Y:S05]  /*1d300*/  @!P6 STG.E.U8 desc[UR36][R6.64+0xf9], R2 ;  /* 0x0000f9020600e986 */ /* 0x0001ea000c101124 */
[----:B0-----:R-:W-:Y:S02]  /*1d310*/  @!P5 IMAD R2, R13, R17, RZ ;  /* 0x000000110d02d224 */ /* 0x001fe400078e02ff */
        /* <DEDUP_REMOVED lines=83> */
[----:B------:R-:W-:-:S03]  /*1d850*/  @!P4 IMAD R3, R14, R17, RZ ;  /* 0x000000110e03c224 */ /* 0x000fc600078e02ff */
        /* <DEDUP_REMOVED lines=9> */
[----:B------:R0:W-:Y:S04]  /*1d8f0*/  @!P4 STG.E.U8 desc[UR36][R8.64+0xf8], R3 ;  /* 0x0000f8030800c986 */ /* 0x0001e8000c101124 */
[----:B------:R1:W-:Y:S04]  /*1d900*/  @!P5 STG.E.U8 desc[UR36][R8.64+0xf9], R2 ;  /* 0x0000f9020800d986 */ /* 0x0003e8000c101124 */
[----:B0-----:R-:W2:Y:S04]  /*1d910*/  LDL.LU R3, [R1+0x4] ;  /* 0x0000040001037983 */ /* 0x001ea80000300800 */
[----:B-1----:R-:W3:Y:S01]  /*1d920*/  LDL.LU R2, [R1] ;  /* 0x0000000001027983 */ /* 0x002ee20000300800 */
[----:B------:R-:W-:-:S02]  /*1d930*/  ISETP.LT.OR P6, PT, R0, 0x101, !P2 ;  /* 0x000001010000780c */ /* 0x000fc400057c1670 */
[C---:B------:R-:W-:Y:S02]  /*1d940*/  ISETP.LT.OR P4, PT, R0.reuse, 0x102, !P2 ;  /* 0x000001020000780c */ /* 0x040fe40005781670 */
[----:B------:R-:W-:-:S09]  /*1d950*/  ISETP.LT.OR P5, PT, R0, 0x101, !P3 ;  /* 0x000001010000780c */ /* 0x000fd20005fa1670 */
[----:B---3--:R-:W-:-:S05]  /*1d960*/  @!P6 IMAD R2, R2, R17, RZ ;  /* 0x000000110202e224 */ /* 0x008fca00078e02ff */
[----:B------:R0:W-:Y:S04]  /*1d970*/  @!P6 STG.E.U8 desc[UR36][R4.64+0x100], R2 ;  /* 0x000100020400e986 */ /* 0x0001e8000c101124 */
[----:B0-----:R-:W3:Y:S01]  /*1d980*/  LDL.LU R2, [R1+0x8] ;  /* 0x0000080001027983 */ /* 0x001ee20000300800 */
[----:B--2---:R-:W-:-:S05]  /*1d990*/  @!P4 IMAD R3, R3, R17, RZ ;  /* 0x000000110303c224 */ /* 0x004fca00078e02ff */
[----:B------:R0:W-:Y:S04]  /*1d9a0*/  @!P4 STG.E.U8 desc[UR36][R4.64+0x101], R3 ;  /* 0x000101030400c986 */ /* 0x0001e8000c101124 */
[----:B0-----:R-:W2:Y:S01]  /*1d9b0*/  LDL.LU R3, [R1+0x10] ;  /* 0x0000100001037983 */ /* 0x001ea20000300800 */
[----:B---3--:R-:W-:-:S05]  /*1d9c0*/  @!P5 IMAD R2, R2, R17, RZ ;  /* 0x000000110202d224 */ /* 0x008fca00078e02ff */
[----:B------:R0:W-:Y:S04]  /*1d9d0*/  @!P5 STG.E.U8 desc[UR36][R10.64+0x100], R2 ;  /* 0x000100020a00d986 */ /* 0x0001e8000c101124 */
[----:B0-----:R-:W3:Y:S01]  /*1d9e0*/  LDL.LU R2, [R1+0xc] ;  /* 0x00000c0001027983 */ /* 0x001ee20000300800 */
[C---:B------:R-:W-:Y:S02]  /*1d9f0*/  ISETP.LT.OR P6, PT, R0.reuse, 0x102, !P3 ;  /* 0x000001020000780c */ /* 0x040fe40005fc1670 */
        /* <DEDUP_REMOVED lines=120> */
[----:B------:R-:W-:-:S13]  /*1e180*/  ISETP.LT.OR P4, PT, R0, 0x141, !P3 ;  /* 0x000001410000780c */ /* 0x000fda0005f81670 */
[-C--:B--2---:R-:W-:Y:S02]  /*1e190*/  @!P4 IMAD R3, R3, R17.reuse, RZ ;  /* 0x000000110303c224 */ /* 0x084fe400078e02ff */
[----:B---3--:R-:W-:-:S05]  /*1e1a0*/  @!P6 IMAD R2, R2, R17, RZ ;  /* 0x000000110202e224 */ /* 0x008fca00078e02ff */
[----:B------:R0:W-:Y:S04]  /*1e1b0*/  @!P6 STG.E.U8 desc[UR36][R4.64+0x141], R2 ;  /* 0x000141020400e986 */ /* 0x0001e8000c101124 */
[----:B0-----:R-:W2:Y:S04]  /*1e1c0*/  LDL.LU R2, [R1+0x8c] ;  /* 0x00008c0001027983 */ /* 0x001ea80000300800 */
[----:B------:R0:W-:Y:S04]  /*1e1d0*/  @!P4 STG.E.U8 desc[UR36][R10.64+0x140], R3 ;  /* 0x000140030a00c986 */ /* 0x0001e8000c101124 */
[----:B0-----:R-:W3:Y:S01]  /*1e1e0*/  LDL.LU R3, [R1+0x9c] ;  /* 0x00009c0001037983 */ /* 0x001ee20000300800 */
[----:B------:R-:W-:-:S02]  /*1e1f0*/  ISETP.LT.OR P5, PT, R0, 0x142, !P3 ;  /* 0x000001420000780c */ /* 0x000fc40005fa1670 */
[C---:B------:R-:W-:Y:S02]  /*1e200*/  ISETP.LT.OR P6, PT, R0.reuse, 0x149, !P2 ;  /* 0x000001490000780c */ /* 0x040fe400057c1670 */
[----:B------:R-:W-:-:S11]  /*1e210*/  ISETP.LT.OR P4, PT, R0, 0x14a, !P2 ;  /* 0x0000014a0000780c */ /* 0x000fd60005781670 */
[-C--:B------:R-:W-:Y:S02]  /*1e220*/  @!P6 IMAD R13, R13, R17.reuse, RZ ;  /* 0x000000110d0de224 */ /* 0x080fe400078e02ff */
[-C--:B------:R-:W-:Y:S02]  /*1e230*/  @!P4 IMAD R15, R15, R17.reuse, RZ ;  /* 0x000000110f0fc224 */ /* 0x080fe400078e02ff */
[----:B--2---:R-:W-:-:S05]  /*1e240*/  @!P5 IMAD R2, R2, R17, RZ ;  /* 0x000000110202d224 */ /* 0x004fca00078e02ff */
[----:B------:R-:W-:Y:S01]  /*1e250*/  @!P5 STG.E.U8 desc[UR36][R10.64+0x141], R2 ;  /* 0x000141020a00d986 */ /* 0x000fe2000c101124 */
[----:B------:R-:W-:-:S03]  /*1e260*/  ISETP.LT.OR P5, PT, R0, 0x149, !P3 ;  /* 0x000001490000780c */ /* 0x000fc60005fa1670 */
[----:B------:R5:W-:Y:S01]  /*1e270*/  @!P6 STG.E.U8 desc[UR36][R4.64+0x148], R13 ;  /* 0x0001480d0400e986 */ /* 0x000be2000c101124 */
[----:B------:R-:W-:-:S03]  /*1e280*/  ISETP.LT.OR P6, PT, R0, 0x14a, !P3 ;  /* 0x0000014a0000780c */ /* 0x000fc60005fc1670 */
[----:B------:R0:W-:Y:S01]  /*1e290*/  @!P4 STG.E.U8 desc[UR36][R4.64+0x149], R15 ;  /* 0x0001490f0400c986 */ /* 0x0001e2000c101124 */
[----:B------:R-:W-:-:S05]  /*1e2a0*/  ISETP.LT.OR P4, PT, R0, 0x151, !P2 ;  /* 0x000001510000780c */ /* 0x000fca0005781670 */
[----:B----4-:R-:W-:-:S04]  /*1e2b0*/  @!P5 IMAD R21, R21, R17, RZ ;  /* 0x000000111515d224 */ /* 0x010fc800078e02ff */
[----:B---3--:R-:W-:Y:S01]  /*1e2c0*/  @!P6 IMAD R3, R3, R17, RZ ;  /* 0x000000110303e224 */ /* 0x008fe200078e02ff */
[----:B------:R-:W-:Y:S01]  /*1e2d0*/  @!P5 STG.E.U8 desc[UR36][R10.64+0x148], R21 ;  /* 0x000148150a00d986 */ /* 0x000fe2000c101124 */
[----:B------:R-:W-:-:S03]  /*1e2e0*/  ISETP.LT.OR P5, PT, R0, 0x152, !P2 ;  /* 0x000001520000780c */ /* 0x000fc600057a1670 */
[----:B------:R1:W-:Y:S01]  /*1e2f0*/  @!P6 STG.E.U8 desc[UR36][R10.64+0x149], R3 ;  /* 0x000149030a00e986 */ /* 0x0003e2000c101124 */
[----:B------:R-:W-:Y:S01]  /*1e300*/  ISETP.LT.OR P6, PT, R0, 0x151, !P3 ;  /* 0x000001510000780c */ /* 0x000fe20005fc1670 */
[----:B-----5:R-:W-:-:S05]  /*1e310*/  @!P4 IMAD R13, R155, R17, RZ ;  /* 0x000000119b0dc224 */ /* 0x020fca00078e02ff */
[----:B------:R2:W-:Y:S01]  /*1e320*/  @!P4 STG.E.U8 desc[UR36][R4.64+0x150], R13 ;  /* 0x0001500d0400c986 */ /* 0x0005e2000c101124 */
[----:B------:R-:W-:Y:S02]  /*1e330*/  ISETP.LT.OR P4, PT, R0, 0x152, !P3 ;  /* 0x000001520000780c */ /* 0x000fe40005f81670 */
[----:B------:R-:W-:-:S04]  /*1e340*/  @!P5 IMAD R23, R23, R17, RZ ;  /* 0x000000111717d224 */ /* 0x000fc800078e02ff */
[----:B0-----:R-:W-:Y:S01]  /*1e350*/  @!P6 IMAD R15, R12, R17, RZ ;  /* 0x000000110c0fe224 */ /* 0x001fe200078e02ff */
[----:B------:R-:W-:Y:S01]  /*1e360*/  @!P5 STG.E.U8 desc[UR36][R4.64+0x151], R23 ;  /* 0x000151170400d986 */ /* 0x000fe2000c101124 */
[----:B------:R-:W-:-:S03]  /*1e370*/  ISETP.LT.OR P5, PT, R0, 0x159, !P2 ;  /* 0x000001590000780c */ /* 0x000fc600057a1670 */
[----:B------:R0:W-:Y:S01]  /*1e380*/  @!P6 STG.E.U8 desc[UR36][R10.64+0x150], R15 ;  /* 0x0001500f0a00e986 */ /* 0x0001e2000c101124 */
[----:B------:R-:W-:Y:S01]  /*1e390*/  ISETP.LT.OR P6, PT, R0, 0x15a, !P2 ;  /* 0x0000015a0000780c */ /* 0x000fe200057c1670 */
[----:B-1----:R-:W-:-:S05]  /*1e3a0*/  @!P4 IMAD R3, R235, R17, RZ ;  /* 0x00000011eb03c224 */ /* 0x002fca00078e02ff */
[----:B------:R1:W-:Y:S01]  /*1e3b0*/  @!P4 STG.E.U8 desc[UR36][R10.64+0x151], R3 ;  /* 0x000151030a00c986 */ /* 0x0003e2000c101124 */
[----:B------:R-:W-:Y:S02]  /*1e3c0*/  ISETP.LT.OR P4, PT, R0, 0x159, !P3 ;  /* 0x000001590000780c */ /* 0x000fe40005f81670 */
[----:B------:R-:W-:-:S04]  /*1e3d0*/  @!P5 IMAD R21, R234, R17, RZ ;  /* 0x00000011ea15d224 */ /* 0x000fc800078e02ff */
[----:B--2---:R-:W-:Y:S01]  /*1e3e0*/  @!P6 IMAD R13, R233, R17, RZ ;  /* 0x00000011e90de224 */ /* 0x004fe200078e02ff */
[----:B------:R-:W-:Y:S01]  /*1e3f0*/  @!P5 STG.E.U8 desc[UR36][R4.64+0x158], R21 ;  /* 0x000158150400d986 */ /* 0x000fe2000c101124 */
[----:B------:R-:W-:-:S03]  /*1e400*/  ISETP.LT.OR P5, PT, R0, 0x15a, !P3 ;  /* 0x0000015a0000780c */ /* 0x000fc60005fa1670 */
[----:B------:R2:W-:Y:S01]  /*1e410*/  @!P6 STG.E.U8 desc[UR36][R4.64+0x159], R13 ;  /* 0x0001590d0400e986 */ /* 0x0005e2000c101124 */
[----:B------:R-:W-:Y:S01]  /*1e420*/  ISETP.LT.OR P6, PT, R0, 0x161, !P2 ;  /* 0x000001610000780c */ /* 0x000fe200057c1670 */
[----:B0-----:R-:W-:-:S05]  /*1e430*/  @!P4 IMAD R15, R232, R17, RZ ;  /* 0x00000011e80fc224 */ /* 0x001fca00078e02ff */
[----:B------:R0:W-:Y:S01]  /*1e440*/  @!P4 STG.E.U8 desc[UR36][R10.64+0x158], R15 ;  /* 0x0001580f0a00c986 */ /* 0x0001e2000c101124 */
[----:B------:R-:W-:Y:S02]  /*1e450*/  ISETP.LT.OR P4, PT, R0, 0x162, !P2 ;  /* 0x000001620000780c */ /* 0x000fe40005781670 */
[----:B------:R-:W-:-:S04]  /*1e460*/  @!P5 IMAD R23, R231, R17, RZ ;  /* 0x00000011e717d224 */ /* 0x000fc800078e02ff */
[----:B-1----:R-:W-:Y:S01]  /*1e470*/  @!P6 IMAD R3, R230, R17, RZ ;  /* 0x00000011e603e224 */ /* 0x002fe200078e02ff */
[----:B------:R-:W-:Y:S01]  /*1e480*/  @!P5 STG.E.U8 desc[UR36][R10.64+0x159], R23 ;  /* 0x000159170a00d986 */ /* 0x000fe2000c101124 */
[----:B------:R-:W-:-:S03]  /*1e490*/  ISETP.LT.OR P5, PT, R0, 0x161, !P3 ;  /* 0x000001610000780c */ /* 0x000fc60005fa1670 */
[----:B------:R1:W-:Y:S01]  /*1e4a0*/  @!P6 STG.E.U8 desc[UR36][R4.64+0x160], R3 ;  /* 0x000160030400e986 */ /* 0x0003e2000c101124 */
[----:B------:R-:W-:Y:S01]  /*1e4b0*/  ISETP.LT.OR P6, PT, R0, 0x162, !P3 ;  /* 0x000001620000780c */ /* 0x000fe20005fc1670 */
[----:B--2---:R-:W-:-:S05]  /*1e4c0*/  @!P4 IMAD R13, R229, R17, RZ ;  /* 0x00000011e50dc224 */ /* 0x004fca00078e02ff */
        /* <DEDUP_REMOVED lines=218> */
[----:B------:R-:W-:Y:S01]  /*1f270*/  @!P5 IMAD R21, R156, R17, RZ ;  /* 0x000000119c15d224 */ /* 0x000fe200078e02ff */
[----:B------:R-:W-:-:S03]  /*1f280*/  ISETP.LT.OR P2, PT, R0, 0x1fa, !P2 ;  /* 0x000001fa0000780c */ /* 0x000fc60005741670 */
[-C--:B0-----:R-:W-:Y:S01]  /*1f290*/  @!P6 IMAD R15, R153, R17.reuse, RZ ;  /* 0x00000011990fe224 */ /* 0x081fe200078e02ff */
[----:B------:R0:W-:Y:S01]  /*1f2a0*/  @!P5 STG.E.U8 desc[UR36][R10.64+0x1f0], R21 ;  /* 0x0001f0150a00d986 */ /* 0x0001e2000c101124 */
[C---:B------:R-:W-:Y:S02]  /*1f2b0*/  ISETP.LT.OR P5, PT, R0.reuse, 0x1f9, !P3 ;  /* 0x000001f90000780c */ /* 0x040fe40005fa1670 */
[C---:B------:R-:W-:Y:S01]  /*1f2c0*/  ISETP.LT.OR P3, PT, R0.reuse, 0x1fa, !P3 ;  /* 0x000001fa0000780c */ /* 0x040fe20005f61670 */
[----:B------:R3:W-:Y:S01]  /*1f2d0*/  @!P6 STG.E.U8 desc[UR36][R10.64+0x1f1], R15 ;  /* 0x0001f10f0a00e986 */ /* 0x0007e2000c101124 */
[----:B------:R-:W-:Y:S01]  /*1f2e0*/  ISETP.LT.OR P6, PT, R0, 0x101, !P0 ;  /* 0x000001010000780c */ /* 0x000fe200047c1670 */
[----:B-1----:R-:W-:-:S03]  /*1f2f0*/  @!P4 IMAD R3, R152, R17, RZ ;  /* 0x000000119803c224 */ /* 0x002fc600078e02ff */
[-C--:B--2---:R-:W-:Y:S02]  /*1f300*/  @!P2 IMAD R13, R22, R17.reuse, RZ ;  /* 0x00000011160da224 */ /* 0x084fe400078e02ff */
[----:B------:R1:W-:Y:S03]  /*1f310*/  @!P4 STG.E.U8 desc[UR36][R4.64+0x1f8], R3 ;  /* 0x0001f8030400c986 */ /* 0x0003e6000c101124 */
[-C--:B------:R-:W-:Y:S01]  /*1f320*/  @!P5 IMAD R23, R20, R17.reuse, RZ ;  /* 0x000000111417d224 */ /* 0x080fe200078e02ff */
[----:B------:R2:W-:Y:S01]  /*1f330*/  @!P2 STG.E.U8 desc[UR36][R4.64+0x1f9], R13 ;  /* 0x0001f90d0400a986 */ /* 0x0005e2000c101124 */
[-C--:B0-----:R-:W-:Y:S01]  /*1f340*/  @!P3 IMAD R21, R14, R17.reuse, RZ ;  /* 0x000000110e15b224 */ /* 0x081fe200078e02ff */
[----:B------:R-:W-:Y:S01]  /*1f350*/  ISETP.LT.OR P2, PT, R0, 0x102, !P0 ;  /* 0x000001020000780c */ /* 0x000fe20004741670 */
[----:B---3--:R-:W-:Y:S01]  /*1f360*/  @!P6 IMAD R15, R24, R17, RZ ;  /* 0x00000011180fe224 */ /* 0x008fe200078e02ff */
[C---:B------:R-:W-:Y:S01]  /*1f370*/  ISETP.LT.OR P4, PT, R0.reuse, 0x101, !P1 ;  /* 0x000001010000780c */ /* 0x040fe20004f81670 */
[----:B------:R-:W-:Y:S01]  /*1f380*/  @!P5 STG.E.U8 desc[UR36][R10.64+0x1f8], R23 ;  /* 0x0001f8170a00d986 */ /* 0x000fe2000c101124 */
[----:B------:R-:W-:-:S03]  /*1f390*/  ISETP.LT.OR P5, PT, R0, 0x102, !P1 ;  /* 0x000001020000780c */ /* 0x000fc60004fa1670 */
[----:B------:R-:W-:Y:S01]  /*1f3a0*/  @!P3 STG.E.U8 desc[UR36][R10.64+0x1f9], R21 ;  /* 0x0001f9150a00b986 */ /* 0x000fe2000c101124 */
[----:B------:R-:W-:-:S03]  /*1f3b0*/  ISETP.LT.OR P3, PT, R0, 0x109, !P0 ;  /* 0x000001090000780c */ /* 0x000fc60004761670 */
[----:B------:R-:W-:Y:S01]  /*1f3c0*/  @!P6 STG.E.U8 desc[UR36][R6.64+0x100], R15 ;  /* 0x0001000f0600e986 */ /* 0x000fe2000c101124 */
[----:B------:R-:W-:Y:S01]  /*1f3d0*/  ISETP.LT.OR P6, PT, R0, 0x10a, !P0 ;  /* 0x0000010a0000780c */ /* 0x000fe200047c1670 */
[-C--:B------:R-:W-:Y:S02]  /*1f3e0*/  @!P2 IMAD R25, R25, R17.reuse, RZ ;  /* 0x000000111919a224 */ /* 0x080fe400078e02ff */
[-C--:B-1----:R-:W-:Y:S02]  /*1f3f0*/  @!P4 IMAD R3, R26, R17.reuse, RZ ;  /* 0x000000111a03c224 */ /* 0x082fe400078e02ff */
[-C--:B------:R-:W-:Y:S01]  /*1f400*/  @!P5 IMAD R27, R27, R17.reuse, RZ ;  /* 0x000000111b1bd224 */ /* 0x080fe200078e02ff */
[----:B------:R-:W-:Y:S01]  /*1f410*/  @!P2 STG.E.U8 desc[UR36][R6.64+0x101], R25 ;  /* 0x000101190600a986 */ /* 0x000fe2000c101124 */
[----:B------:R-:W-:Y:S02]  /*1f420*/  ISETP.LT.OR P2, PT, R0, 0x10a, !P1 ;  /* 0x0000010a0000780c */ /* 0x000fe40004f41670 */
[----:B--2---:R-:W-:Y:S01]  /*1f430*/  @!P3 IMAD R5, R28, R17, RZ ;  /* 0x000000111c05b224 */ /* 0x004fe200078e02ff */
[----:B------:R0:W-:Y:S01]  /*1f440*/  @!P4 STG.E.U8 desc[UR36][R8.64+0x100], R3 ;  /* 0x000100030800c986 */ /* 0x0001e2000c101124 */
[----:B------:R-:W-:-:S02]  /*1f450*/  ISETP.LT.OR P4, PT, R0, 0x109, !P1 ;  /* 0x000001090000780c */ /* 0x000fc40004f81670 */
[----:B------:R-:W-:Y:S01]  /*1f460*/  @!P6 IMAD R29, R29, R17, RZ ;  /* 0x000000111d1de224 */ /* 0x000fe200078e02ff */
[----:B------:R-:W-:Y:S01]  /*1f470*/  @!P5 STG.E.U8 desc[UR36][R8.64+0x101], R27 ;  /* 0x0001011b0800d986 */ /* 0x000fe2000c101124 */
[----:B------:R-:W-:-:S03]  /*1f480*/  ISETP.LT.OR P5, PT, R0, 0x111, !P0 ;  /* 0x000001110000780c */ /* 0x000fc600047a1670 */
[----:B------:R1:W-:Y:S01]  /*1f490*/  @!P3 STG.E.U8 desc[UR36][R6.64+0x108], R5 ;  /* 0x000108050600b986 */ /* 0x0003e2000c101124 */
[----:B------:R-:W-:-:S03]  /*1f4a0*/  ISETP.LT.OR P3, PT, R0, 0x112, !P0 ;  /* 0x000001120000780c */ /* 0x000fc60004761670 */
[----:B------:R-:W-:Y:S01]  /*1f4b0*/  @!P6 STG.E.U8 desc[UR36][R6.64+0x109], R29 ;  /* 0x0001091d0600e986 */ /* 0x000fe2000c101124 */
[----:B------:R-:W-:Y:S01]  /*1f4c0*/  ISETP.LT.OR P6, PT, R0, 0x111, !P1 ;  /* 0x000001110000780c */ /* 0x000fe20004fc1670 */
[-C--:B------:R-:W-:Y:S02]  /*1f4d0*/  @!P2 IMAD R31, R31, R17.reuse, RZ ;  /* 0x000000111f1fa224 */ /* 0x080fe400078e02ff */
[-C--:B0-----:R-:W-:Y:S02]  /*1f4e0*/  @!P4 IMAD R3, R30, R17.reuse, RZ ;  /* 0x000000111e03c224 */ /* 0x081fe400078e02ff */
[-C--:B------:R-:W-:Y:S01]  /*1f4f0*/  @!P5 IMAD R11, R32, R17.reuse, RZ ;  /* 0x00000011200bd224 */ /* 0x080fe200078e02ff */
[----:B------:R-:W-:Y:S01]  /*1f500*/  @!P2 STG.E.U8 desc[UR36][R8.64+0x109], R31 ;  /* 0x0001091f0800a986 */ /* 0x000fe2000c101124 */
[C---:B------:R-:W-:Y:S02]  /*1f510*/  ISETP.LT.OR P2, PT, R0.reuse, 0x112, !P1 ;  /* 0x000001120000780c */ /* 0x040fe40004f41670 */
[----:B------:R-:W-:Y:S01]  /*1f520*/  @!P3 IMAD R33, R33, R17, RZ ;  /* 0x000000112121b224 */ /* 0x000fe200078e02ff */
[----:B------:R0:W-:Y:S01]  /*1f530*/  @!P4 STG.E.U8 desc[UR36][R8.64+0x108], R3 ;  /* 0x000108030800c986 */ /* 0x0001e2000c101124 */
[----:B------:R-:W-:-:S02]  /*1f540*/  ISETP.LT.OR P4, PT, R0, 0x119, !P0 ;  /* 0x000001190000780c */ /* 0x000fc40004781670 */
[----:B-1----:R-:W-:Y:S01]  /*1f550*/  @!P6 IMAD R5, R34, R17, RZ ;  /* 0x000000112205e224 */ /* 0x002fe200078e02ff */
[----:B------:R-:W-:Y:S01]  /*1f560*/  @!P5 STG.E.U8 desc[UR36][R6.64+0x110], R11 ;  /* 0x0001100b0600d986 */ /* 0x000fe2000c101124 */
[----:B------:R-:W-:-:S03]  /*1f570*/  ISETP.LT.OR P5, PT, R0, 0x11a, !P0 ;  /* 0x0000011a0000780c */ /* 0x000fc600047a1670 */
[----:B------:R-:W-:Y:S01]  /*1f580*/  @!P3 STG.E.U8 desc[UR36][R6.64+0x111], R33 ;  /* 0x000111210600b986 */ /* 0x000fe2000c101124 */
[----:B------:R-:W-:-:S03]  /*1f590*/  ISETP.LT.OR P3, PT, R0, 0x119, !P1 ;  /* 0x000001190000780c */ /* 0x000fc60004f61670 */
[----:B------:R1:W-:Y:S01]  /*1f5a0*/  @!P6 STG.E.U8 desc[UR36][R8.64+0x110], R5 ;  /* 0x000110050800e986 */ /* 0x0003e2000c101124 */
[----:B------:R-:W-:Y:S01]  /*1f5b0*/  ISETP.LT.OR P6, PT, R0, 0x11a, !P1 ;  /* 0x0000011a0000780c */ /* 0x000fe20004fc1670 */
[-C--:B------:R-:W-:Y:S02]  /*1f5c0*/  @!P2 IMAD R35, R35, R17.reuse, RZ ;  /* 0x000000112323a224 */ /* 0x080fe400078e02ff */
[-C--:B0-----:R-:W-:Y:S02]  /*1f5d0*/  @!P4 IMAD R3, R36, R17.reuse, RZ ;  /* 0x000000112403c224 */ /* 0x081fe400078e02ff */
[----:B------:R-:W-:Y:S01]  /*1f5e0*/  @!P5 IMAD R37, R37, R17, RZ ;  /* 0x000000112525d224 */ /* 0x000fe200078e02ff */
[----:B------:R-:W-:Y:S01]  /*1f5f0*/  @!P2 STG.E.U8 desc[UR36][R8.64+0x111], R35 ;  /* 0x000111230800a986 */ /* 0x000fe2000c101124 */
[----:B------:R-:W-:-:S03]  /*1f600*/  ISETP.LT.OR P2, PT, R0, 0x122, !P0 ;  /* 0x000001220000780c */ /* 0x000fc60004741670 */
[----:B------:R0:W-:Y:S01]  /*1f610*/  @!P4 STG.E.U8 desc[UR36][R6.64+0x118], R3 ;  /* 0x000118030600c986 */ /* 0x0001e2000c101124 */
[-C--:B-1----:R-:W-:Y:S01]  /*1f620*/  @!P3 IMAD R5, R38, R17.reuse, RZ ;  /* 0x000000112605b224 */ /* 0x082fe200078e02ff */
[C---:B------:R-:W-:Y:S01]  /*1f630*/  ISETP.LT.OR P4, PT, R0.reuse, 0x121, !P0 ;  /* 0x000001210000780c */ /* 0x040fe20004781670 */
        /* <DEDUP_REMOVED lines=9> */
[----:B------:R-:W-:-:S03]  /*1f6d0*/  @!P5 IMAD R11, R42, R17, RZ ;  /* 0x000000112a0bd224 */ /* 0x000fc600078e02ff */
[----:B------:R0:W-:Y:S01]  /*1f6e0*/  @!P4 STG.E.U8 desc[UR36][R6.64+0x120], R3 ;  /* 0x000120030600c986 */ /* 0x0001e2000c101124 */
[-C--:B------:R-:W-:Y:S01]  /*1f6f0*/  @!P3 IMAD R43, R43, R17.reuse, RZ ;  /* 0x000000112b2bb224 */ /* 0x080fe200078e02ff */
[----:B------:R-:W-:Y:S02]  /*1f700*/  ISETP.LT.OR P4, PT, R0, 0x129, !P1 ;  /* 0x000001290000780c */ /* 0x000fe40004f81670 */
[----:B------:R-:W-:Y:S01]  /*1f710*/  @!P2 STG.E.U8 desc[UR36][R6.64+0x121], R41 ;  /* 0x000121290600a986 */ /* 0x000fe2000c101124 */
[----:B-1----:R-:W-:Y:S01]  /*1f720*/  @!P6 IMAD R5, R44, R17, RZ ;  /* 0x000000112c05e224 */ /* 0x002fe200078e02ff */
[C---:B------:R-:W-:Y:S02]  /*1f730*/  ISETP.LT.OR P2, PT, R0.reuse, 0x12a, !P0 ;  /* 0x0000012a0000780c */ /* 0x040fe40004741670 */
[----:B------:R-:W-:Y:S01]  /*1f740*/  @!P5 STG.E.U8 desc[UR36][R8.64+0x120], R11 ;  /* 0x0001200b0800d986 */ /* 0x000fe2000c101124 */
[----:B------:R-:W-:-:S03]  /*1f750*/  ISETP.LT.OR P5, PT, R0, 0x12a, !P1 ;  /* 0x0000012a0000780c */ /* 0x000fc60004fa1670 */
[----:B------:R-:W-:Y:S01]  /*1f760*/  @!P3 STG.E.U8 desc[UR36][R8.64+0x121], R43 ;  /* 0x0001212b0800b986 */ /* 0x000fe2000c101124 */
[----:B------:R-:W-:-:S03]  /*1f770*/  ISETP.LT.OR P3, PT, R0, 0x131, !P0 ;  /* 0x000001310000780c */ /* 0x000fc60004761670 */
[----:B------:R1:W-:Y:S01]  /*1f780*/  @!P6 STG.E.U8 desc[UR36][R6.64+0x128], R5 ;  /* 0x000128050600e986 */ /* 0x0003e2000c101124 */
[----:B------:R-:W-:Y:S01]  /*1f790*/  ISETP.LT.OR P6, PT, R0, 0x132, !P0 ;  /* 0x000001320000780c */ /* 0x000fe200047c1670 */
[-C--:B0-----:R-:W-:Y:S02]  /*1f7a0*/  @!P4 IMAD R3, R46, R17.reuse, RZ ;  /* 0x000000112e03c224 */ /* 0x081fe400078e02ff */
[-C--:B------:R-:W-:Y:S02]  /*1f7b0*/  @!P2 IMAD R45, R45, R17.reuse, RZ ;  /* 0x000000112d2da224 */ /* 0x080fe400078e02ff */
[----:B------:R-:W-:-:S03]  /*1f7c0*/  @!P5 IMAD R47, R47, R17, RZ ;  /* 0x000000112f2fd224 */ /* 0x000fc600078e02ff */
[----:B------:R-:W-:Y:S01]  /*1f7d0*/  @!P2 STG.E.U8 desc[UR36][R6.64+0x129], R45 ;  /* 0x0001292d0600a986 */ /* 0x000fe2000c101124 */
[----:B-1----:R-:W-:-:S04]  /*1f7e0*/  @!P3 IMAD R5, R48, R17, RZ ;  /* 0x000000113005b224 */ /* 0x002fc800078e02ff */
[----:B------:R-:W-:Y:S01]  /*1f7f0*/  @!P6 IMAD R49, R49, R17, RZ ;  /* 0x000000113131e224 */ /* 0x000fe200078e02ff */
[----:B------:R0:W-:Y:S01]  /*1f800*/  @!P4 STG.E.U8 desc[UR36][R8.64+0x128], R3 ;  /* 0x000128030800c986 */ /* 0x0001e2000c101124 */
[C---:B------:R-:W-:Y:S02]  /*1f810*/  ISETP.LT.OR P2, PT, R0.reuse, 0x132, !P1 ;  /* 0x000001320000780c */ /* 0x040fe40004f41670 */
[C---:B------:R-:W-:Y:S01]  /*1f820*/  ISETP.LT.OR P4, PT, R0.reuse, 0x131, !P1 ;  /* 0x000001310000780c */ /* 0x040fe20004f81670 */
        /* <DEDUP_REMOVED lines=9> */
[----:B------:R-:W-:Y:S03]  /*1f8c0*/  @!P2 STG.E.U8 desc[UR36][R8.64+0x131], R51 ;  /* 0x000131330800a986 */ /* 0x000fe6000c101124 */
[----:B------:R-:W-:Y:S01]  /*1f8d0*/  @!P3 IMAD R53, R53, R17, RZ ;  /* 0x000000113535b224 */ /* 0x000fe200078e02ff */
[----:B------:R0:W-:Y:S01]  /*1f8e0*/  @!P4 STG.E.U8 desc[UR36][R8.64+0x130], R3 ;  /* 0x000130030800c986 */ /* 0x0001e2000c101124 */
[----:B------:R-:W-:-:S02]  /*1f8f0*/  ISETP.LT.OR P2, PT, R0, 0x13a, !P1 ;  /* 0x0000013a0000780c */ /* 0x000fc40004f41670 */
[----:B-1----:R-:W-:Y:S01]  /*1f900*/  @!P6 IMAD R5, R54, R17, RZ ;  /* 0x000000113605e224 */ /* 0x002fe200078e02ff */
[C---:B------:R-:W-:Y:S01]  /*1f910*/  ISETP.LT.OR P4, PT, R0.reuse, 0x141, !P0 ;  /* 0x000001410000780c */ /* 0x040fe20004781670 */
        /* <DEDUP_REMOVED lines=8> */
[-C--:B------:R-:W-:Y:S01]  /*1f9a0*/  @!P5 IMAD R57, R57, R17.reuse, RZ ;  /* 0x000000113939d224 */ /* 0x080fe200078e02ff */
[----:B------:R-:W-:Y:S01]  /*1f9b0*/  @!P2 STG.E.U8 desc[UR36][R8.64+0x139], R55 ;  /* 0x000139370800a986 */ /* 0x000fe2000c101124 */
[----:B------:R-:W-:Y:S02]  /*1f9c0*/  ISETP.LT.OR P2, PT, R0, 0x14a, !P0 ;  /* 0x0000014a0000780c */ /* 0x000fe40004741670 */
[----:B-1----:R-:W-:-:S04]  /*1f9d0*/  @!P3 IMAD R5, R58, R17, RZ ;  /* 0x000000113a05b224 */ /* 0x002fc800078e02ff */
[----:B------:R-:W-:Y:S01]  /*1f9e0*/  @!P6 IMAD R59, R59, R17, RZ ;  /* 0x000000113b3be224 */ /* 0x000fe200078e02ff */
[----:B------:R0:W-:Y:S01]  /*1f9f0*/  @!P4 STG.E.U8 desc[UR36][R6.64+0x140], R3 ;  /* 0x000140030600c986 */ /* 0x0001e2000c101124 */
[----:B------:R-:W-:-:S03]  /*1fa00*/  ISETP.LT.OR P4, PT, R0, 0x149, !P0 ;  /* 0x000001490000780c */ /* 0x000fc60004781670 */
        /* <DEDUP_REMOVED lines=156> */
[-C--:B0-----:R-:W-:Y:S02]  /*203d0*/  @!P4 IMAD R3, R110, R17.reuse, RZ ;  /* 0x000000116e03c224 */ /* 0x081fe400078e02ff */
[-C--:B------:R-:W-:Y:S02]  /*203e0*/  @!P2 IMAD R111, R111, R17.reuse, RZ ;  /* 0x000000116f6fa224 */ /* 0x080fe400078e02ff */
[-C--:B------:R-:W-:Y:S01]  /*203f0*/  @!P5 IMAD R11, R112, R17.reuse, RZ ;  /* 0x00000011700bd224 */ /* 0x080fe200078e02ff */
[----:B------:R0:W-:Y:S03]  /*20400*/  @!P4 STG.E.U8 desc[UR36][R8.64+0x1a8], R3 ;  /* 0x0001a8030800c986 */ /* 0x0001e6000c101124 */
[-C--:B------:R-:W-:Y:S01]  /*20410*/  @!P3 IMAD R113, R113, R17.reuse, RZ ;  /* 0x000000117171b224 */ /* 0x080fe200078e02ff */
[----:B------:R-:W-:Y:S03]  /*20420*/  @!P2 STG.E.U8 desc[UR36][R8.64+0x1a9], R111 ;  /* 0x0001a96f0800a986 */ /* 0x000fe6000c101124 */
[----:B-1----:R-:W-:Y:S01]  /*20430*/  @!P6 IMAD R5, R114, R17, RZ ;  /* 0x000000117205e224 */ /* 0x002fe200078e02ff */
[C---:B------:R-:W-:Y:S01]  /*20440*/  ISETP.LT.OR P2, PT, R0.reuse, 0x1b2, !P1 ;  /* 0x000001b20000780c */ /* 0x040fe20004f41670 */
[----:B------:R-:W-:Y:S01]  /*20450*/  @!P5 STG.E.U8 desc[UR36][R6.64+0x1b0], R11 ;  /* 0x0001b00b0600d986 */ /* 0x000fe2000c101124 */
[----:B------:R-:W-:-:S02]  /*20460*/  ISETP.LT.OR P5, PT, R0, 0x1ba, !P0 ;  /* 0x000001ba0000780c */ /* 0x000fc400047a1670 */
[C---:B------:R-:W-:Y:S01]  /*20470*/  ISETP.LT.OR P4, PT, R0.reuse, 0x1b9, !P0 ;  /* 0x000001b90000780c */ /* 0x040fe20004781670 */
[----:B------:R-:W-:Y:S01]  /*20480*/  @!P3 STG.E.U8 desc[UR36][R6.64+0x1b1], R113 ;  /* 0x0001b1710600b986 */ /* 0x000fe2000c101124 */
[----:B------:R-:W-:-:S03]  /*20490*/  ISETP.LT.OR P3, PT, R0, 0x1b9, !P1 ;  /* 0x000001b90000780c */ /* 0x000fc60004f61670 */
[----:B------:R1:W-:Y:S01]  /*204a0*/  @!P6 STG.E.U8 desc[UR36][R8.64+0x1b0], R5 ;  /* 0x0001b0050800e986 */ /* 0x0003e2000c101124 */
[----:B------:R-:W-:-:S03]  /*204b0*/  ISETP.LT.OR P6, PT, R0, 0x1ba, !P1 ;  /* 0x000001ba0000780c */ /* 0x000fc60004fc1670 */
[-C--:B------:R-:W-:Y:S02]  /*204c0*/  @!P2 IMAD R115, R115, R17.reuse, RZ ;  /* 0x000000117373a224 */ /* 0x080fe400078e02ff */
[-C--:B------:R-:W-:Y:S02]  /*204d0*/  @!P5 IMAD R117, R117, R17.reuse, RZ ;  /* 0x000000117575d224 */ /* 0x080fe400078e02ff */
[-C--:B0-----:R-:W-:Y:S01]  /*204e0*/  @!P4 IMAD R3, R116, R17.reuse, RZ ;  /* 0x000000117403c224 */ /* 0x081fe200078e02ff */
[----:B------:R-:W-:Y:S01]  /*204f0*/  @!P2 STG.E.U8 desc[UR36][R8.64+0x1b1], R115 ;  /* 0x0001b1730800a986 */ /* 0x000fe2000c101124 */
[----:B------:R-:W-:Y:S01]  /*20500*/  ISETP.LT.OR P2, PT, R0, 0x1c1, !P0 ;  /* 0x000001c10000780c */ /* 0x000fe20004741670 */
[----:B-1----:R-:W-:-:S03]  /*20510*/  @!P3 IMAD R5, R118, R17, RZ ;  /* 0x000000117605b224 */ /* 0x002fc600078e02ff */
[----:B------:R-:W-:Y:S01]  /*20520*/  @!P6 IMAD R119, R119, R17, RZ ;  /* 0x000000117777e224 */ /* 0x000fe200078e02ff */
[----:B------:R-:W-:Y:S01]  /*20530*/  @!P5 STG.E.U8 desc[UR36][R6.64+0x1b9], R117 ;  /* 0x0001b9750600d986 */ /* 0x000fe2000c101124 */
[----:B------:R-:W-:-:S03]  /*20540*/  ISETP.LT.OR P5, PT, R0, 0x1c2, !P0 ;  /* 0x000001c20000780c */ /* 0x000fc600047a1670 */
[----:B------:R0:W-:Y:S01]  /*20550*/  @!P4 STG.E.U8 desc[UR36][R6.64+0x1b8], R3 ;  /* 0x0001b8030600c986 */ /* 0x0001e2000c101124 */
[----:B------:R-:W-:-:S03]  /*20560*/  ISETP.LT.OR P4, PT, R0, 0x1c1, !P1 ;  /* 0x000001c10000780c */ /* 0x000fc60004f81670 */
[----:B------:R-:W-:Y:S01]  /*20570*/  @!P6 STG.E.U8 desc[UR36][R8.64+0x1b9], R119 ;  /* 0x0001b9770800e986 */ /* 0x000fe2000c101124 */
[----:B------:R-:W-:-:S03]  /*20580*/  ISETP.LT.OR P6, PT, R0, 0x1c2, !P1 ;  /* 0x000001c20000780c */ /* 0x000fc60004fc1670 */
[----:B------:R1:W-:Y:S01]  /*20590*/  @!P3 STG.E.U8 desc[UR36][R8.64+0x1b8], R5 ;  /* 0x0001b8050800b986 */ /* 0x0003e2000c101124 */
[----:B------:R-:W-:Y:S01]  /*205a0*/  ISETP.LT.OR P3, PT, R0, 0x1c9, !P0 ;  /* 0x000001c90000780c */ /* 0x000fe20004761670 */
[-C--:B------:R-:W-:Y:S02]  /*205b0*/  @!P2 IMAD R11, R120, R17.reuse, RZ ;  /* 0x00000011780ba224 */ /* 0x080fe400078e02ff */
[-C--:B------:R-:W-:Y:S02]  /*205c0*/  @!P5 IMAD R121, R121, R17.reuse, RZ ;  /* 0x000000117979d224 */ /* 0x080fe400078e02ff */
[-C--:B0-----:R-:W-:Y:S01]  /*205d0*/  @!P4 IMAD R3, R122, R17.reuse, RZ ;  /* 0x000000117a03c224 */ /* 0x081fe200078e02ff */
[----:B------:R0:W-:Y:S03]  /*205e0*/  @!P2 STG.E.U8 desc[UR36][R6.64+0x1c0], R11 ;  /* 0x0001c00b0600a986 */ /* 0x0001e6000c101124 */
[-C--:B------:R-:W-:Y:S01]  /*205f0*/  @!P6 IMAD R123, R123, R17.reuse, RZ ;  /* 0x000000117b7be224 */ /* 0x080fe200078e02ff */
[----:B------:R-:W-:Y:S01]  /*20600*/  ISETP.LT.OR P2, PT, R0, 0x1ca, !P0 ;  /* 0x000001ca0000780c */ /* 0x000fe20004741670 */
[----:B------:R-:W-:Y:S02]  /*20610*/  @!P5 STG.E.U8 desc[UR36][R6.64+0x1c1], R121 ;  /* 0x0001c1790600d986 */ /* 0x000fe4000c101124 */
[----:B-1----:R-:W-:Y:S01]  /*20620*/  @!P3 IMAD R5, R124, R17, RZ ;  /* 0x000000117c05b224 */ /* 0x002fe200078e02ff */
[C---:B------:R-:W-:Y:S01]  /*20630*/  ISETP.LT.OR P5, PT, R0.reuse, 0x1c9, !P1 ;  /* 0x000001c90000780c */ /* 0x040fe20004fa1670 */
[----:B------:R1:W-:Y:S01]  /*20640*/  @!P4 STG.E.U8 desc[UR36][R8.64+0x1c0], R3 ;  /* 0x0001c0030800c986 */ /* 0x0003e2000c101124 */
        /* <DEDUP_REMOVED lines=8> */
[----:B------:R-:W-:Y:S03]  /*206d0*/  @!P2 STG.E.U8 desc[UR36][R6.64+0x1c9], R125 ;  /* 0x0001c97d0600a986 */ /* 0x000fe6000c101124 */
[-C--:B-1----:R-:W-:Y:S01]  /*206e0*/  @!P6 IMAD R3, R128, R17.reuse, RZ ;  /* 0x000000118003e224 */ /* 0x082fe200078e02ff */
[----:B------:R0:W-:Y:S03]  /*206f0*/  @!P5 STG.E.U8 desc[UR36][R8.64+0x1c8], R11 ;  /* 0x0001c80b0800d986 */ /* 0x0001e6000c101124 */
[----:B------:R-:W-:Y:S01]  /*20700*/  @!P3 IMAD R129, R129, R17, RZ ;  /* 0x000000118181b224 */ /* 0x000fe200078e02ff */
[C---:B------:R-:W-:Y:S01]  /*20710*/  ISETP.LT.OR P2, PT, R0.reuse, 0x1d1, !P1 ;  /* 0x000001d10000780c */ /* 0x040fe20004f41670 */
[----:B------:R-:W-:Y:S01]  /*20720*/  @!P4 STG.E.U8 desc[UR36][R8.64+0x1c9], R127 ;  /* 0x0001c97f0800c986 */ /* 0x000fe2000c101124 */
[----:B------:R-:W-:-:S02]  /*20730*/  ISETP.LT.OR P5, PT, R0, 0x1d2, !P1 ;  /* 0x000001d20000780c */ /* 0x000fc40004fa1670 */
[C---:B------:R-:W-:Y:S01]  /*20740*/  ISETP.LT.OR P4, PT, R0.reuse, 0x1d9, !P0 ;  /* 0x000001d90000780c */ /* 0x040fe20004781670 */
[----:B------:R1:W-:Y:S01]  /*20750*/  @!P6 STG.E.U8 desc[UR36][R6.64+0x1d0], R3 ;  /* 0x0001d0030600e986 */ /* 0x0003e2000c101124 */
[----:B------:R-:W-:-:S03]  /*20760*/  ISETP.LT.OR P6, PT, R0, 0x1da, !P0 ;  /* 0x000001da0000780c */ /* 0x000fc600047c1670 */
[----:B------:R-:W-:Y:S01]  /*20770*/  @!P3 STG.E.U8 desc[UR36][R6.64+0x1d1], R129 ;  /* 0x0001d1810600b986 */ /* 0x000fe2000c101124 */
[----:B------:R-:W-:-:S03]  /*20780*/  ISETP.LT.OR P3, PT, R0, 0x1d9, !P1 ;  /* 0x000001d90000780c */ /* 0x000fc60004f61670 */
[-C--:B--2---:R-:W-:Y:S02]  /*20790*/  @!P2 IMAD R5, R130, R17.reuse, RZ ;  /* 0x000000118205a224 */ /* 0x084fe400078e02ff */
[-C--:B------:R-:W-:Y:S02]  /*207a0*/  @!P5 IMAD R131, R131, R17.reuse, RZ ;  /* 0x000000118383d224 */ /* 0x080fe400078e02ff */
[-C--:B0-----:R-:W-:Y:S02]  /*207b0*/  @!P4 IMAD R11, R132, R17.reuse, RZ ;  /* 0x00000011840bc224 */ /* 0x081fe400078e02ff */
[-C--:B------:R-:W-:Y:S01]  /*207c0*/  @!P6 IMAD R133, R133, R17.reuse, RZ ;  /* 0x000000118585e224 */ /* 0x080fe200078e02ff */
[----:B------:R0:W-:Y:S03]  /*207d0*/  @!P2 STG.E.U8 desc[UR36][R8.64+0x1d0], R5 ;  /* 0x0001d0050800a986 */ /* 0x0001e6000c101124 */
[----:B-1----:R-:W-:Y:S01]  /*207e0*/  @!P3 IMAD R3, R134, R17, RZ ;  /* 0x000000118603b224 */ /* 0x002fe200078e02ff */
[----:B------:R-:W-:Y:S01]  /*207f0*/  @!P5 STG.E.U8 desc[UR36][R8.64+0x1d1], R131 ;  /* 0x0001d1830800d986 */ /* 0x000fe2000c101124 */
[----:B------:R-:W-:-:S02]  /*20800*/  ISETP.LT.OR P2, PT, R0, 0x1da, !P1 ;  /* 0x000001da0000780c */ /* 0x000fc40004f41670 */
        /* <DEDUP_REMOVED lines=14> */
[----:B------:R-:W-:Y:S01]  /*208f0*/  @!P4 STG.E.U8 desc[UR36][R6.64+0x1e1], R137 ;  /* 0x0001e1890600c986 */ /* 0x000fe2000c101124 */
[----:B------:R-:W-:-:S02]  /*20900*/  ISETP.LT.OR P2, PT, R0, 0x1e9, !P0 ;  /* 0x000001e90000780c */ /* 0x000fc40004741670 */
[C---:B------:R-:W-:Y:S01]  /*20910*/  ISETP.LT.OR P4, PT, R0.reuse, 0x1ea, !P0 ;  /* 0x000001ea0000780c */ /* 0x040fe20004781670 */
[----:B------:R1:W-:Y:S01]  /*20920*/  @!P6 STG.E.U8 desc[UR36][R8.64+0x1e0], R11 ;  /* 0x0001e00b0800e986 */ /* 0x0003e2000c101124 */
[C---:B------:R-:W-:Y:S02]  /*20930*/  ISETP.LT.OR P6, PT, R0.reuse, 0x1e9, !P1 ;  /* 0x000001e90000780c */ /* 0x040fe40004fc1670 */
[C---:B------:R-:W-:Y:S01]  /*20940*/  ISETP.LT.OR P5, PT, R0.reuse, 0x1ea, !P1 ;  /* 0x000001ea0000780c */ /* 0x040fe20004fa1670 */
[----:B------:R-:W-:Y:S01]  /*20950*/  @!P3 STG.E.U8 desc[UR36][R8.64+0x1e1], R139 ;  /* 0x0001e18b0800b986 */ /* 0x000fe2000c101124 */
[----:B------:R-:W-:-:S05]  /*20960*/  ISETP.LT.OR P3, PT, R0, 0x1f1, !P0 ;  /* 0x000001f10000780c */ /* 0x000fca0004761670 */
[-C--:B--2---:R-:W-:Y:S02]  /*20970*/  @!P2 IMAD R3, R140, R17.reuse, RZ ;  /* 0x000000118c03a224 */ /* 0x084fe400078e02ff */
[-C--:B------:R-:W-:Y:S02]  /*20980*/  @!P4 IMAD R141, R141, R17.reuse, RZ ;  /* 0x000000118d8dc224 */ /* 0x080fe400078e02ff */
[-C--:B0-----:R-:W-:Y:S02]  /*20990*/  @!P6 IMAD R5, R142, R17.reuse, RZ ;  /* 0x000000118e05e224 */ /* 0x081fe400078e02ff */
[-C--:B------:R-:W-:Y:S02]  /*209a0*/  @!P5 IMAD R143, R143, R17.reuse, RZ ;  /* 0x000000118f8fd224 */ /* 0x080fe400078e02ff */
[----:B-1----:R-:W-:Y:S01]  /*209b0*/  @!P3 IMAD R11, R144, R17, RZ ;  /* 0x00000011900bb224 */ /* 0x002fe200078e02ff */
[----:B------:R-:W-:Y:S01]  /*209c0*/  @!P2 STG.E.U8 desc[UR36][R6.64+0x1e8], R3 ;  /* 0x0001e8030600a986 */ /* 0x000fe2000c101124 */
[----:B------:R-:W-:-:S03]  /*209d0*/  ISETP.LT.OR P2, PT, R0, 0x1f2, !P0 ;  /* 0x000001f20000780c */ /* 0x000fc60004741670 */
[----:B------:R-:W-:Y:S01]  /*209e0*/  @!P4 STG.E.U8 desc[UR36][R6.64+0x1e9], R141 ;  /* 0x0001e98d0600c986 */ /* 0x000fe2000c101124 */
[----:B------:R-:W-:-:S03]  /*209f0*/  ISETP.LT.OR P4, PT, R0, 0x1fa, !P0 ;  /* 0x000001fa0000780c */ /* 0x000fc60004781670 */
[----:B------:R0:W-:Y:S01]  /*20a00*/  @!P6 STG.E.U8 desc[UR36][R8.64+0x1e8], R5 ;  /* 0x0001e8050800e986 */ /* 0x0001e2000c101124 */
[----:B------:R-:W-:-:S03]  /*20a10*/  ISETP.LT.OR P6, PT, R0, 0x1f2, !P1 ;  /* 0x000001f20000780c */ /* 0x000fc60004fc1670 */
[----:B------:R-:W-:Y:S01]  /*20a20*/  @!P5 STG.E.U8 desc[UR36][R8.64+0x1e9], R143 ;  /* 0x0001e98f0800d986 */ /* 0x000fe2000c101124 */
[----:B------:R-:W-:-:S03]  /*20a30*/  ISETP.LT.OR P0, PT, R0, 0x1f9, !P0 ;  /* 0x000001f90000780c */ /* 0x000fc60004701670 */
[----:B------:R1:W-:Y:S01]  /*20a40*/  @!P3 STG.E.U8 desc[UR36][R6.64+0x1f0], R11 ;  /* 0x0001f00b0600b986 */ /* 0x0003e2000c101124 */
[C---:B------:R-:W-:Y:S02]  /*20a50*/  ISETP.LT.OR P3, PT, R0.reuse, 0x1f1, !P1 ;  /* 0x000001f10000780c */ /* 0x040fe40004f61670 */
[C---:B------:R-:W-:Y:S02]  /*20a60*/  ISETP.LT.OR P5, PT, R0.reuse, 0x1fa, !P1 ;  /* 0x000001fa0000780c */ /* 0x040fe40004fa1670 */
[----:B------:R-:W-:Y:S01]  /*20a70*/  ISETP.LT.OR P1, PT, R0, 0x1f9, !P1 ;  /* 0x000001f90000780c */ /* 0x000fe20004f21670 */
[-C--:B------:R-:W-:Y:S02]  /*20a80*/  @!P2 IMAD R145, R145, R17.reuse, RZ ;  /* 0x000000119191a224 */ /* 0x080fe400078e02ff */
[-C--:B------:R-:W-:Y:S02]  /*20a90*/  @!P6 IMAD R147, R147, R17.reuse, RZ ;  /* 0x000000119393e224 */ /* 0x080fe400078e02ff */
[----:B------:R-:W-:-:S02]  /*20aa0*/  @!P4 IMAD R149, R149, R17, RZ ;  /* 0x000000119595c224 */ /* 0x000fc400078e02ff */
[-C--:B0-----:R-:W-:Y:S02]  /*20ab0*/  @!P0 IMAD R5, R148, R17.reuse, RZ ;  /* 0x0000001194058224 */ /* 0x081fe400078e02ff */
[-C--:B------:R-:W-:Y:S02]  /*20ac0*/  @!P3 IMAD R3, R146, R17.reuse, RZ ;  /* 0x000000119203b224 */ /* 0x080fe400078e02ff */
[-C--:B------:R-:W-:Y:S02]  /*20ad0*/  @!P5 IMAD R151, R151, R17.reuse, RZ ;  /* 0x000000119797d224 */ /* 0x080fe400078e02ff */
[----:B-1----:R-:W-:Y:S01]  /*20ae0*/  @!P1 IMAD R11, R150, R17, RZ ;  /* 0x00000011960b9224 */ /* 0x002fe200078e02ff */
[----:B------:R0:W-:Y:S04]  /*20af0*/  @!P2 STG.E.U8 desc[UR36][R6.64+0x1f1], R145 ;  /* 0x0001f1910600a986 */ /* 0x0001e8000c101124 */
[----:B------:R0:W-:Y:S04]  /*20b00*/  @!P3 STG.E.U8 desc[UR36][R8.64+0x1f0], R3 ;  /* 0x0001f0030800b986 */ /* 0x0001e8000c101124 */
[----:B------:R0:W-:Y:S04]  /*20b10*/  @!P6 STG.E.U8 desc[UR36][R8.64+0x1f1], R147 ;  /* 0x0001f1930800e986 */ /* 0x0001e8000c101124 */
[----:B------:R0:W-:Y:S04]  /*20b20*/  @!P0 STG.E.U8 desc[UR36][R6.64+0x1f8], R5 ;  /* 0x0001f80506008986 */ /* 0x0001e8000c101124 */
[----:B------:R0:W-:Y:S04]  /*20b30*/  @!P4 STG.E.U8 desc[UR36][R6.64+0x1f9], R149 ;  /* 0x0001f9950600c986 */ /* 0x0001e8000c101124 */
[----:B------:R0:W-:Y:S04]  /*20b40*/  @!P5 STG.E.U8 desc[UR36][R8.64+0x1f9], R151 ;  /* 0x0001f9970800d986 */ /* 0x0001e8000c101124 */
[----:B------:R0:W-:Y:S02]  /*20b50*/  @!P1 STG.E.U8 desc[UR36][R8.64+0x1f8], R11 ;  /* 0x0001f80b08009986 */ /* 0x0001e4000c101124 */
.L_x_1061:
[----:B------:R-:W-:Y:S05]  /*20b60*/  BSYNC B0 ;  /* 0x0000000000007941 */ /* 0x000fea0003800000 */
.L_x_35:
[----:B0-2---:R-:W2:Y:S04]  /*20b70*/  LDL.LU R3, [R1+0x600] ;  /* 0x0006000001037983 */ /* 0x005ea80000300800 */
[----:B------:R-:W2:Y:S01]  /*20b80*/  LDL.LU R2, [R1+0x604] ;  /* 0x0006040001027983 */ /* 0x000ea20000300800 */
[----:B------:R-:W-:Y:S01]  /*20b90*/  ULDC UR4, c[0x0][0xc] ;  /* 0x0000030000047ab9 */ /* 0x000fe20000000800 */
[----:B------:R-:W-:Y:S01]  /*20ba0*/  ULDC UR5, c[0x0][0x10] ;  /* 0x0000040000057ab9 */ /* 0x000fe20000000800 */
[----:B-1----:R-:W2:Y:S01]  /*20bb0*/  LDC R5, c[0x0][0x14] ;  /* 0x00000500ff057b82 */ /* 0x002ea20000000800 */
[----:B------:R-:W-:Y:S01]  /*20bc0*/  UIMAD.WIDE.U32 UR4, UR4, UR5, URZ ;  /* 0x00000005040472a5 */ /* 0x000fe2000f8e003f */
[----:B------:R-:W-:Y:S01]  /*20bd0*/  PRMT R0, RZ, 0x7610, R0 ;  /* 0x00007610ff007816 */ /* 0x000fe20000000000 */
[----:B------:R-:W-:Y:S01]  /*20be0*/  UMOV UR42, 0xffffffff ;  /* 0xffffffff002a7882 */ /* 0x000fe20000000000 */
[----:B------:R-:W-:-:S03]  /*20bf0*/  UMOV UR43, 0xffffffff ;  /* 0xffffffff002b7882 */ /* 0x000fc60000000000 */
[----:B--2---:R-:W-:-:S04]  /*20c00*/  IMAD.WIDE.U32 R2, R5, UR4, R2 ;  /* 0x0000000405027c25 */ /* 0x004fc8000f8e0002 */
[----:B------:R-:W-:Y:S01]  /*20c10*/  IMAD R5, R5, UR5, RZ ;  /* 0x0000000505057c24 */ /* 0x000fe2000f8e02ff */
[----:B------:R-:W-:Y:S01]  /*20c20*/  ULDC.64 UR4, c[0x0][0x650] ;  /* 0x0001940000047ab9 */ /* 0x000fe20000000a00 */
[----:B---3--:R-:W-:Y:S01]  /*20c30*/  IMAD.MOV.U32 R6, RZ, RZ, R2 ;  /* 0x000000ffff067224 */ /* 0x008fe200078e0002 */
[----:B------:R-:W-:Y:S01]  /*20c40*/  ISETP.GE.U32.AND P0, PT, R2, UR4, PT ;  /* 0x0000000402007c0c */ /* 0x000fe2000bf06070 */
[----:B------:R-:W-:-:S05]  /*20c50*/  IMAD.IADD R4, R3, 0x1, R5 ;  /* 0x0000000103047824 */ /* 0x000fca00078e0205 */
[----:B------:R0:W-:Y:S01]  /*20c60*/  STL [R1+0x600], R4 ;  /* 0x0006000401007387 */ /* 0x0001e20000100800 */
[----:B------:R-:W-:-:S03]  /*20c70*/  ISETP.GE.U32.AND.EX P0, PT, R4, UR5, PT, P0 ;  /* 0x0000000504007c0c */ /* 0x000fc6000bf06100 */
[----:B------:R0:W-:Y:S10]  /*20c80*/  STL [R1+0x604], R6 ;  /* 0x0006040601007387 */ /* 0x0001f40000100800 */
[----:B0-----:R-:W-:Y:S05]  /*20c90*/  @P0 BRA `(.L_x_1062) ;  /* 0x0000000400880947 */ /* 0x001fea0003800000 */
[----:B------:R-:W0:Y:S01]  /*20ca0*/  S2UR UR6, SR_CTAID.X ;  /* 0x00000000000679c3 */ /* 0x000e220000002500 */
[----:B------:R-:W-:Y:S01]  /*20cb0*/  ULDC.64 UR12, c[0x0][0x628] ;  /* 0x00018a00000c7ab9 */ /* 0x000fe20000000a00 */
[----:B------:R-:W-:Y:S01]  /*20cc0*/  ULDC UR4, c[0x0][0x150] ;  /* 0x0000540000047ab9 */ /* 0x000fe20000000800 */
[----:B------:R-:W-:Y:S01]  /*20cd0*/  ISETP.NE.U32.AND P0, PT, RZ, UR12, PT ;  /* 0x0000000cff007c0c */ /* 0x000fe2000bf05070 */
[----:B------:R-:W-:Y:S01]  /*20ce0*/  ULDC UR15, c[0x0][0x630] ;  /* 0x00018c00000f7ab9 */ /* 0x000fe20000000800 */
[----:B------:R-:W-:Y:S01]  /*20cf0*/  R2UR UR16, R6 ;  /* 0x00000000061072ca */ /* 0x000fe200000e0000 */
[----:B------:R-:W-:Y:S01]  /*20d00*/  ULDC UR19, c[0x0][0x154] ;  /* 0x0000550000137ab9 */ /* 0x000fe20000000800 */
[----:B------:R-:W-:Y:S01]  /*20d10*/  ISETP.NE.AND.EX P0, PT, RZ, UR13, PT, P0 ;  /* 0x0000000dff007c0c */ /* 0x000fe2000bf05300 */
[----:B------:R-:W1:Y:S01]  /*20d20*/  S2UR UR18, SR_CTAID.Y ;  /* 0x00000000001279c3 */ /* 0x000e620000002600 */
[----:B------:R-:W-:Y:S02]  /*20d30*/  R2UR UR17, R4 ;  /* 0x00000000041172ca */ /* 0x000fe400000e0000 */
[----:B------:R-:W-:-:S02]  /*20d40*/  R2UR UR10, R6 ;  /* 0x00000000060a72ca */ /* 0x000fc400000e0000 */
[----:B------:R-:W-:Y:S02]  /*20d50*/  R2UR UR11, R4 ;  /* 0x00000000040b72ca */ /* 0x000fe400000e0000 */
[----:B0-----:R-:W-:-:S05]  /*20d60*/  I2FP.F32.U32 R0, UR6 ;  /* 0x0000000600007c45 */ /* 0x001fca0008201000 */
[----:B------:R-:W-:-:S04]  /*20d70*/  FMUL R0, R0, UR4 ;  /* 0x0000000400007c20 */ /* 0x000fc80008400000 */
[----:B------:R0:W2:Y:S01]  /*20d80*/  F2I.U32.TRUNC.NTZ R2, R0 ;  /* 0x0000000000027305 */ /* 0x0000a2000020f000 */
[----:B-1----:R-:W-:Y:S05]  /*20d90*/  @!P0 BRA `(.L_x_1063) ;  /* 0x0000000000308947 */ /* 0x002fea0003800000 */
        /* <DEDUP_REMOVED lines=12> */
.L_x_1063:
[----:B------:R-:W-:Y:S01]  /*20e60*/  USHF.R.U64 UR43, UR10, UR15, UR11 ;  /* 0x0000000f0a2b7299 */ /* 0x000fe2000800120b */
[----:B0-----:R-:W-:Y:S01]  /*20e70*/  I2FP.F32.U32 R0, UR18 ;  /* 0x0000001200007c45 */ /* 0x001fe20008201000 */
[----:B------:R-:W-:Y:S02]  /*20e80*/  USHF.R.U32.HI UR4, URZ, UR15, UR11 ;  /* 0x0000000f3f047299 */ /* 0x000fe4000801160b */
[----:B------:R-:W-:Y:S02]  /*20e90*/  UIADD3 UR10, UP0, URZ, -UR43, URZ ;  /* 0x8000002b3f0a7290 */ /* 0x000fe4000ff1e03f */
[----:B------:R-:W-:Y:S01]  /*20ea0*/  FMUL R0, R0, UR19 ;  /* 0x0000001300007c20 */ /* 0x000fe20008400000 */
[----:B------:R-:W-:Y:S01]  /*20eb0*/  ULDC.64 UR12, c[0x0][0x620] ;  /* 0x00018800000c7ab9 */ /* 0x000fe20000000a00 */
[----:B------:R-:W-:Y:S01]  /*20ec0*/  UIADD3.X UR4, URZ, ~UR4, URZ, UP0, !UPT ;  /* 0x800000043f047290 */ /* 0x000fe200087fe43f */
[----:B------:R-:W-:Y:S01]  /*20ed0*/  UMOV UR8, UR16 ;  /* 0x0000001000087c82 */ /* 0x000fe20008000000 */
[----:B------:R-:W-:-:S02]  /*20ee0*/  UMOV UR9, UR17 ;  /* 0x0000001100097c82 */ /* 0x000fc40008000000 */
[----:B------:R-:W-:Y:S01]  /*20ef0*/  UIMAD UR4, UR4, UR12, URZ ;  /* 0x0000000c040472a4 */ /* 0x000fe2000f8e023f */
[----:B------:R-:W0:Y:S01]  /*20f00*/  F2I.U32.TRUNC.NTZ R0, R0 ;  /* 0x0000000000007305 */ /* 0x000e22000020f000 */
[----:B------:R-:W-:Y:S01]  /*20f10*/  UIMAD.WIDE.U32 UR8, UR10, UR12, UR8 ;  /* 0x0000000c0a0872a5 */ /* 0x000fe2000f8e0008 */
[----:B--2---:R-:W-:Y:S01]  /*20f20*/  R2UR UR12, R2 ;  /* 0x00000000020c72ca */ /* 0x004fe200000e0000 */
[----:B------:R-:W-:Y:S01]  /*20f30*/  UIMAD UR10, UR10, UR13, UR4 ;  /* 0x0000000d0a0a72a4 */ /* 0x000fe2000f8e0204 */
[----:B------:R-:W-:Y:S01]  /*20f40*/  ULDC UR11, c[0x0][0x618] ;  /* 0x00018600000b7ab9 */ /* 0x000fe20000000800 */
[----:B------:R-:W-:Y:S02]  /*20f50*/  ULDC UR21, c[0x0][0x658] ;  /* 0x0001960000157ab9 */ /* 0x000fe40000000800 */
[----:B------:R-:W-:Y:S01]  /*20f60*/  UIADD3 UR9, UR9, UR10, URZ ;  /* 0x0000000a09097290 */ /* 0x000fe2000fffe03f */
[----:B------:R-:W-:Y:S01]  /*20f70*/  UMOV UR15, 0xffffffff ;  /* 0xffffffff000f7882 */ /* 0x000fe20000000000 */
[----:B------:R-:W-:Y:S01]  /*20f80*/  ULDC.64 UR4, c[0x0][0x640] ;  /* 0x0001900000047ab9 */ /* 0x000fe20000000a00 */
[----:B------:R-:W-:Y:S01]  /*20f90*/  USHF.L.U32 UR15, UR15, UR21, URZ ;  /* 0x000000150f0f7299 */ /* 0x000fe2000800063f */
[----:B------:R-:W-:Y:S01]  /*20fa0*/  ISETP.NE.U32.AND P0, PT, RZ, UR4, PT ;  /* 0x00000004ff007c0c */ /* 0x000fe2000bf05070 */
[----:B------:R-:W-:-:S02]  /*20fb0*/  USHF.R.U64 UR16, UR8, UR11, UR9 ;  /* 0x0000000b08107299 */ /* 0x000fc40008001209 */
[----:B------:R-:W-:Y:S01]  /*20fc0*/  USHF.R.U32.HI UR8, URZ, UR11, UR9 ;  /* 0x0000000b3f087299 */ /* 0x000fe20008011609 */
[----:B0-----:R-:W-:Y:S01]  /*20fd0*/  R2UR UR14, R0 ;  /* 0x00000000000e72ca */ /* 0x001fe200000e0000 */
[----:B------:R-:W-:Y:S01]  /*20fe0*/  ULDC UR17, c[0x0][0x608] ;  /* 0x0001820000117ab9 */ /* 0x000fe20000000800 */
[----:B------:R-:W-:Y:S01]  /*20ff0*/  ULOP3.LUT UR41, URZ, UR15, URZ, 0x33, !UPT ;  /* 0x0000000f3f297292 */ /* 0x000fe2000f8e333f */
[----:B------:R-:W-:Y:S01]  /*21000*/  ISETP.NE.AND.EX P0, PT, RZ, UR5, PT, P0 ;  /* 0x00000005ff007c0c */ /* 0x000fe2000bf05300 */
[----:B------:R-:W-:Y:S02]  /*21010*/  USHF.R.U64 UR15, UR16, UR17, UR8 ;  /* 0x00000011100f7299 */ /* 0x000fe40008001208 */
[----:B------:R-:W-:Y:S02]  /*21020*/  USHF.R.U32.HI UR8, URZ, UR17, UR8 ;  /* 0x000000113f087299 */ /* 0x000fe40008011608 */
[----:B------:R-:W-:Y:S02]  /*21030*/  UIADD3 UR12, -UR12, URZ, URZ ;  /* 0x0000003f0c0c7290 */ /* 0x000fe4000fffe13f */
[----:B------:R-:W-:Y:S01]  /*21040*/  USHF.R.U64 UR17, UR15, UR21, UR8 ;  /* 0x000000150f117299 */ /* 0x000fe20008001208 */
[----:B------:R-:W-:Y:S01]  /*21050*/  UMOV UR19, 0x1 ;  /* 0x0000000100137882 */ /* 0x000fe20000000000 */
[----:B------:R-:W-:Y:S01]  /*21060*/  ULDC UR13, c[0x0][0x144] ;  /* 0x00005100000d7ab9 */ /* 0x000fe20000000800 */
[----:B------:R-:W-:Y:S01]  /*21070*/  ULDC UR7, c[0x0][0x600] ;  /* 0x0001800000077ab9 */ /* 0x000fe20000000800 */
[----:B------:R-:W-:-:S02]  /*21080*/  USHF.L.U32 UR24, UR19, UR21, URZ ;  /* 0x0000001513187299 */ /* 0x000fc4000800063f */
[----:B------:R-:W-:Y:S02]  /*21090*/  USHF.R.U32.HI UR8, URZ, UR21, UR8 ;  /* 0x000000153f087299 */ /* 0x000fe40008011608 */
[----:B------:R-:W-:Y:S02]  /*210a0*/  UIMAD UR21, UR13, UR12, UR6 ;  /* 0x0000000c0d1572a4 */ /* 0x000fe4000f8e0206 */
[----:B------:R-:W-:Y:S02]  /*210b0*/  UIADD3 UR20, UR7, -0x1, URZ ;  /* 0xffffffff07147890 */ /* 0x000fe4000fffe03f */
[----:B------:R-:W-:Y:S01]  /*210c0*/  UIADD3 UR19, -UR14, URZ, URZ ;  /* 0x0000003f0e137290 */ /* 0x000fe2000fffe13f */
[----:B------:R-:W-:Y:S01]  /*210d0*/  ULDC UR25, c[0x0][0x148] ;  /* 0x0000520000197ab9 */ /* 0x000fe20000000800 */
[----:B------:R-:W-:Y:S01]  /*210e0*/  ULDC UR22, c[0x0][0x648] ;  /* 0x0001920000167ab9 */ /* 0x000fe20000000800 */
[----:B------:R-:W-:Y:S01]  /*210f0*/  ULDC UR23, c[0x0][0x638] ;  /* 0x00018e0000177ab9 */ /* 0x000fe20000000800 */
        /* <DEDUP_REMOVED lines=14> */
.L_x_1064:
[----:B------:R-:W-:Y:S01]  /*211e0*/  UISETP.NE.AND UP0, UPT, UR46, URZ, UPT ;  /* 0x0000003f2e00728c */ /* 0x000fe2000bf05270 */
[----:B------:R-:W-:Y:S01]  /*211f0*/  IMAD.MOV.U32 R0, RZ, RZ, 0x1 ;  /* 0x00000001ff007424 */ /* 0x000fe200078e00ff */
[----:B------:R-:W-:Y:S02]  /*21200*/  USHF.R.U64 UR4, UR6, UR22, UR8 ;  /* 0x0000001606047299 */ /* 0x000fe40008001208 */
[----:B------:R-:W-:Y:S02]  /*21210*/  ULOP3.LUT UR41, UR15, UR41, URZ, 0xc0, !UPT ;  /* 0x000000290f297292 */ /* 0x000fe4000f8ec03f */
[----:B------:R-:W-:Y:S02]  /*21220*/  UIADD3 UR5, -UR4, URZ, URZ ;  /* 0x0000003f04057290 */ /* 0x000fe4000fffe13f */
[----:B------:R-:W-:Y:S02]  /*21230*/  UIMAD UR41, UR24, UR4, UR41 ;  /* 0x00000004182972a4 */ /* 0x000fe4000f8e0229 */
[----:B------:R-:W-:-:S02]  /*21240*/  ULOP3.LUT UR16, UR16, UR20, URZ, 0xc0, !UPT ;  /* 0x0000001410107292 */ /* 0x000fc4000f8ec03f */
[----:B------:R-:W-:Y:S02]  /*21250*/  @UP0 UIMAD UR21, UR25, UR19, UR18 ;  /* 0x00000013191502a4 */ /* 0x000fe4000f8e0212 */
[----:B------:R-:W-:-:S03]  /*21260*/  UIMAD UR4, UR5, UR23, UR17 ;  /* 0x00000017050472a4 */ /* 0x000fc6000f8e0211 */
[----:B------:R-:W-:Y:S01]  /*21270*/  ULDC UR5, c[0x0][0x610] ;  /* 0x0001840000057ab9 */ /* 0x000fe20000000800 */
[----:B------:R-:W-:Y:S02]  /*21280*/  UIMAD UR4, UR4, UR7, UR16 ;  /* 0x00000007040472a4 */ /* 0x000fe4000f8e0210 */
[----:B------:R-:W-:-:S04]  /*21290*/  UIMAD UR41, UR41, UR5, UR21 ;  /* 0x00000005292972a4 */ /* 0x000fc8000f8e0215 */
[----:B------:R-:W-:Y:S02]  /*212a0*/  USEL UR42, UR4, UR41, !UP0 ;  /* 0x00000029042a7287 */ /* 0x000fe4000c000000 */
[----:B------:R-:W-:-:S12]  /*212b0*/  USEL UR41, UR41, UR4, !UP0 ;  /* 0x0000000429297287 */ /* 0x000fd8000c000000 */
.L_x_1062:
[----:B------:R-:W-:-:S13]  /*212c0*/  LOP3.LUT P0, RZ, R0, 0xff, RZ, 0xc0, !PT ;  /* 0x000000ff00ff7812 */ /* 0x000fda000780c0ff */
[----:B------:R-:W-:Y:S05]  /*212d0*/  @P0 BRA `(.L_x_1065) ;  /* 0xfffffe0000680947 */ /* 0x000fea000383ffff */
[----:B------:R-:W-:Y:S05]  /*212e0*/  EXIT ;  /* 0x000000000000794d */ /* 0x000fea0003800000 */
.L_x_8:
[----:B------:R-:W2:Y:S01]  /*212f0*/  LDL R5, [R1+0x604] ;  /* 0x0006040001057983 */ /* 0x000ea20000100800 */
[----:B------:R-:W-:-:S03]  /*21300*/  ULDC.64 UR4, c[0x0][0x650] ;  /* 0x0001940000047ab9 */ /* 0x000fc60000000a00 */
[----:B------:R-:W3:Y:S01]  /*21310*/  LDL R4, [R1+0x600] ;  /* 0x0006000001047983 */ /* 0x000ee20000100800 */
[----:B------:R-:W-:Y:S01]  /*21320*/  PRMT R0, RZ, 0x7610, R0 ;  /* 0x00007610ff007816 */ /* 0x000fe20000000000 */
[----:B------:R-:W-:Y:S02]  /*21330*/  IMAD.MOV.U32 R2, RZ, RZ, -0x1 ;  /* 0xffffffffff027424 */ /* 0x000fe400078e00ff */
[----:B------:R-:W-:Y:S02]  /*21340*/  IMAD.MOV.U32 R3, RZ, RZ, -0x1 ;  /* 0xffffffffff037424 */ /* 0x000fe400078e00ff */
[----:B------:R-:W-:Y:S01]  /*21350*/  IMAD.MOV.U32 R11, RZ, RZ, -0x1 ;  /* 0xffffffffff0b7424 */ /* 0x000fe200078e00ff */
[----:B--2---:R-:W-:-:S04]  /*21360*/  ISETP.GE.U32.AND P0, PT, R5, UR4, PT ;  /* 0x0000000405007c0c */ /* 0x004fc8000bf06070 */
[----:B---3--:R-:W-:-:S13]  /*21370*/  ISETP.GE.U32.AND.EX P0, PT, R4, UR5, PT, P0 ;  /* 0x0000000504007c0c */ /* 0x008fda000bf06100 */
        /* <DEDUP_REMOVED lines=21> */
.L_x_1067:
[----:B------:R-:W-:Y:S01]  /*214d0*/  USHF.R.U64 UR4, UR14, UR19, UR15 ;  /* 0x000000130e047299 */ /* 0x000fe2000800120f */
[----:B------:R-:W-:Y:S01]  /*214e0*/  R2UR UR7, R4 ;  /* 0x00000000040772ca */ /* 0x000fe200000e0000 */
[----:B------:R-:W-:Y:S02]  /*214f0*/  USHF.R.U32.HI UR5, URZ, UR19, UR15 ;  /* 0x000000133f057299 */ /* 0x000fe4000801160f */
[----:B------:R-:W-:Y:S01]  /*21500*/  UIADD3 UR13, UP0, URZ, -UR4, URZ ;  /* 0x800000043f0d7290 */ /* 0x000fe2000ff1e03f */
[----:B------:R-:W-:Y:S01]  /*21510*/  ULDC.64 UR14, c[0x0][0x620] ;  /* 0x00018800000e7ab9 */ /* 0x000fe20000000a00 */
[----:B------:R-:W-:Y:S02]  /*21520*/  UMOV UR6, UR20 ;  /* 0x0000001400067c82 */ /* 0x000fe40008000000 */
[----:B------:R-:W-:Y:S02]  /*21530*/  UIADD3.X UR5, URZ, ~UR5, URZ, UP0, !UPT ;  /* 0x800000053f057290 */ /* 0x000fe400087fe43f */
[----:B------:R-:W-:-:S02]  /*21540*/  UISETP.NE.AND UP1, UPT, UR46, URZ, UPT ;  /* 0x0000003f2e00728c */ /* 0x000fc4000bf25270 */
[----:B------:R-:W-:Y:S02]  /*21550*/  UIMAD UR5, UR5, UR14, URZ ;  /* 0x0000000e050572a4 */ /* 0x000fe4000f8e023f */
[----:B------:R-:W-:Y:S02]  /*21560*/  UIMAD.WIDE.U32 UR6, UR13, UR14, UR6 ;  /* 0x0000000e0d0672a5 */ /* 0x000fe4000f8e0006 */
[----:B------:R-:W-:Y:S01]  /*21570*/  UIMAD UR5, UR13, UR15, UR5 ;  /* 0x0000000f0d0572a4 */ /* 0x000fe2000f8e0205 */
[----:B------:R-:W-:Y:S02]  /*21580*/  ULDC UR14, c[0x0][0x608] ;  /* 0x00018200000e7ab9 */ /* 0x000fe40000000800 */
[----:B------:R-:W-:Y:S01]  /*21590*/  ULDC UR13, c[0x0][0x618] ;  /* 0x00018600000d7ab9 */ /* 0x000fe20000000800 */
[----:B------:R-:W-:Y:S01]  /*215a0*/  UIADD3 UR5, UR7, UR5, URZ ;  /* 0x0000000507057290 */ /* 0x000fe2000fffe03f */
[----:B------:R-:W-:Y:S01]  /*215b0*/  ULDC UR22, c[0x0][0x658] ;  /* 0x0001960000167ab9 */ /* 0x000fe20000000800 */
[----:B------:R-:W-:-:S02]  /*215c0*/  @UP1 UIMAD UR8, UR11, UR12, UR10 ;  /* 0x0000000c0b0812a4 */ /* 0x000fc4000f8e020a */
[----:B------:R-:W-:Y:S02]  /*215d0*/  USHF.R.U64 UR17, UR6, UR13, UR5 ;  /* 0x0000000d06117299 */ /* 0x000fe40008001205 */
[----:B------:R-:W-:Y:S01]  /*215e0*/  USHF.R.U32.HI UR5, URZ, UR13, UR5 ;  /* 0x0000000d3f057299 */ /* 0x000fe20008011605 */
[----:B------:R-:W-:Y:S01]  /*215f0*/  ULDC.64 UR6, c[0x0][0x640] ;  /* 0x0001900000067ab9 */ /* 0x000fe20000000a00 */
[----:B------:R-:W-:Y:S01]  /*21600*/  UMOV UR10, 0xffffffff ;  /* 0xffffffff000a7882 */ /* 0x000fe20000000000 */
[----:B------:R-:W-:Y:S01]  /*21610*/  ISETP.NE.U32.AND P0, PT, RZ, UR6, PT ;  /* 0x00000006ff007c0c */ /* 0x000fe2000bf05070 */
[----:B------:R-:W-:Y:S02]  /*21620*/  USHF.R.U64 UR18, UR17, UR14, UR5 ;  /* 0x0000000e11127299 */ /* 0x000fe40008001205 */
[----:B------:R-:W-:Y:S01]  /*21630*/  USHF.R.U32.HI UR5, URZ, UR14, UR5 ;  /* 0x0000000e3f057299 */ /* 0x000fe20008011605 */
[----:B------:R-:W-:Y:S01]  /*21640*/  ISETP.NE.AND.EX P0, PT, RZ, UR7, PT, P0 ;  /* 0x00000007ff007c0c */ /* 0x000fe2000bf05300 */
[----:B------:R-:W-:-:S02]  /*21650*/  USHF.L.U32 UR11, UR10, UR22, URZ ;  /* 0x000000160a0b7299 */ /* 0x000fc4000800063f */
[----:B------:R-:W-:Y:S01]  /*21660*/  USHF.R.U64 UR19, UR18, UR22, UR5 ;  /* 0x0000001612137299 */ /* 0x000fe20008001205 */
[----:B------:R-:W-:Y:S01]  /*21670*/  ULDC UR20, c[0x0][0x600] ;  /* 0x0001800000147ab9 */ /* 0x000fe20000000800 */
[----:B------:R-:W-:Y:S02]  /*21680*/  USHF.R.U32.HI UR10, URZ, UR22, UR5 ;  /* 0x000000163f0a7299 */ /* 0x000fe40008011605 */
[----:B------:R-:W-:Y:S02]  /*21690*/  UIADD3 UR21, UR20, -0x1, URZ ;  /* 0xffffffff14157890 */ /* 0x000fe4000fffe03f */
[----:B------:R-:W-:Y:S01]  /*216a0*/  ULOP3.LUT UR26, URZ, UR11, URZ, 0x33, !UPT ;  /* 0x0000000b3f1a7292 */ /* 0x000fe2000f8e333f */
        /* <DEDUP_REMOVED lines=17> */
.L_x_1068:
[----:B------:R-:W-:Y:S01]  /*217c0*/  USHF.R.U64 UR6, UR5, UR23, UR10 ;  /* 0x0000001705067299 */ /* 0x000fe2000800120a */
[----:B------:R-:W-:Y:S01]  /*217d0*/  IMAD.MOV.U32 R0, RZ, RZ, 0x1 ;  /* 0x00000001ff007424 */ /* 0x000fe200078e00ff */
[----:B------:R-:W-:Y:S01]  /*217e0*/  USHF.L.U32 UR25, UR25, UR22, URZ ;  /* 0x0000001619197299 */ /* 0x000fe2000800063f */
[----:B------:R-:W-:Y:S01]  /*217f0*/  IMAD.U32 R11, RZ, RZ, UR4 ;  /* 0x00000004ff0b7e24 */ /* 0x000fe2000f8e00ff */
[----:B------:R-:W-:Y:S02]  /*21800*/  ULOP3.LUT UR5, UR18, UR26, URZ, 0xc0, !UPT ;  /* 0x0000001a12057292 */ /* 0x000fe4000f8ec03f */
[----:B------:R-:W-:Y:S02]  /*21810*/  UIADD3 UR7, -UR6, URZ, URZ ;  /* 0x0000003f06077290 */ /* 0x000fe4000fffe13f */
[----:B------:R-:W-:Y:S02]  /*21820*/  UIMAD UR6, UR25, UR6, UR5 ;  /* 0x00000006190672a4 */ /* 0x000fe4000f8e0205 */
[----:B------:R-:W-:-:S02]  /*21830*/  ULOP3.LUT UR17, UR17, UR21, URZ, 0xc0, !UPT ;  /* 0x0000001511117292 */ /* 0x000fc4000f8ec03f */
[----:B------:R-:W-:Y:S02]  /*21840*/  UIMAD UR5, UR7, UR24, UR19 ;  /* 0x00000018070572a4 */ /* 0x000fe4000f8e0213 */
[----:B------:R-:W-:Y:S01]  /*21850*/  UISETP.NE.AND UP0, UPT, UR46, URZ, UPT ;  /* 0x0000003f2e00728c */ /* 0x000fe2000bf05270 */
[----:B------:R-:W-:Y:S01]  /*21860*/  ULDC UR7, c[0x0][0x610] ;  /* 0x0001840000077ab9 */ /* 0x000fe20000000800 */
[----:B------:R-:W-:Y:S02]  /*21870*/  UIMAD UR5, UR5, UR20, UR17 ;  /* 0x00000014050572a4 */ /* 0x000fe4000f8e0211 */
[----:B------:R-:W-:-:S04]  /*21880*/  UIMAD UR8, UR6, UR7, UR8 ;  /* 0x00000007060872a4 */ /* 0x000fc8000f8e0208 */
[----:B------:R-:W-:Y:S02]  /*21890*/  USEL UR6, UR5, UR8, !UP0 ;  /* 0x0000000805067287 */ /* 0x000fe4000c000000 */
[----:B------:R-:W-:-:S04]  /*218a0*/  USEL UR8, UR8, UR5, !UP0 ;  /* 0x0000000508087287 */ /* 0x000fc8000c000000 */
[----:B------:R-:W-:Y:S02]  /*218b0*/  IMAD.U32 R3, RZ, RZ, UR6 ;  /* 0x00000006ff037e24 */ /* 0x000fe4000f8e00ff */
[----:B------:R-:W-:-:S07]  /*218c0*/  IMAD.U32 R2, RZ, RZ, UR8 ;  /* 0x00000008ff027e24 */ /* 0x000fce000f8e00ff */
.L_x_1066:
[----:B------:R-:W-:-:S08]  /*218d0*/  NOP ;  /* 0x0000000000007918 */ /* 0x000fd00000000000 */
[----:B0-----:R-:W0:-:S00]  /*218e0*/  USETMAXREG.DEALLOC.CTAPOOL 0x18 ;  /* 0x00000018000079c8 */ /* 0x001e0000080e0500 */
[----:B------:R-:W-:-:S13]  /*218f0*/  ISETP.NE.AND P0, PT, RZ, UR9, PT ;  /* 0x00000009ff007c0c */ /* 0x000fda000bf05270 */
[----:B------:R-:W-:Y:S05]  /*21900*/  @P0 EXIT ;  /* 0x000000000000094d */ /* 0x000fea0003800000 */
[----:B0-----:R-:W-:Y:S01]  /*21910*/  LOP3.LUT P0, RZ, R0, 0xff, RZ, 0xc0, !PT ;  /* 0x000000ff00ff7812 */ /* 0x001fe2000780c0ff */
[----:B------:R-:W-:Y:S02]  /*21920*/  IMAD.MOV.U32 R0, RZ, RZ, 0x1 ;  /* 0x00000001ff007424 */ /* 0x000fe400078e00ff */
[----:B------:R-:W-:-:S10]  /*21930*/  IMAD.MOV.U32 R6, RZ, RZ, RZ ;  /* 0x000000ffff067224 */ /* 0x000fd400078e00ff */
[----:B------:R-:W-:Y:S05]  /*21940*/  @!P0 BRA `(.L_x_1069) ;  /* 0x0000000c00748947 */ /* 0x000fea0003800000 */
[----:B------:R-:W0:Y:S01]  /*21950*/  S2R R0, SR_CgaCtaId ;  /* 0x0000000000007919 */ /* 0x000e220000008800 */
[----:B------:R-:W1:Y:S01]  /*21960*/  LDC R4, c[0x0][0x28c] ;  /* 0x0000a300ff047b82 */ /* 0x000e620000000800 */
[----:B------:R-:W-:Y:S01]  /*21970*/  ULDC UR5, c[0x0][0x658] ;  /* 0x0001960000057ab9 */ /* 0x000fe20000000800 */
[----:B------:R-:W-:Y:S01]  /*21980*/  UMOV UR7, 0xffffffff ;  /* 0xffffffff00077882 */ /* 0x000fe20000000000 */
[----:B------:R-:W-:Y:S01]  /*21990*/  ULDC UR6, c[0x0][0xc] ;  /* 0x0000030000067ab9 */ /* 0x000fe20000000800 */
[----:B------:R-:W-:Y:S01]  /*219a0*/  USHF.L.U32 UR9, UR7, UR5, URZ ;  /* 0x0000000507097299 */ /* 0x000fe2000800063f */
[----:B------:R-:W-:Y:S01]  /*219b0*/  BSSY B0, `(.L_x_1069) ;  /* 0x00000d6000007945 */ /* 0x000fe20003800000 */
[----:B------:R-:W-:Y:S01]  /*219c0*/  UMOV UR8, 0x1 ;  /* 0x0000000100087882 */ /* 0x000fe20000000000 */
[----:B------:R-:W-:Y:S01]  /*219d0*/  ULDC UR7, c[0x0][0x10] ;  /* 0x0000040000077ab9 */ /* 0x000fe20000000800 */
[----:B------:R-:W-:Y:S01]  /*219e0*/  USHF.L.U32 UR5, UR8, UR5, URZ ;  /* 0x0000000508057299 */ /* 0x000fe2000800063f */
[----:B------:R-:W-:Y:S01]  /*219f0*/  IMAD.MOV.U32 R9, RZ, RZ, 0x1 ;  /* 0x00000001ff097424 */ /* 0x000fe200078e00ff */
[----:B------:R-:W-:Y:S01]  /*21a00*/  UIMAD.WIDE.U32 UR6, UR6, UR7, URZ ;  /* 0x00000007060672a5 */ /* 0x000fe2000f8e003f */
[----:B------:R-:W-:Y:S01]  /*21a10*/  IMAD.MOV.U32 R6, RZ, RZ, RZ ;  /* 0x000000ffff067224 */ /* 0x000fe200078e00ff */
[----:B------:R-:W-:Y:S01]  /*21a20*/  ULDC UR8, c[0x0][0x14] ;  /* 0x0000050000087ab9 */ /* 0x000fe20000000800 */
[----:B------:R-:W-:Y:S01]  /*21a30*/  ULDC UR4, c[0x0][0x600] ;  /* 0x0001800000047ab9 */ /* 0x000fe20000000800 */
[----:B------:R-:W-:-:S02]  /*21a40*/  UIMAD.WIDE.U32 UR20, UR6, UR8, URZ ;  /* 0x00000008061472a5 */ /* 0x000fc4000f8e003f */
[----:B------:R-:W-:Y:S02]  /*21a50*/  UIMAD UR7, UR7, UR8, URZ ;  /* 0x00000008070772a4 */ /* 0x000fe4000f8e023f */
[----:B------:R-:W-:Y:S02]  /*21a60*/  ULOP3.LUT UR24, UR40, 0x2, URZ, 0xfc, !UPT ;  /* 0x0000000228187892 */ /* 0x000fe4000f8efc3f */
[----:B------:R-:W-:Y:S02]  /*21a70*/  UIADD3 UR4, UR4, -0x1, URZ ;  /* 0xffffffff04047890 */ /* 0x000fe4000fffe03f */
[----:B------:R-:W-:Y:S01]  /*21a80*/  ULOP3.LUT UR6, URZ, UR9, URZ, 0x33, !UPT ;  /* 0x000000093f067292 */ /* 0x000fe2000f8e333f */
[----:B-1----:R-:W-:Y:S01]  /*21a90*/  VIADD R4, R4, 0x1f ;  /* 0x0000001f04047836 */ /* 0x002fe20000000000 */
[----:B------:R-:W-:Y:S01]  /*21aa0*/  UIADD3 UR7, UR21, UR7, URZ ;  /* 0x0000000715077290 */ /* 0x000fe2000fffe03f */
[----:B------:R-:W-:-:S03]  /*21ab0*/  ULDC.64 UR22, c[0x0][0x198] ;  /* 0x0000660000167ab9 */ /* 0x000fc60000000a00 */
[----:B------:R-:W-:Y:S01]  /*21ac0*/  SHF.R.S32.HI R5, RZ, 0x1f, R4 ;  /* 0x0000001fff057819 */ /* 0x000fe20000011404 */
[C---:B0-----:R-:W-:Y:S02]  /*21ad0*/  IMAD.SHL.U32 R16, R0.reuse, 0x100, RZ ;  /* 0x0000010000107824 */ /* 0x041fe400078e00ff */
[----:B------:R-:W-:Y:S01]  /*21ae0*/  IMAD.SHL.U32 R0, R0, 0x2000, RZ ;  /* 0x0000200000007824 */ /* 0x000fe200078e00ff */
[----:B------:R-:W-:Y:S02]  /*21af0*/  LEA.HI R5, R5, R4, RZ, 0x5 ;  /* 0x0000000405057211 */ /* 0x000fe400078f28ff */
[----:B------:R-:W-:Y:S02]  /*21b00*/  LOP3.LUT R16, R16, 0x100, RZ, 0xc0, !PT ;  /* 0x0000010010107812 */ /* 0x000fe400078ec0ff */
[----:B------:R-:W-:Y:S02]  /*21b10*/  LOP3.LUT R0, R0, 0x2000, RZ, 0xc0, !PT ;  /* 0x0000200000007812 */ /* 0x000fe400078ec0ff */
[----:B------:R-:W-:-:S03]  /*21b20*/  SHF.R.S32.HI R7, RZ, 0x5, R5 ;  /* 0x00000005ff077819 */ /* 0x000fc60000011405 */
[----:B------:R-:W-:Y:S02]  /*21b30*/  VIADD R8, R0, 0x12180 ;  /* 0x0001218000087836 */ /* 0x000fe40000000000 */
[----:B------:R-:W-:Y:S02]  /*21b40*/  IMAD.MOV.U32 R0, RZ, RZ, 0x1 ;  /* 0x00000001ff007424 */ /* 0x000fe400078e00ff */
[----:B------:R-:W-:-:S07]  /*21b50*/  VIADD R17, R7, 0x1 ;  /* 0x0000000107117836 */ /* 0x000fce0000000000 */
.L_x_1080:
[----:B------:R-:W-:-:S03]  /*21b60*/  UMOV UR8, 0xffffffff ;  /* 0xffffffff00087882 */ /* 0x000fc60000000000 */
[----:B------:R-:W-:Y:S05]  /*21b70*/  BRA.DIV UR8, `(.L_x_1070) ;  /* 0x0000001208887947 */ /* 0x000fea000b800000 */
[----:B------:R-:W-:-:S13]  /*21b80*/  ELECT P6, URZ, PT ;  /* 0x00000000003f782f */ /* 0x000fda00038c0000 */
.L_x_1096:
[----:B------:R-:W0:Y:S01]  /*21b90*/  LDC R4, c[0x0][0x28c] ;  /* 0x0000a300ff047b82 */ /* 0x000e220000000800 */
[----:B------:R-:W-:Y:S01]  /*21ba0*/  BSSY B1, `(.L_x_1071) ;  /* 0x000003a000017945 */ /* 0x000fe20003800000 */
[----:B0-----:R-:W-:-:S13]  /*21bb0*/  ISETP.LT.OR P6, PT, R4, 0x1, !P6 ;  /* 0x000000010400780c */ /* 0x001fda00077c1670 */
[----:B------:R-:W-:Y:S05]  /*21bc0*/  @P6 BRA `(.L_x_1072) ;  /* 0x0000000000dc6947 */ /* 0x000fea0003800000 */
[----:B------:R-:W-:Y:S02]  /*21bd0*/  IMAD R3, R3, 0x200, R16 ;  /* 0x0000020003037824 */ /* 0x000fe400078e0210 */
[----:B------:R-:W-:Y:S02]  /*21be0*/  IMAD.SHL.U32 R2, R2, 0x100, RZ ;  /* 0x0000010002027824 */ /* 0x000fe400078e00ff */
[----:B------:R-:W-:Y:S02]  /*21bf0*/  IMAD.MOV.U32 R14, RZ, RZ, RZ ;  /* 0x000000ffff0e7224 */ /* 0x000fe400078e00ff */
[----:B------:R-:W-:Y:S02]  /*21c00*/  IMAD.MOV.U32 R4, RZ, RZ, R17 ;  /* 0x000000ffff047224 */ /* 0x000fe400078e0011 */
[----:B------:R-:W-:Y:S02]  /*21c10*/  IMAD.MOV.U32 R5, RZ, RZ, R0 ;  /* 0x000000ffff057224 */ /* 0x000fe400078e0000 */
[----:B------:R-:W-:-:S07]  /*21c20*/  IMAD.MOV.U32 R13, RZ, RZ, R6 ;  /* 0x000000ffff0d7224 */ /* 0x000fce00078e0006 */
.L_x_1075:
[----:B------:R-:W0:Y:S01]  /*21c30*/  S2R R15, SR_CgaCtaId ;  /* 0x00000000000f7919 */ /* 0x000e220000008800 */
[----:B------:R-:W-:Y:S02]  /*21c40*/  MOV R10, 0x400 ;  /* 0x00000400000a7802 */ /* 0x000fe40000000f00 */
[----:B------:R-:W-:Y:S02]  /*21c50*/  SHF.L.U32 R12, R5, 0x1f, RZ ;  /* 0x0000001f050c7819 */ /* 0x000fe400000006ff */
[----:B0-----:R-:W-:-:S05]  /*21c60*/  LEA R10, R15, R10, 0x18 ;  /* 0x0000000a0f0a7211 */ /* 0x001fca00078ec0ff */
[----:B------:R-:W-:-:S04]  /*21c70*/  IMAD R15, R13, 0x8, R10 ;  /* 0x000000080d0f7824 */ /* 0x000fc800078e020a */
[----:B------:R-:W0:Y:S02]  /*21c80*/  SYNCS.PHASECHK.TRANS64.TRYWAIT P0, [R15+URZ+0x48], R12 ;  /* 0x0000480c0f0075a7 */ /* 0x000e24000800017f */
[----:B0-----:R-:W-:Y:S05]  /*21c90*/  @!P0 BRA `(.L_x_1073) ;  /* 0x0000001000608947 */ /* 0x001fea0003800000 */
.L_x_1097:
[----:B------:R-:W1:Y:S01]  /*21ca0*/  S2R R18, SR_TID.X ;  /* 0x0000000000127919 */ /* 0x000e620000002100 */
[----:B------:R-:W-:-:S04]  /*21cb0*/  UPRMT UR8, UR24, 0x9910, URZ ;  /* 0x0000991018087896 */ /* 0x000fc8000800003f */
[----:B------:R-:W-:Y:S01]  /*21cc0*/  UISETP.NE.AND UP0, UPT, UR8, 0x2, UPT ;  /* 0x000000020800788c */ /* 0x000fe2000bf05270 */
[----:B-1----:R-:W-:-:S13]  /*21cd0*/  LOP3.LUT P0, RZ, R18, 0x7f, RZ, 0xc0, !PT ;  /* 0x0000007f12ff7812 */ /* 0x002fda000780c0ff */
[----:B0-----:R-:W0:Y:S02]  /*21ce0*/  @!P0 LDC R12, c[0x0][0x500] ;  /* 0x00014000ff0c8b82 */ /* 0x001e240000000800 */
[----:B0-----:R0:W-:Y:S01]  /*21cf0*/  @!P0 SYNCS.ARRIVE.TRANS64 RZ, [R15+URZ], R12 ;  /* 0x0000000c0fff89a7 */ /* 0x0011e2000800003f */
[----:B------:R-:W-:-:S13]  /*21d00*/  PLOP3.LUT P0, PT, PT, PT, UP0, 0x80, 0x0 ;  /* 0x000000000000781c */ /* 0x000fda0003f0f008 */
[----:B0-----:R-:W-:Y:S05]  /*21d10*/  @P0 BRA `(.L_x_1074) ;  /* 0x0000000000040947 */ /* 0x001fea0003800000 */
[----:B------:R-:W-:Y:S01]  /*21d20*/  BPT.TRAP 0x1 ;  /* 0x000000040000795c */ /* 0x000fe20000300000 */
.L_x_1074:
[C---:B------:R-:W-:Y:S01]  /*21d30*/  IMAD R12, R13.reuse, 0x2000, R10 ;  /* 0x000020000d0c7824 */ /* 0x040fe200078e020a */
[----:B------:R-:W-:Y:S01]  /*21d40*/  R2UR UR13, R10 ;  /* 0x000000000a0d72ca */ /* 0x000fe200000e0000 */
[----:B------:R-:W-:Y:S01]  /*21d50*/  IMAD R10, R13, 0x4000, R8 ;  /* 0x000040000d0a7824 */ /* 0x000fe200078e0208 */
[----:B------:R-:W-:Y:S01]  /*21d60*/  R2UR UR18, R2 ;  /* 0x00000000021272ca */ /* 0x000fe200000e0000 */
[----:B------:R-:W-:Y:S01]  /*21d70*/  VIADD R4, R4, 0xffffffff ;  /* 0xffffffff04047836 */ /* 0x000fe20000000000 */
[----:B------:R-:W-:Y:S01]  /*21d80*/  R2UR UR8, R12 ;  /* 0x000000000c0872ca */ /* 0x000fe200000e0000 */
[----:B------:R-:W-:Y:S01]  /*21d90*/  UIADD3 UR14, UP0, UR22, 0xf0, URZ ;  /* 0x000000f0160e7890 */ /* 0x000fe2000ff1e03f */
[----:B------:R-:W-:Y:S01]  /*21da0*/  R2UR UR11, R10 ;  /* 0x000000000a0b72ca */ /* 0x000fe200000e0000 */
[----:B------:R-:W-:Y:S01]  /*21db0*/  UIADD3 UR26, UP1, UR22, 0x1f0, URZ ;  /* 0x000001f0161a7890 */ /* 0x000fe2000ff3e03f */
[----:B------:R-:W-:Y:S01]  /*21dc0*/  R2UR UR9, R15 ;  /* 0x000000000f0972ca */ /* 0x000fe200000e0000 */
[----:B------:R-:W-:Y:S01]  /*21dd0*/  UIADD3.X UR15, URZ, UR23, URZ, UP0, !UPT ;  /* 0x000000173f0f7290 */ /* 0x000fe200087fe43f */
[----:B------:R-:W-:Y:S01]  /*21de0*/  R2UR UR10, R14 ;  /* 0x000000000e0a72ca */ /* 0x000fe200000e0000 */
[----:B------:R-:W-:Y:S01]  /*21df0*/  VIADD R13, R13, 0x1 ;  /* 0x000000010d0d7836 */ /* 0x000fe20000000000 */
[----:B------:R-:W-:Y:S01]  /*21e00*/  R2UR UR12, R11 ;  /* 0x000000000b0c72ca */ /* 0x000fe200000e0000 */
[----:B------:R-:W-:Y:S01]  /*21e10*/  UIADD3.X UR27, URZ, UR23, URZ, UP1, !UPT ;  /* 0x000000173f1b7290 */ /* 0x000fe20008ffe43f */
[----:B------:R-:W-:Y:S01]  /*21e20*/  R2UR UR19, R3 ;  /* 0x00000000031372ca */ /* 0x000fe200000e0000 */
[----:B------:R-:W-:Y:S01]  /*21e30*/  UMOV UR16, 0x0 ;  /* 0x0000000000107882 */ /* 0x000fe20000000000 */
[----:B------:R-:W-:Y:S01]  /*21e40*/  ISETP.GT.AND P1, PT, R4, 0x1, PT ;  /* 0x000000010400780c */ /* 0x000fe20003f24270 */
[----:B------:R-:W-:Y:S01]  /*21e50*/  UIADD3 UR8, UR8, 0x180, URZ ;  /* 0x0000018008087890 */ /* 0x000fe2000fffe03f */
[----:B------:R-:W-:Y:S01]  /*21e60*/  ISETP.NE.AND P0, PT, R13, 0x9, PT ;  /* 0x000000090d00780c */ /* 0x000fe20003f05270 */
[----:B------:R-:W-:Y:S01]  /*21e70*/  UIADD3 UR13, UR13, UR11, URZ ;  /* 0x0000000b0d0d7290 */ /* 0x000fe2000fffe03f */
[----:B------:R-:W-:Y:S01]  /*21e80*/  VIADD R14, R14, 0x20 ;  /* 0x000000200e0e7836 */ /* 0x000fe20000000000 */
[----:B------:R-:W-:Y:S01]  /*21e90*/  UMOV UR17, 0x10000000 ;  /* 0x1000000000117882 */ /* 0x000fe20000000000 */
[----:B------:R-:W-:Y:S01]  /*21ea0*/  UMOV UR11, UR18 ;  /* 0x00000012000b7c82 */ /* 0x000fe20008000000 */
[----:B------:R-:W-:Y:S01]  /*21eb0*/  UMOV UR25, 0x30000 ;  /* 0x0003000000197882 */ /* 0x000fe20000000000 */
[----:B------:R-:W-:-:S02]  /*21ec0*/  SEL R10, RZ, 0x1, P0 ;  /* 0x00000001ff0a7807 */ /* 0x000fc40000000000 */
[----:B------:R0:W-:Y:S01]  /*21ed0*/  UTMALDG.3D [UR8], [UR14], desc[UR16] ;  /* 0x000010080e0075b4 */ /* 0x0001e20008011000 */
[----:B------:R-:W-:Y:S02]  /*21ee0*/  SEL R13, R13, RZ, P0 ;  /* 0x000000ff0d0d7207 */ /* 0x000fe40000000000 */
[----:B------:R-:W-:Y:S01]  /*21ef0*/  LOP3.LUT R5, R5, R10, RZ, 0x3c, !PT ;  /* 0x0000000a05057212 */ /* 0x000fe200078e3cff */
[----:B0-----:R-:W-:Y:S01]  /*21f00*/  UMOV UR11, UR19 ;  /* 0x00000013000b7c82 */ /* 0x001fe20008000000 */
[----:B------:R-:W-:Y:S02]  /*21f10*/  UMOV UR8, UR13 ;  /* 0x0000000d00087c82 */ /* 0x000fe40008000000 */
[----:B------:R0:W-:Y:S02]  /*21f20*/  UTMALDG.3D.MULTICAST [UR8], [UR26], UR25, desc[UR16] ;  /* 0x000010081a0073b4 */ /* 0x0001e40008011819 */
[----:B0-----:R-:W-:Y:S05]  /*21f30*/  @P1 BRA `(.L_x_1075) ;  /* 0xfffffffc003c1947 */ /* 0x001fea000383ffff */
.L_x_1072:
[----:B------:R-:W-:Y:S05]  /*21f40*/  BSYNC B1 ;  /* 0x0000000000017941 */ /* 0x000fea0003800000 */
.L_x_1071:
[----:B------:R-:W2:Y:S01]  /*21f50*/  LDL.LU R18, [R1+0x600] ;  /* 0x0006000001127983 */ /* 0x000ea20000300800 */
[----:B------:R-:W-:Y:S01]  /*21f60*/  LOP3.LUT P0, RZ, R9, 0xff, RZ, 0xc0, !PT ;  /* 0x000000ff09ff7812 */ /* 0x000fe2000780c0ff */
[C---:B------:R-:W-:Y:S01]  /*21f70*/  IMAD.IADD R6, R7.reuse, 0x1, R6 ;  /* 0x0000000107067824 */ /* 0x040fe200078e0206 */
[----:B------:R-:W-:Y:S01]  /*21f80*/  ULDC.64 UR8, c[0x0][0x650] ;  /* 0x0001940000087ab9 */ /* 0x000fe20000000a00 */
[----:B------:R-:W3:Y:S01]  /*21f90*/  LDL.LU R15, [R1+0x604] ;  /* 0x00060400010f7983 */ /* 0x000ee20000300800 */
[----:B------:R-:W-:Y:S01]  /*21fa0*/  ISETP.GE.U32.AND P1, PT, R7, 0x9, PT ;  /* 0x000000090700780c */ /* 0x000fe20003f26070 */
[----:B------:R-:W-:Y:S01]  /*21fb0*/  BSSY B1, `(.L_x_1076) ;  /* 0x0000073000017945 */ /* 0x000fe20003800000 */
[----:B------:R-:W-:Y:S01]  /*21fc0*/  IMAD.MOV.U32 R11, RZ, RZ, -0x1 ;  /* 0xffffffffff0b7424 */ /* 0x000fe200078e00ff */
[----:B------:R-:W-:Y:S02]  /*21fd0*/  PRMT R4, RZ, 0x7610, R4 ;  /* 0x00007610ff047816 */ /* 0x000fe40000000004 */
[----:B------:R-:W-:-:S04]  /*21fe0*/  PRMT R9, RZ, 0x7610, R9 ;  /* 0x00007610ff097816 */ /* 0x000fc80000000009 */
[----:B------:R-:W0:Y:S01]  /*21ff0*/  @P0 S2R R3, SR_CgaCtaId ;  /* 0x0000000000030919 */ /* 0x000e220000008800 */
[----:B------:R-:W-:-:S04]  /*22000*/  @P0 MOV R2, 0x400 ;  /* 0x0000040000020802 */ /* 0x000fc80000000f00 */
[----:B0-----:R-:W-:-:S04]  /*22010*/  @P0 LEA R2, R3, R2, 0x18 ;  /* 0x0000000203020211 */ /* 0x001fc800078ec0ff */
[----:B------:R0:W-:Y:S01]  /*22020*/  @P0 SYNCS.ARRIVE.TRANS64.A1T0 RZ, [R2+URZ+0xa8], RZ ;  /* 0x0000a8ff02ff09a7 */ /* 0x0001e2000810003f */
[----:B------:R-:W-:-:S04]  /*22030*/  ISETP.GT.U32.AND P0, PT, R6, 0x8, PT ;  /* 0x000000080600780c */ /* 0x000fc80003f04070 */
[----:B------:R-:W-:Y:S01]  /*22040*/  ISETP.LT.U32.AND P0, PT, R7, 0x9, P0 ;  /* 0x000000090700780c */ /* 0x000fe20000701070 */
[----:B0-----:R-:W-:-:S04]  /*22050*/  IMAD.WIDE.U32 R2, R6, 0x38e38e39, RZ ;  /* 0x38e38e3906027825 */ /* 0x001fc800078e00ff */
[----:B------:R-:W-:Y:S01]  /*22060*/  IMAD.MOV.U32 R2, RZ, RZ, -0x1 ;  /* 0xffffffffff027424 */ /* 0x000fe200078e00ff */
[----:B------:R-:W-:Y:S02]  /*22070*/  SHF.R.U32.HI R5, RZ, 0x1, R3 ;  /* 0x00000001ff057819 */ /* 0x000fe40000011603 */
[----:B------:R-:W-:-:S03]  /*22080*/  SEL R3, RZ, 0x1, !P0 ;  /* 0x00000001ff037807 */ /* 0x000fc60004000000 */
[----:B------:R-:W-:Y:S01]  /*22090*/  IMAD R6, R5, -0x9, R6 ;  /* 0xfffffff705067824 */ /* 0x000fe200078e0206 */
[----:B------:R-:W-:Y:S01]  /*220a0*/  LOP3.LUT R0, R0, R3, RZ, 0x3c, !PT ;  /* 0x0000000300007212 */ /* 0x000fe200078e3cff */
[----:B------:R-:W-:-:S03]  /*220b0*/  IMAD.MOV.U32 R3, RZ, RZ, -0x1 ;  /* 0xffffffffff037424 */ /* 0x000fc600078e00ff */
[----:B------:R-:W-:Y:S02]  /*220c0*/  @P1 LOP3.LUT R0, R0, 0x1, R5, 0x78, !PT ;  /* 0x0000000100001812 */ /* 0x000fe400078e7805 */
[----:B---3--:R-:W-:-:S04]  /*220d0*/  IADD3 R15, P0, R15, UR20, RZ ;  /* 0x000000140f0f7c10 */ /* 0x008fc8000ff1e0ff */
[----:B--2---:R-:W-:Y:S01]  /*220e0*/  IADD3.X R18, R18, UR7, RZ, P0, !PT ;  /* 0x0000000712127c10 */ /* 0x004fe200087fe4ff */
[----:B------:R0:W-:Y:S01]  /*220f0*/  STL [R1+0x604], R15 ;  /* 0x0006040f01007387 */ /* 0x0001e20000100800 */
[----:B------:R-:W-:-:S03]  /*22100*/  ISETP.GE.U32.AND P0, PT, R15, UR8, PT ;  /* 0x000000080f007c0c */ /* 0x000fc6000bf06070 */
[----:B------:R0:W-:Y:S01]  /*22110*/  STL [R1+0x600], R18 ;  /* 0x0006001201007387 */ /* 0x0001e20000100800 */
[----:B------:R-:W-:-:S13]  /*22120*/  ISETP.GE.U32.AND.EX P0, PT, R18, UR9, PT, P0 ;  /* 0x0000000912007c0c */ /* 0x000fda000bf06100 */
[----:B0-----:R-:W-:Y:S05]  /*22130*/  @P0 BRA `(.L_x_1077) ;  /* 0x0000000400680947 */ /* 0x001fea0003800000 */
[----:B------:R-:W0:Y:S01]  /*22140*/  S2UR UR8, SR_CTAID.X ;  /* 0x00000000000879c3 */ /* 0x000e220000002500 */
[----:B------:R-:W-:Y:S01]  /*22150*/  ULDC.64 UR10, c[0x0][0x628] ;  /* 0x00018a00000a7ab9 */ /* 0x000fe20000000a00 */
[----:B------:R-:W-:Y:S01]  /*22160*/  ULDC UR9, c[0x0][0x150] ;  /* 0x0000540000097ab9 */ /* 0x000fe20000000800 */
[----:B------:R-:W-:Y:S01]  /*22170*/  ISETP.NE.U32.AND P0, PT, RZ, UR10, PT ;  /* 0x0000000aff007c0c */ /* 0x000fe2000bf05070 */
[----:B------:R-:W-:Y:S01]  /*22180*/  ULDC UR12, c[0x0][0x630] ;  /* 0x00018c00000c7ab9 */ /* 0x000fe20000000800 */
[----:B------:R-:W-:Y:S01]  /*22190*/  ULDC UR14, c[0x0][0x154] ;  /* 0x00005500000e7ab9 */ /* 0x000fe20000000800 */
[----:B------:R-:W-:Y:S01]  /*221a0*/  IMAD.MOV.U32 R3, RZ, RZ, R18 ;  /* 0x000000ffff037224 */ /* 0x000fe200078e0012 */
[----:B------:R-:W-:Y:S01]  /*221b0*/  ISETP.NE.AND.EX P0, PT, RZ, UR11, PT, P0 ;  /* 0x0000000bff007c0c */ /* 0x000fe2000bf05300 */
[----:B------:R-:W1:Y:S01]  /*221c0*/  S2UR UR13, SR_CTAID.Y ;  /* 0x00000000000d79c3 */ /* 0x000e620000002600 */
[----:B0-----:R-:W-:-:S05]  /*221d0*/  I2FP.F32.U32 R2, UR8 ;  /* 0x0000000800027c45 */ /* 0x001fca0008201000 */
[----:B------:R-:W-:Y:S01]  /*221e0*/  FMUL R10, R2, UR9 ;  /* 0x00000009020a7c20 */ /* 0x000fe20008400000 */
[----:B------:R-:W-:Y:S01]  /*221f0*/  IMAD.MOV.U32 R2, RZ, RZ, R15 ;  /* 0x000000ffff027224 */ /* 0x000fe200078e000f */
[----:B-1----:R-:W-:-:S04]  /*22200*/  I2FP.F32.U32 R12, UR13 ;  /* 0x0000000d000c7c45 */ /* 0x002fc80008201000 */
[----:B------:R-:W0:Y:S01]  /*22210*/  F2I.U32.TRUNC.NTZ R10, R10 ;  /* 0x0000000a000a7305 */ /* 0x000e22000020f000 */
[----:B------:R-:W-:Y:S05]  /*22220*/  @!P0 BRA `(.L_x_1078) ;  /* 0x0000000000288947 */ /* 0x000fea0003800000 */
[----:B------:R-:W-:Y:S02]  /*22230*/  ULDC UR9, c[0x0][0x634] ;  /* 0x00018d0000097ab9 */ /* 0x000fe40000000800 */
[----:B------:R-:W-:-:S05]  /*22240*/  IADD3 R3, P0, R15, UR9, RZ ;  /* 0x000000090f037c10 */ /* 0x000fca000ff1e0ff */
[----:B------:R-:W-:-:S04]  /*22250*/  IMAD.X R11, RZ, RZ, R18, P0 ;  /* 0x000000ffff0b7224 */ /* 0x000fc800000e0612 */
[----:B------:R-:W-:-:S04]  /*22260*/  IMAD.WIDE.U32 R4, R11, UR10, RZ ;  /* 0x0000000a0b047c25 */ /* 0x000fc8000f8e00ff */
[----:B------:R-:W-:-:S04]  /*22270*/  IMAD.WIDE.U32 R4, P0, R3, UR11, R4 ;  /* 0x0000000b03047c25 */ /* 0x000fc8000f800004 */
[----:B------:R-:W-:-:S04]  /*22280*/  IMAD.WIDE.U32 R2, R3, UR10, RZ ;  /* 0x0000000a03027c25 */ /* 0x000fc8000f8e00ff */
[----:B------:R-:W-:Y:S01]  /*22290*/  IMAD.MOV.U32 R2, RZ, RZ, R5 ;  /* 0x000000ffff027224 */ /* 0x000fe200078e0005 */
[----:B------:R-:W-:Y:S01]  /*222a0*/  IADD3 RZ, P1, R3, R4, RZ ;  /* 0x0000000403ff7210 */ /* 0x000fe20007f3e0ff */
[----:B------:R-:W-:-:S04]  /*222b0*/  IMAD.X R3, RZ, RZ, RZ, P0 ;  /* 0x000000ffff037224 */ /* 0x000fc800000e06ff */
[----:B------:R-:W-:-:S08]  /*222c0*/  IMAD.WIDE.U32.X R2, R11, UR11, R2, P1 ;  /* 0x0000000b0b027c25 */ /* 0x000fd000088e0402 */
.L_x_1078:
[--C-:B------:R-:W-:Y:S01]  /*222d0*/  SHF.R.U64 R11, R2, UR12, R3.reuse ;  /* 0x0000000c020b7c19 */ /* 0x100fe20008001203 */
[----:B------:R-:W-:Y:S01]  /*222e0*/  ULDC.64 UR10, c[0x0][0x620] ;  /* 0x00018800000a7ab9 */ /* 0x000fe20000000a00 */
[----:B------:R-:W-:Y:S01]  /*222f0*/  SHF.R.U32.HI R2, RZ, UR12, R3 ;  /* 0x0000000cff027c19 */ /* 0x000fe20008011603 */
[----:B------:R-:W-:Y:S01]  /*22300*/  IMAD.MOV.U32 R3, RZ, RZ, R18 ;  /* 0x000000ffff037224 */ /* 0x000fe200078e0012 */
[----:B------:R-:W-:Y:S01]  /*22310*/  IADD3 R13, P0, RZ, -R11, RZ ;  /* 0x8000000bff0d7210 */ /* 0x000fe20007f1e0ff */
[----:B------:R-:W-:Y:S01]  /*22320*/  FMUL R4, R12, UR14 ;  /* 0x0000000e0c047c20 */ /* 0x000fe20008400000 */
[----:B------:R-:W-:Y:S01]  /*22330*/  ULDC.64 UR14, c[0x0][0x640] ;  /* 0x00019000000e7ab9 */ /* 0x000fe20000000a00 */
[----:B0-----:R-:W-:Y:S02]  /*22340*/  R2UR UR9, R10 ;  /* 0x000000000a0972ca */ /* 0x001fe400000e0000 */
[----:B------:R-:W-:Y:S01]  /*22350*/  IMAD.X R2, RZ, RZ, ~R2, P0 ;  /* 0x000000ffff027224 */ /* 0x000fe200000e0e02 */
[----:B------:R-:W-:Y:S01]  /*22360*/  ISETP.NE.U32.AND P0, PT, RZ, UR14, PT ;  /* 0x0000000eff007c0c */ /* 0x000fe2000bf05070 */
[----:B------:R-:W0:Y:S02]  /*22370*/  F2I.U32.TRUNC.NTZ R4, R4 ;  /* 0x0000000400047305 */ /* 0x000e24000020f000 */
[----:B------:R-:W-:Y:S01]  /*22380*/  IMAD R2, R2, UR10, RZ ;  /* 0x0000000a02027c24 */ /* 0x000fe2000f8e02ff */
[----:B------:R-:W-:-:S03]  /*22390*/  ISETP.NE.AND.EX P0, PT, RZ, UR15, PT, P0 ;  /* 0x0000000fff007c0c */ /* 0x000fc6000bf05300 */
[----:B------:R-:W-:Y:S02]  /*223a0*/  IMAD R5, R13, UR11, R2 ;  /* 0x0000000b0d057c24 */ /* 0x000fe4000f8e0202 */
[----:B------:R-:W-:-:S04]  /*223b0*/  IMAD.MOV.U32 R2, RZ, RZ, R15 ;  /* 0x000000ffff027224 */ /* 0x000fc800078e000f */
[----:B------:R-:W-:Y:S01]  /*223c0*/  IMAD.WIDE.U32 R2, R13, UR10, R2 ;  /* 0x0000000a0d027c25 */ /* 0x000fe2000f8e0002 */
[----:B------:R-:W-:Y:S01]  /*223d0*/  ULDC UR10, c[0x0][0x618] ;  /* 0x00018600000a7ab9 */ /* 0x000fe20000000800 */
[----:B0-----:R-:W-:Y:S02]  /*223e0*/  R2UR UR11, R4 ;  /* 0x00000000040b72ca */ /* 0x001fe400000e0000 */
[----:B------:R-:W-:-:S05]  /*223f0*/  IMAD.IADD R3, R3, 0x1, R5 ;  /* 0x0000000103037824 */ /* 0x000fca00078e0205 */
[--C-:B------:R-:W-:Y:S02]  /*22400*/  SHF.R.U64 R10, R2, UR10, R3.reuse ;  /* 0x0000000a020a7c19 */ /* 0x100fe40008001203 */
[----:B------:R-:W-:Y:S01]  /*22410*/  SHF.R.U32.HI R3, RZ, UR10, R3 ;  /* 0x0000000aff037c19 */ /* 0x000fe20008011603 */
[----:B------:R-:W-:-:S03]  /*22420*/  ULDC UR10, c[0x0][0x608] ;  /* 0x00018200000a7ab9 */ /* 0x000fc60000000800 */
[--C-:B------:R-:W-:Y:S02]  /*22430*/  SHF.R.U64 R12, R10, UR10, R3.reuse ;  /* 0x0000000a0a0c7c19 */ /* 0x100fe40008001203 */
[----:B------:R-:W-:Y:S01]  /*22440*/  SHF.R.U32.HI R3, RZ, UR10, R3 ;  /* 0x0000000aff037c19 */ /* 0x000fe20008011603 */
[----:B------:R-:W-:-:S03]  /*22450*/  ULDC UR10, c[0x0][0x658] ;  /* 0x00019600000a7ab9 */ /* 0x000fc60000000800 */
[--C-:B------:R-:W-:Y:S02]  /*22460*/  SHF.R.U64 R13, R12, UR10, R3.reuse ;  /* 0x0000000a0c0d7c19 */ /* 0x100fe40008001203 */
[----:B------:R-:W-:-:S03]  /*22470*/  SHF.R.U32.HI R14, RZ, UR10, R3 ;  /* 0x0000000aff0e7c19 */ /* 0x000fc60008011603 */
[----:B------:R-:W-:Y:S02]  /*22480*/  IMAD.MOV.U32 R2, RZ, RZ, R13 ;  /* 0x000000ffff027224 */ /* 0x000fe400078e000d */
[----:B------:R-:W-:Y:S01]  /*22490*/  IMAD.MOV.U32 R3, RZ, RZ, R14 ;  /* 0x000000ffff037224 */ /* 0x000fe200078e000e */
[----:B------:R-:W-:Y:S06]  /*224a0*/  @!P0 BRA `(.L_x_1079) ;  /* 0x0000000000288947 */ /* 0x000fec0003800000 */
        /* <DEDUP_REMOVED lines=10> */
.L_x_1079:
[----:B------:R-:W-:Y:S01]  /*22550*/  ULDC UR10, c[0x0][0x648] ;  /* 0x00019200000a7ab9 */ /* 0x000fe20000000800 */
[----:B------:R-:W-:Y:S01]  /*22560*/  UISETP.NE.AND UP0, UPT, UR46, URZ, UPT ;  /* 0x0000003f2e00728c */ /* 0x000fe2000bf05270 */
[----:B------:R-:W-:Y:S01]  /*22570*/  SHF.R.U64 R3, R2, UR10, R3 ;  /* 0x0000000a02037c19 */ /* 0x000fe20008001203 */
[----:B------:R-:W-:Y:S01]  /*22580*/  ULDC UR10, c[0x0][0x638] ;  /* 0x00018e00000a7ab9 */ /* 0x000fe20000000800 */
[----:B------:R-:W-:Y:S01]  /*22590*/  UIADD3 UR11, -UR11, URZ, URZ ;  /* 0x0000003f0b0b7290 */ /* 0x000fe2000fffe13f */
[----:B------:R-:W-:Y:S02]  /*225a0*/  LOP3.LUT R12, R12, UR6, RZ, 0xc0, !PT ;  /* 0x000000060c0c7c12 */ /* 0x000fe4000f8ec0ff */
[----:B------:R-:W-:Y:S01]  /*225b0*/  IMAD.MOV R4, RZ, RZ, -R3 ;  /* 0x000000ffff047224 */ /* 0x000fe200078e0a03 */
[----:B------:R-:W-:Y:S02]  /*225c0*/  LOP3.LUT R10, R10, UR4, RZ, 0xc0, !PT ;  /* 0x000000040a0a7c12 */ /* 0x000fe4000f8ec0ff */
[----:B------:R-:W-:Y:S01]  /*225d0*/  IMAD R2, R3, UR5, R12 ;  /* 0x0000000503027c24 */ /* 0x000fe2000f8e020c */
[----:B------:R-:W-:Y:S01]  /*225e0*/  PLOP3.LUT P0, PT, PT, PT, UP0, 0x40, 0x0 ;  /* 0x000000000000781c */ /* 0x000fe20003f0e808 */
[----:B------:R-:W-:Y:S01]  /*225f0*/  IMAD R13, R4, UR10, R13 ;  /* 0x0000000a040d7c24 */ /* 0x000fe2000f8e020d */
[----:B------:R-:W-:Y:S01]  /*22600*/  UIADD3 UR10, -UR9, URZ, URZ ;  /* 0x0000003f090a7290 */ /* 0x000fe2000fffe13f */
[----:B------:R-:W-:Y:S01]  /*22610*/  PLOP3.LUT P1, PT, PT, PT, UP0, 0x40, 0x0 ;  /* 0x000000000000781c */ /* 0x000fe20003f2e808 */
[----:B------:R-:W-:Y:S01]  /*22620*/  IMAD.MOV.U32 R4, RZ, RZ, 0x1 ;  /* 0x00000001ff047424 */ /* 0x000fe200078e00ff */
[----:B------:R-:W-:-:S02]  /*22630*/  ULDC UR9, c[0x0][0x144] ;  /* 0x0000510000097ab9 */ /* 0x000fc40000000800 */
[----:B------:R-:W-:-:S03]  /*22640*/  UIMAD UR8, UR9, UR10, UR8 ;  /* 0x0000000a090872a4 */ /* 0x000fc6000f8e0208 */
[----:B------:R-:W-:Y:S02]  /*22650*/  ULDC UR9, c[0x0][0x148] ;  /* 0x0000520000097ab9 */ /* 0x000fe40000000800 */
[----:B------:R-:W-:-:S03]  /*22660*/  @UP0 UIMAD UR8, UR9, UR11, UR13 ;  /* 0x0000000b090802a4 */ /* 0x000fc6000f8e020d */
[----:B------:R-:W-:Y:S02]  /*22670*/  ULDC UR9, c[0x0][0x600] ;  /* 0x0001800000097ab9 */ /* 0x000fe40000000800 */
[----:B------:R-:W-:Y:S02]  /*22680*/  IMAD R13, R13, UR9, R10 ;  /* 0x000000090d0d7c24 */ /* 0x000fe4000f8e020a */
[----:B------:R-:W-:Y:S01]  /*22690*/  IMAD.U32 R3, RZ, RZ, UR8 ;  /* 0x00000008ff037e24 */ /* 0x000fe2000f8e00ff */
[----:B------:R-:W-:-:S03]  /*226a0*/  ULDC UR8, c[0x0][0x610] ;  /* 0x0001840000087ab9 */ /* 0x000fc60000000800 */
[----:B------:R-:W-:-:S05]  /*226b0*/  IMAD R2, R2, UR8, R3 ;  /* 0x0000000802027c24 */ /* 0x000fca000f8e0203 */
[----:B------:R-:W-:Y:S02]  /*226c0*/  SEL R3, R13, R2, P0 ;  /* 0x000000020d037207 */ /* 0x000fe40000000000 */
[----:B------:R-:W-:-:S07]  /*226d0*/  SEL R2, R2, R13, P1 ;  /* 0x0000000d02027207 */ /* 0x000fce0000800000 */
.L_x_1077:
[----:B------:R-:W-:Y:S05]  /*226e0*/  BSYNC B1 ;  /* 0x0000000000017941 */ /* 0x000fea0003800000 */
.L_x_1076:
[----:B------:R-:W-:-:S13]  /*226f0*/  LOP3.LUT P0, RZ, R4, 0xff, RZ, 0xc0, !PT ;  /* 0x000000ff04ff7812 */ /* 0x000fda000780c0ff */
[----:B------:R-:W-:Y:S05]  /*22700*/  @P0 BRA `(.L_x_1080) ;  /* 0xfffffff400140947 */ /* 0x000fea000383ffff */
[----:B------:R-:W-:Y:S05]  /*22710*/  BSYNC B0 ;  /* 0x0000000000007941 */ /* 0x000fea0003800000 */
.L_x_1069:
[----:B------:R-:W-:-:S03]  /*22720*/  UMOV UR8, 0xffffffff ;  /* 0xffffffff00087882 */ /* 0x000fc60000000000 */
[----:B------:R-:W-:Y:S05]  /*22730*/  BRA.DIV UR8, `(.L_x_1081) ;  /* 0x0000000608cc7947 */ /* 0x000fea000b800000 */
[----:B------:R-:W-:-:S13]  /*22740*/  ELECT P6, URZ, PT ;  /* 0x00000000003f782f */ /* 0x000fda00038c0000 */
.L_x_1100:
[----:B------:R-:W-:Y:S04]  /*22750*/  BSSY B0, `(.L_x_1082) ;  /* 0x0000059000007945 */ /* 0x000fe80003800000 */
[----:B------:R-:W-:Y:S05]  /*22760*/  @!P6 BRA `(.L_x_1083) ;  /* 0x00000004005ce947 */ /* 0x000fea0003800000 */
[----:B------:R-:W-:-:S04]  /*22770*/  ULOP3.LUT UR8, UR40, 0x2, URZ, 0xfc, !UPT ;  /* 0x0000000228087892 */ /* 0x000fc8000f8efc3f */
[----:B------:R-:W-:-:S06]  /*22780*/  UISETP.NE.AND UP0, UPT, UR8, 0x3, UPT ;  /* 0x000000030800788c */ /* 0x000fcc000bf05270 */
[----:B------:R-:W-:-:S13]  /*22790*/  PLOP3.LUT P0, PT, PT, PT, UP0, 0x80, 0x0 ;  /* 0x000000000000781c */ /* 0x000fda0003f0f008 */
[----:B------:R-:W-:Y:S05]  /*227a0*/  @!P0 BRA `(.L_x_1084) ;  /* 0x0000000000048947 */ /* 0x000fea0003800000 */
[----:B------:R-:W-:Y:S01]  /*227b0*/  BPT.TRAP 0x1 ;  /* 0x000000040000795c */ /* 0x000fe20000300000 */
.L_x_1084:
[----:B------:R-:W0:Y:S01]  /*227c0*/  S2R R3, SR_CgaCtaId ;  /* 0x0000000000037919 */ /* 0x000e220000008800 */
[----:B------:R-:W-:-:S04]  /*227d0*/  MOV R2, 0x400 ;  /* 0x0000040000027802 */ /* 0x000fc80000000f00 */
[----:B0-----:R-:W-:Y:S02]  /*227e0*/  LEA R3, R3, R2, 0x18 ;  /* 0x0000000203037211 */ /* 0x001fe400078ec0ff */
[----:B------:R-:W-:-:S03]  /*227f0*/  SHF.L.U32 R2, R0, 0x1f, RZ ;  /* 0x0000001f00027819 */ /* 0x000fc600000006ff */
[----:B------:R-:W-:-:S04]  /*22800*/  VIADD R3, R3, 0x48 ;  /* 0x0000004803037836 */ /* 0x000fc80000000000 */
[----:B------:R-:W-:-:S04]  /*22810*/  IMAD R5, R6, 0x8, R3 ;  /* 0x0000000806057824 */ /* 0x000fc800078e0203 */
[----:B------:R-:W0:Y:S02]  /*22820*/  SYNCS.PHASECHK.TRANS64.TRYWAIT P0, [R5+URZ], R2 ;  /* 0x00000002050075a7 */ /* 0x000e24000800017f */
[----:B0-----:R-:W-:Y:S05]  /*22830*/  @!P0 BRA `(.L_x_1085) ;  /* 0x0000000400ac8947 */ /* 0x001fea0003800000 */
.L_x_1101:
[----:B------:R-:W-:-:S05]  /*22840*/  VIADD R6, R6, 0x1 ;  /* 0x0000000106067836 */ /* 0x000fca0000000000 */
[----:B------:R-:W-:-:S04]  /*22850*/  ISETP.NE.AND P0, PT, R6, 0x9, PT ;  /* 0x000000090600780c */ /* 0x000fc80003f05270 */
[----:B0-----:R-:W-:Y:S02]  /*22860*/  SEL R5, RZ, 0x1, P0 ;  /* 0x00000001ff057807 */ /* 0x001fe40000000000 */
[----:B------:R-:W-:Y:S02]  /*22870*/  SEL R6, R6, RZ, P0 ;  /* 0x000000ff06067207 */ /* 0x000fe40000000000 */
[----:B------:R-:W-:-:S03]  /*22880*/  LOP3.LUT R5, R0, R5, RZ, 0x3c, !PT ;  /* 0x0000000500057212 */ /* 0x000fc600078e3cff */
[----:B------:R-:W-:Y:S01]  /*22890*/  IMAD R7, R6, 0x8, R3 ;  /* 0x0000000806077824 */ /* 0x000fe200078e0203 */
[----:B------:R-:W-:-:S04]  /*228a0*/  SHF.L.U32 R0, R5, 0x1f, RZ ;  /* 0x0000001f05007819 */ /* 0x000fc800000006ff */
[----:B------:R-:W0:Y:S02]  /*228b0*/  SYNCS.PHASECHK.TRANS64.TRYWAIT P0, [R7+URZ], R0 ;  /* 0x00000000070075a7 */ /* 0x000e24000800017f */
[----:B0-----:R-:W-:Y:S05]  /*228c0*/  @!P0 BRA `(.L_x_1086) ;  /* 0x00000004009c8947 */ /* 0x001fea0003800000 */
.L_x_1102:
[----:B0-----:R-:W-:-:S05]  /*228d0*/  VIADD R0, R6, 0x1 ;  /* 0x0000000106007836 */ /* 0x001fca0000000000 */
[----:B------:R-:W-:-:S04]  /*228e0*/  ISETP.NE.AND P0, PT, R0, 0x9, PT ;  /* 0x000000090000780c */ /* 0x000fc80003f05270 */
[----:B------:R-:W-:Y:S02]  /*228f0*/  SEL R2, RZ, 0x1, P0 ;  /* 0x00000001ff027807 */ /* 0x000fe40000000000 */
[----:B------:R-:W-:Y:S02]  /*22900*/  SEL R4, R0, RZ, P0 ;  /* 0x000000ff00047207 */ /* 0x000fe40000000000 */
[----:B------:R-:W-:-:S03]  /*22910*/  LOP3.LUT R5, R5, R2, RZ, 0x3c, !PT ;  /* 0x0000000205057212 */ /* 0x000fc600078e3cff */
[----:B------:R-:W-:Y:S01]  /*22920*/  IMAD R7, R4, 0x8, R3 ;  /* 0x0000000804077824 */ /* 0x000fe200078e0203 */
[----:B------:R-:W-:-:S04]  /*22930*/  SHF.L.U32 R0, R5, 0x1f, RZ ;  /* 0x0000001f05007819 */ /* 0x000fc800000006ff */
[----:B------:R-:W0:Y:S02]  /*22940*/  SYNCS.PHASECHK.TRANS64.TRYWAIT P0, [R7+URZ], R0 ;  /* 0x00000000070075a7 */ /* 0x000e24000800017f */
[----:B0-----:R-:W-:Y:S05]  /*22950*/  @!P0 BRA `(.L_x_1087) ;  /* 0x00000004008c8947 */ /* 0x001fea0003800000 */
.L_x_1103:
        /* <DEDUP_REMOVED lines=9> */
.L_x_1104:
        /* <DEDUP_REMOVED lines=9> */
.L_x_1105:
        /* <DEDUP_REMOVED lines=9> */
.L_x_1106:
        /* <DEDUP_REMOVED lines=9> */
.L_x_1107:
        /* <DEDUP_REMOVED lines=9> */
.L_x_1108:
[----:B0-----:R-:W-:-:S05]  /*22c30*/  VIADD R0, R4, 0x1 ;  /* 0x0000000104007836 */ /* 0x001fca0000000000 */
[----:B------:R-:W-:-:S04]  /*22c40*/  ISETP.NE.AND P0, PT, R0, 0x9, PT ;  /* 0x000000090000780c */ /* 0x000fc80003f05270 */
[----:B------:R-:W-:Y:S02]  /*22c50*/  SEL R2, RZ, 0x1, P0 ;  /* 0x00000001ff027807 */ /* 0x000fe40000000000 */
[----:B------:R-:W-:Y:S02]  /*22c60*/  SEL R0, R0, RZ, P0 ;  /* 0x000000ff00007207 */ /* 0x000fe40000000000 */
[----:B------:R-:W-:-:S03]  /*22c70*/  LOP3.LUT R2, R5, R2, RZ, 0x3c, !PT ;  /* 0x0000000205027212 */ /* 0x000fc600078e3cff */
[----:B------:R-:W-:Y:S01]  /*22c80*/  IMAD R3, R0, 0x8, R3 ;  /* 0x0000000800037824 */ /* 0x000fe200078e0203 */
[----:B------:R-:W-:-:S07]  /*22c90*/  SHF.L.U32 R0, R2, 0x1f, RZ ;  /* 0x0000001f02007819 */ /* 0x000fce00000006ff */
.L_x_1093:
[----:B0-----:R0:W1:Y:S02]  /*22ca0*/  SYNCS.PHASECHK.TRANS64.TRYWAIT P0, [R3+URZ], R0 ;  /* 0x00000000030075a7 */ /* 0x001064000800017f */
[----:B-1----:R-:W-:Y:S05]  /*22cb0*/  @!P0 NANOSLEEP.SYNCS 0x989680 ;  /* 0x009896800000895d */ /* 0x002fea0003900000 */
[----:B------:R-:W1:Y:S02]  /*22cc0*/  @!P0 SYNCS.PHASECHK.TRANS64 P0, [R3+URZ], R0 ;  /* 0x00000000030085a7 */ /* 0x000e64000800007f */
[----:B-1----:R-:W-:Y:S05]  /*22cd0*/  @!P0 BRA `(.L_x_1093) ;  /* 0xfffffffc00f08947 */ /* 0x002fea000383ffff */
.L_x_1083:
[----:B------:R-:W-:Y:S05]  /*22ce0*/  BSYNC B0 ;  /* 0x0000000000007941 */ /* 0x000fea0003800000 */
.L_x_1082:
[----:B------:R-:W-:Y:S05]  /*22cf0*/  EXIT ;  /* 0x000000000000794d */ /* 0x000fea0003800000 */
.L_x_22:
[----:B--2---:R2:W3:Y:S02]  /*22d00*/  SYNCS.PHASECHK.TRANS64.TRYWAIT P1, [R3+URZ], R2 ;  /* 0x00000002030075a7 */ /* 0x0044e4000802017f */
[----:B---3--:R-:W-:Y:S05]  /*22d10*/  @!P1 NANOSLEEP.SYNCS 0x989680 ;  /* 0x009896800000995d */ /* 0x008fea0003900000 */
[----:B------:R-:W3:Y:S02]  /*22d20*/  @!P1 SYNCS.PHASECHK.TRANS64 P1, [R3+URZ], R2 ;  /* 0x00000002030095a7 */ /* 0x000ee4000802007f */
[----:B---3--:R-:W-:Y:S05]  /*22d30*/  @!P1 BRA `(.L_x_22) ;  /* 0xfffffffc00f09947 */ /* 0x008fea000383ffff */
[----:B------:R-:W-:Y:S05]  /*22d40*/  BRA `(.L_x_21) ;  /* 0xfffffde800a47947 */ /* 0x000fea000383ffff */
.L_x_27:
[----:B-1----:R1:W2:Y:S02]  /*22d50*/  SYNCS.PHASECHK.TRANS64.TRYWAIT P1, [R5+URZ], R6 ;  /* 0x00000006050075a7 */ /* 0x0022a4000802017f */
[----:B--2---:R-:W-:Y:S05]  /*22d60*/  @!P1 NANOSLEEP.SYNCS 0x989680 ;  /* 0x009896800000995d */ /* 0x004fea0003900000 */
[----:B------:R-:W2:Y:S02]  /*22d70*/  @!P1 SYNCS.PHASECHK.TRANS64 P1, [R5+URZ], R6 ;  /* 0x00000006050095a7 */ /* 0x000ea4000802007f */
[----:B--2---:R-:W-:Y:S05]  /*22d80*/  @!P1 BRA `(.L_x_27) ;  /* 0xfffffffc00f09947 */ /* 0x004fea000383ffff */
[----:B------:R-:W-:Y:S05]  /*22d90*/  BRA `(.L_x_26) ;  /* 0xfffffdfc00307947 */ /* 0x000fea000383ffff */
.L_x_1070:
[----:B------:R-:W-:Y:S01]  /*22da0*/  BSSY B1, `(.L_x_1094) ;  /* 0x0000006000017945 */ /* 0x000fe20003800000 */
[----:B------:R-:W-:-:S07]  /*22db0*/  IMAD.MOV.U32 R15, RZ, RZ, -0x1 ;  /* 0xffffffffff0f7424 */ /* 0x000fce00078e00ff */
[----:B------:R-:W-:Y:S05]  /*22dc0*/  WARPSYNC.COLLECTIVE R15, `(.L_x_1095) ;  /* 0x000000000f0c7348 */ /* 0x000fea0003c00000 */
[----:B------:R-:W-:Y:S02]  /*22dd0*/  ELECT P6, UR62, PT ;  /* 0x00000000003e782f */ /* 0x000fe400038c0000 */
[----:B------:R-:W-:Y:S01]  /*22de0*/  MOV R14, UR62 ;  /* 0x0000003e000e7c02 */ /* 0x000fe20008000f00 */
[----:B------:R-:W-:Y:S10]  /*22df0*/  ENDCOLLECTIVE ;  /* 0x000000000000791b */ /* 0x000ff40003800000 */
.L_x_1095:
[----:B------:R-:W-:Y:S05]  /*22e00*/  BSYNC B1 ;  /* 0x0000000000017941 */ /* 0x000fea0003800000 */
.L_x_1094:
[----:B------:R-:W-:Y:S05]  /*22e10*/  BRA `(.L_x_1096) ;  /* 0xffffffec005c7947 */ /* 0x000fea000383ffff */
.L_x_1073:
[----:B0-----:R0:W1:Y:S02]  /*22e20*/  SYNCS.PHASECHK.TRANS64.TRYWAIT P0, [R15+URZ+0x48], R12 ;  /* 0x0000480c0f0075a7 */ /* 0x001064000800017f */
[----:B-1----:R-:W-:Y:S05]  /*22e30*/  @!P0 NANOSLEEP.SYNCS 0x989680 ;  /* 0x009896800000895d */ /* 0x002fea0003900000 */
[----:B------:R-:W1:Y:S02]  /*22e40*/  @!P0 SYNCS.PHASECHK.TRANS64 P0, [R15+URZ+0x48], R12 ;  /* 0x0000480c0f0085a7 */ /* 0x000e64000800007f */
[----:B-1----:R-:W-:Y:S05]  /*22e50*/  @!P0 BRA `(.L_x_1073) ;  /* 0xfffffffc00f08947 */ /* 0x002fea000383ffff */
[----:B------:R-:W-:Y:S05]  /*22e60*/  BRA `(.L_x_1097) ;  /* 0xffffffec008c7947 */ /* 0x000fea000383ffff */
.L_x_1081:
[----:B------:R-:W-:Y:S01]  /*22e70*/  BSSY B0, `(.L_x_1098) ;  /* 0x0000006000007945 */ /* 0x000fe20003800000 */
[----:B------:R-:W-:-:S07]  /*22e80*/  IMAD.MOV.U32 R15, RZ, RZ, -0x1 ;  /* 0xffffffffff0f7424 */ /* 0x000fce00078e00ff */
[----:B------:R-:W-:Y:S05]  /*22e90*/  WARPSYNC.COLLECTIVE R15, `(.L_x_1099) ;  /* 0x000000000f0c7348 */ /* 0x000fea0003c00000 */
[----:B------:R-:W-:Y:S02]  /*22ea0*/  ELECT P6, UR62, PT ;  /* 0x00000000003e782f */ /* 0x000fe400038c0000 */
[----:B------:R-:W-:Y:S01]  /*22eb0*/  MOV R14, UR62 ;  /* 0x0000003e000e7c02 */ /* 0x000fe20008000f00 */
[----:B------:R-:W-:Y:S10]  /*22ec0*/  ENDCOLLECTIVE ;  /* 0x000000000000791b */ /* 0x000ff40003800000 */
.L_x_1099:
[----:B------:R-:W-:Y:S05]  /*22ed0*/  BSYNC B0 ;  /* 0x0000000000007941 */ /* 0x000fea0003800000 */
.L_x_1098:
[----:B------:R-:W-:Y:S05]  /*22ee0*/  BRA `(.L_x_1100) ;  /* 0xfffffff800187947 */ /* 0x000fea000383ffff */
.L_x_1085:
[----:B0-----:R0:W1:Y:S02]  /*22ef0*/  SYNCS.PHASECHK.TRANS64.TRYWAIT P0, [R5+URZ], R2 ;  /* 0x00000002050075a7 */ /* 0x001064000800017f */
[----:B-1----:R-:W-:Y:S05]  /*22f00*/  @!P0 NANOSLEEP.SYNCS 0x989680 ;  /* 0x009896800000895d */ /* 0x002fea0003900000 */
[----:B------:R-:W1:Y:S02]  /*22f10*/  @!P0 SYNCS.PHASECHK.TRANS64 P0, [R5+URZ], R2 ;  /* 0x00000002050085a7 */ /* 0x000e64000800007f */
[----:B-1----:R-:W-:Y:S05]  /*22f20*/  @!P0 BRA `(.L_x_1085) ;  /* 0xfffffffc00f08947 */ /* 0x002fea000383ffff */
[----:B------:R-:W-:Y:S05]  /*22f30*/  BRA `(.L_x_1101) ;  /* 0xfffffff800407947 */ /* 0x000fea000383ffff */
.L_x_1086:
[----:B0-----:R0:W1:Y:S02]  /*22f40*/  SYNCS.PHASECHK.TRANS64.TRYWAIT P0, [R7+URZ], R0 ;  /* 0x00000000070075a7 */ /* 0x001064000800017f */
[----:B-1----:R-:W-:Y:S05]  /*22f50*/  @!P0 NANOSLEEP.SYNCS 0x989680 ;  /* 0x009896800000895d */ /* 0x002fea0003900000 */
[----:B------:R-:W1:Y:S02]  /*22f60*/  @!P0 SYNCS.PHASECHK.TRANS64 P0, [R7+URZ], R0 ;  /* 0x00000000070085a7 */ /* 0x000e64000800007f */
[----:B-1----:R-:W-:Y:S05]  /*22f70*/  @!P0 BRA `(.L_x_1086) ;  /* 0xfffffffc00f08947 */ /* 0x002fea000383ffff */
[----:B------:R-:W-:Y:S05]  /*22f80*/  BRA `(.L_x_1102) ;  /* 0xfffffff800507947 */ /* 0x000fea000383ffff */
.L_x_1087:
[----:B0-----:R0:W1:Y:S02]  /*22f90*/  SYNCS.PHASECHK.TRANS64.TRYWAIT P0, [R7+URZ], R0 ;  /* 0x00000000070075a7 */ /* 0x001064000800017f */
[----:B-1----:R-:W-:Y:S05]  /*22fa0*/  @!P0 NANOSLEEP.SYNCS 0x989680 ;  /* 0x009896800000895d */ /* 0x002fea0003900000 */
[----:B------:R-:W1:Y:S02]  /*22fb0*/  @!P0 SYNCS.PHASECHK.TRANS64 P0, [R7+URZ], R0 ;  /* 0x00000000070085a7 */ /* 0x000e64000800007f */
[----:B-1----:R-:W-:Y:S05]  /*22fc0*/  @!P0 BRA `(.L_x_1087) ;  /* 0xfffffffc00f08947 */ /* 0x002fea000383ffff */
[----:B------:R-:W-:Y:S05]  /*22fd0*/  BRA `(.L_x_1103) ;  /* 0xfffffff800607947 */ /* 0x000fea000383ffff */
.L_x_1088:
[----:B0-----:R0:W1:Y:S02]  /*22fe0*/  SYNCS.PHASECHK.TRANS64.TRYWAIT P0, [R7+URZ], R0 ;  /* 0x00000000070075a7 */ /* 0x001064000800017f */
[----:B-1----:R-:W-:Y:S05]  /*22ff0*/  @!P0 NANOSLEEP.SYNCS 0x989680 ;  /* 0x009896800000895d */ /* 0x002fea0003900000 */
[----:B------:R-:W1:Y:S02]  /*23000*/  @!P0 SYNCS.PHASECHK.TRANS64 P0, [R7+URZ], R0 ;  /* 0x00000000070085a7 */ /* 0x000e64000800007f */
[----:B-1----:R-:W-:Y:S05]  /*23010*/  @!P0 BRA `(.L_x_1088) ;  /* 0xfffffffc00f08947 */ /* 0x002fea000383ffff */
[----:B------:R-:W-:Y:S05]  /*23020*/  BRA `(.L_x_1104) ;  /* 0xfffffff800707947 */ /* 0x000fea000383ffff */
.L_x_1089:
[----:B0-----:R0:W1:Y:S02]  /*23030*/  SYNCS.PHASECHK.TRANS64.TRYWAIT P0, [R7+URZ], R0 ;  /* 0x00000000070075a7 */ /* 0x001064000800017f */
[----:B-1----:R-:W-:Y:S05]  /*23040*/  @!P0 NANOSLEEP.SYNCS 0x989680 ;  /* 0x009896800000895d */ /* 0x002fea0003900000 */
[----:B------:R-:W1:Y:S02]  /*23050*/  @!P0 SYNCS.PHASECHK.TRANS64 P0, [R7+URZ], R0 ;  /* 0x00000000070085a7 */ /* 0x000e64000800007f */
[----:B-1----:R-:W-:Y:S05]  /*23060*/  @!P0 BRA `(.L_x_1089) ;  /* 0xfffffffc00f08947 */ /* 0x002fea000383ffff */
[----:B------:R-:W-:Y:S05]  /*23070*/  BRA `(.L_x_1105) ;  /* 0xfffffff800807947 */ /* 0x000fea000383ffff */
.L_x_1090:
[----:B0-----:R0:W1:Y:S02]  /*23080*/  SYNCS.PHASECHK.TRANS64.TRYWAIT P0, [R7+URZ], R0 ;  /* 0x00000000070075a7 */ /* 0x001064000800017f */
[----:B-1----:R-:W-:Y:S05]  /*23090*/  @!P0 NANOSLEEP.SYNCS 0x989680 ;  /* 0x009896800000895d */ /* 0x002fea0003900000 */
[----:B------:R-:W1:Y:S02]  /*230a0*/  @!P0 SYNCS.PHASECHK.TRANS64 P0, [R7+URZ], R0 ;  /* 0x00000000070085a7 */ /* 0x000e64000800007f */
[----:B-1----:R-:W-:Y:S05]  /*230b0*/  @!P0 BRA `(.L_x_1090) ;  /* 0xfffffffc00f08947 */ /* 0x002fea000383ffff */
[----:B------:R-:W-:Y:S05]  /*230c0*/  BRA `(.L_x_1106) ;  /* 0xfffffff800907947 */ /* 0x000fea000383ffff */
.L_x_1091:
[----:B0-----:R0:W1:Y:S02]  /*230d0*/  SYNCS.PHASECHK.TRANS64.TRYWAIT P0, [R7+URZ], R0 ;  /* 0x00000000070075a7 */ /* 0x001064000800017f */
[----:B-1----:R-:W-:Y:S05]  /*230e0*/  @!P0 NANOSLEEP.SYNCS 0x989680 ;  /* 0x009896800000895d */ /* 0x002fea0003900000 */
[----:B------:R-:W1:Y:S02]  /*230f0*/  @!P0 SYNCS.PHASECHK.TRANS64 P0, [R7+URZ], R0 ;  /* 0x00000000070085a7 */ /* 0x000e64000800007f */
[----:B-1----:R-:W-:Y:S05]  /*23100*/  @!P0 BRA `(.L_x_1091) ;  /* 0xfffffffc00f08947 */ /* 0x002fea000383ffff */
[----:B------:R-:W-:Y:S05]  /*23110*/  BRA `(.L_x_1107) ;  /* 0xfffffff800a07947 */ /* 0x000fea000383ffff */
.L_x_1092:
[----:B0-----:R0:W1:Y:S02]  /*23120*/  SYNCS.PHASECHK.TRANS64.TRYWAIT P0, [R7+URZ], R0 ;  /* 0x00000000070075a7 */ /* 0x001064000800017f */
[----:B-1----:R-:W-:Y:S05]  /*23130*/  @!P0 NANOSLEEP.SYNCS 0x989680 ;  /* 0x009896800000895d */ /* 0x002fea0003900000 */
[----:B------:R-:W1:Y:S02]  /*23140*/  @!P0 SYNCS.PHASECHK.TRANS64 P0, [R7+URZ], R0 ;  /* 0x00000000070085a7 */ /* 0x000e64000800007f */
[----:B-1----:R-:W-:Y:S05]  /*23150*/  @!P0 BRA `(.L_x_1092) ;  /* 0xfffffffc00f08947 */ /* 0x002fea000383ffff */
[----:B------:R-:W-:Y:S05]  /*23160*/  BRA `(.L_x_1108) ;  /* 0xfffffff800b07947 */ /* 0x000fea000383ffff */
.L_x_1109:
[----:B------:R-:W-:-:S00]  /*23170*/  BRA `(.L_x_1109) ;  /* 0xfffffffc00fc7947 */ /* 0x000fc0000383ffff */
[----:B------:R-:W-:-:S00]  /*23180*/  NOP ;  /* 0x0000000000007918 */ /* 0x000fc00000000000 */
[----:B------:R-:W-:-:S00]  /*23190*/  NOP ;  /* 0x0000000000007918 */ /* 0x000fc00000000000 */
[----:B------:R-:W-:-:S00]  /*231a0*/  NOP ;  /* 0x0000000000007918 */ /* 0x000fc00000000000 */
[----:B------:R-:W-:-:S00]  /*231b0*/  NOP ;  /* 0x0000000000007918 */ /* 0x000fc00000000000 */
[----:B------:R-:W-:-:S00]  /*231c0*/  NOP ;  /* 0x0000000000007918 */ /* 0x000fc00000000000 */
[----:B------:R-:W-:-:S00]  /*231d0*/  NOP ;  /* 0x0000000000007918 */ /* 0x000fc00000000000 */
[----:B------:R-:W-:-:S00]  /*231e0*/  NOP ;  /* 0x0000000000007918 */ /* 0x000fc00000000000 */
[----:B------:R-:W-:-:S00]  /*231f0*/  NOP ;  /* 0x0000000000007918 */ /* 0x000fc00000000000 */
.L_x_1110:


//--------------------- .nv.global.init           --------------------------
	.section	.nv.global.init,"aw",@progbits
.nv.global.init:
	.type		$str$22,@object
	.size		$str$22,($str$23 - $str$22)
$str$22:
        /*0000*/ 	.byte	0x6b, 0x5f, 0x74, 0x69, 0x6c, 0x65, 0x5f, 0x63, 0x6f, 0x75, 0x6e, 0x74, 0x20, 0x3e, 0x3d, 0x20
        /*0010*/ 	.byte	0x31, 0x00
	.type		$str$23,@object
	.size		$str$23,(__unnamed_1 - $str$23)
$str$23:
        /*0012*/ 	.byte	0x2f, 0x74, 0x6d, 0x70, 0x2f, 0x63, 0x75, 0x74, 0x6c, 0x61, 0x73, 0x73, 0x5f, 0x73, 0x77, 0x65
        /*0022*/ 	.byte	0x65, 0x70, 0x5f, 0x73, 0x72, 0x63, 0x2f, 0x69, 0x6e, 0x63, 0x6c, 0x75, 0x64, 0x65, 0x2f, 0x63
        /*0032*/ 	.byte	0x75, 0x74, 0x6c, 0x61, 0x73, 0x73, 0x2f, 0x67, 0x65, 0x6d, 0x6d, 0x2f, 0x63, 0x6f, 0x6c, 0x6c
        /*0042*/ 	.byte	0x65, 0x63, 0x74, 0x69, 0x76, 0x65, 0x2f, 0x73, 0x6d, 0x39, 0x30, 0x5f, 0x6d, 0x6d, 0x61, 0x5f
        /*0052*/ 	.byte	0x74, 0x6d, 0x61, 0x5f, 0x67, 0x6d, 0x6d, 0x61, 0x5f, 0x73, 0x73, 0x5f, 0x77, 0x61, 0x72, 0x70
        /*0062*/ 	.byte	0x73, 0x70, 0x65, 0x63, 0x69, 0x61, 0x6c, 0x69, 0x7a, 0x65, 0x64, 0x2e, 0x68, 0x70, 0x70, 0x00
	.type		__unnamed_1,@object
	.size		__unnamed_1,(.L_0 - __unnamed_1)
__unnamed_1:
        /* <DEDUP_REMOVED lines=173> */
        /*0b42*/ 	.byte	0x74, 0x65, 0x3a, 0x3a, 0x69, 0x64, 0x65, 0x6e, 0x74, 0x69, 0x74, 0x79, 0x5d, 0x00
.L_0:


//--------------------- .nv.shared._ZN7cutlass13device_kernelINS_4gemm6kernel13GemmUniversalIN4cute5tupleIJiiiiEEENS1_10collective13CollectiveMmaINS1_34MainloopSm90TmaGmmaWarpSpecializedILi9ENS5_IJNS4_1CILi2EEENSA_ILi1EEESC_EEENS1_35KernelTmaWarpSpecializedCooperativeEEENS5_IJNSA_ILi256EEENSA_ILi512EEENSA_ILi32EEEEEEaNS5_IJlSC_lEEEaSK_NS4_8TiledMMAINS4_8MMA_AtomIJNS4_4SM904GMMA27MMA_64x256x32_S32S8S8_SS_TNEEEENS4_6LayoutISD_NS5_IJSC_NSA_ILi0EEESS_EEEEENS5_IJNS4_10UnderscoreESV_SV_EEEEENS4_13SM90_TMA_LOADENS4_14ComposedLayoutINS4_7SwizzleILi1ELi4ELi3EEENS4_18smem_ptr_flag_bitsILi8EEENSR_INS5_IJNSA_ILi8EEESI_EEENS5_IJSI_SC_EEEEEEEvNS4_8identityENS4_23SM90_TMA_LOAD_MULTICASTES18_vS19_EENS_8epilogue10collective6detail29Sm90TmaWarpSpecializedAdapterINS1D_15DefaultEpilogueIaSK_SK_NS1C_6thread17LinearCombinationIaLi1EiiLNS1H_9ScaleType4KindE0ELNS_15FloatRoundStyleE2EaEENS1_15EpilogueDefaultEEEEEvvEEEEvNT_6ParamsE --------------------------
	.section	.nv.shared._ZN7cutlass13device_kernelINS_4gemm6kernel13GemmUniversalIN4cute5tupleIJiiiiEEENS1_10collective13CollectiveMmaINS1_34MainloopSm90TmaGmmaWarpSpecializedILi9ENS5_IJNS4_1CILi2EEENSA_ILi1EEESC_EEENS1_35KernelTmaWarpSpecializedCooperativeEEENS5_IJNSA_ILi256EEENSA_ILi512EEENSA_ILi32EEEEEEaNS5_IJlSC_lEEEaSK_NS4_8TiledMMAINS4_8MMA_AtomIJNS4_4SM904GMMA27MMA_64x256x32_S32S8S8_SS_TNEEEENS4_6LayoutISD_NS5_IJSC_NSA_ILi0EEESS_EEEEENS5_IJNS4_10UnderscoreESV_SV_EEEEENS4_13SM90_TMA_LOADENS4_14ComposedLayoutINS4_7SwizzleILi1ELi4ELi3EEENS4_18smem_ptr_flag_bitsILi8EEENSR_INS5_IJNSA_ILi8EEESI_EEENS5_IJSI_SC_EEEEEEEvNS4_8identityENS4_23SM90_TMA_LOAD_MULTICASTES18_vS19_EENS_8epilogue10collective6detail29Sm90TmaWarpSpecializedAdapterINS1D_15DefaultEpilogueIaSK_SK_NS1C_6thread17LinearCombinationIaLi1EiiLNS1H_9ScaleType4KindE0ELNS_15FloatRoundStyleE2EaEENS1_15EpilogueDefaultEEEEEvvEEEEvNT_6ParamsE,"aw",@nobits
	.sectionflags	@""
	.align	16
	.zero		1024


//--------------------- .nv.shared.reserved.0     --------------------------
	.section	.nv.shared.reserved.0,"aw",@nobits
	.weak		__nv_reservedSMEM_offset_0_alias
	.size		__nv_reservedSMEM_offset_0_alias, 0, 0
	.other		__nv_reservedSMEM_offset_0_alias,@"STO_CUDA_RESERVED_SHARED STV_DEFAULT"
__nv_reservedSMEM_offset_0_alias:
	.zero		0


//--------------------- .nv.global                --------------------------
	.section	.nv.global,"aw",@nobits
.nv.global:
	.type		_ZN39_INTERNAL_8c356731_4_k_cu_c20284b9_68744cute1_E,@object
	.size		_ZN39_INTERNAL_8c356731_4_k_cu_c20284b9_68744cute1_E,(_ZN39_INTERNAL_8c356731_4_k_cu_c20284b9_68744cuda3std3__45__cpo6cbeginE - _ZN39_INTERNAL_8c356731_4_k_cu_c20284b9_68744cute1_E)
_ZN39_INTERNAL_8c356731_4_k_cu_c20284b9_68744cute1_E:
	.zero		1
	.type		_ZN39_INTERNAL_8c356731_4_k_cu_c20284b9_68744cuda3std3__45__cpo6cbeginE,@object
	.size		_ZN39_INTERNAL_8c356731_4_k_cu_c20284b9_68744cuda3std3__45__cpo6cbeginE,(_ZN39_INTERNAL_8c356731_4_k_cu_c20284b9_68744cuda3std3__48in_placeE - _ZN39_INTERNAL_8c356731_4_k_cu_c20284b9_68744cuda3std3__45__cpo6cbeginE)
_ZN39_INTERNAL_8c356731_4_k_cu_c20284b9_68744cuda3std3__45__cpo6cbeginE:
	.zero		1
	.type		_ZN39_INTERNAL_8c356731_4_k_cu_c20284b9_68744cuda3std3__48in_placeE,@object
	.size		_ZN39_INTERNAL_8c356731_4_k_cu_c20284b9_68744cuda3std3__48in_placeE,(_ZN39_INTERNAL_8c356731_4_k_cu_c20284b9_68744cuda3std6ranges3__45__cpo9iter_moveE - _ZN39_INTERNAL_8c356731_4_k_cu_c20284b9_68744cuda3std3__48in_placeE)
_ZN39_INTERNAL_8c356731_4_k_cu_c20284b9_68744cuda3std3__48in_placeE:
	.zero		1
	.type		_ZN39_INTERNAL_8c356731_4_k_cu_c20284b9_68744cuda3std6ranges3__45__cpo9iter_moveE,@object
	.size		_ZN39_INTERNAL_8c356731_4_k_cu_c20284b9_68744cuda3std6ranges3__45__cpo9iter_moveE,(_ZN39_INTERNAL_8c356731_4_k_cu_c20284b9_68744cuda3std3__45__cpo5beginE - _ZN39_INTERNAL_8c356731_4_k_cu_c20284b9_68744cuda3std6ranges3__45__cpo9iter_moveE)
_ZN39_INTERNAL_8c356731_4_k_cu_c20284b9_68744cuda3std6ranges3__45__cpo9iter_moveE:
	.zero		1
	.type		_ZN39_INTERNAL_8c356731_4_k_cu_c20284b9_68744cuda3std3__45__cpo5beginE,@object
	.size		_ZN39_INTERNAL_8c356731_4_k_cu_c20284b9_68744cuda3std3__45__cpo5beginE,(_ZN39_INTERNAL_8c356731_4_k_cu_c20284b9_68744cuda3std3__441_GLOBAL__N__8c356731_4_k_cu_c20284b9_68746ignoreE - _ZN39_INTERNAL_8c356731_4_k_cu_c20284b9_68744cuda3std3__45__cpo5beginE)
_ZN39_INTERNAL_8c356731_4_k_cu_c20284b9_68744cuda3std3__45__cpo5beginE:
	.zero		1
	.type		_ZN39_INTERNAL_8c356731_4_k_cu_c20284b9_68744cuda3std3__441_GLOBAL__N__8c356731_4_k_cu_c20284b9_68746ignoreE,@object
	.size		_ZN39_INTERNAL_8c356731_4_k_cu_c20284b9_68744cuda3std3__441_GLOBAL__N__8c356731_4_k_cu_c20284b9_68746ignoreE,(_ZN39_INTERNAL_8c356731_4_k_cu_c20284b9_68744cute7productE - _ZN39_INTERNAL_8c356731_4_k_cu_c20284b9_68744cuda3std3__441_GLOBAL__N__8c356731_4_k_cu_c20284b9_68746ignoreE)
_ZN39_INTERNAL_8c356731_4_k_cu_c20284b9_68744cuda3std3__441_GLOBAL__N__8c356731_4_k_cu_c20284b9_68746ignoreE:
	.zero		1
	.type		_ZN39_INTERNAL_8c356731_4_k_cu_c20284b9_68744cute7productE,@object
	.size		_ZN39_INTERNAL_8c356731_4_k_cu_c20284b9_68744cute7productE,(_ZN39_INTERNAL_8c356731_4_k_cu_c20284b9_68744cuda3std3__45__cpo3endE - _ZN39_INTERNAL_8c356731_4_k_cu_c20284b9_68744cute7productE)
_ZN39_INTERNAL_8c356731_4_k_cu_c20284b9_68744cute7productE:
	.zero		1
	.type		_ZN39_INTERNAL_8c356731_4_k_cu_c20284b9_68744cuda3std3__45__cpo3endE,@object
	.size		_ZN39_INTERNAL_8c356731_4_k_cu_c20284b9_68744cuda3std3__45__cpo3endE,(_ZN39_INTERNAL_8c356731_4_k_cu_c20284b9_68744cuda3std3__419piecewise_constructE - _ZN39_INTERNAL_8c356731_4_k_cu_c20284b9_68744cuda3std3__45__cpo3endE)
_ZN39_INTERNAL_8c356731_4_k_cu_c20284b9_68744cuda3std3__45__cpo3endE:
	.zero		1
	.type		_ZN39_INTERNAL_8c356731_4_k_cu_c20284b9_68744cuda3std3__419piecewise_constructE,@object
	.size		_ZN39_INTERNAL_8c356731_4_k_cu_c20284b9_68744cuda3std3__419piecewise_constructE,(_ZN39_INTERNAL_8c356731_4_k_cu_c20284b9_68744cuda3std3__45__cpo4cendE - _ZN39_INTERNAL_8c356731_4_k_cu_c20284b9_68744cuda3std3__419piecewise_constructE)
_ZN39_INTERNAL_8c356731_4_k_cu_c20284b9_68744cuda3std3__419piecewise_constructE:
	.zero		1
	.type		_ZN39_INTERNAL_8c356731_4_k_cu_c20284b9_68744cuda3std3__45__cpo4cendE,@object
	.size		_ZN39_INTERNAL_8c356731_4_k_cu_c20284b9_68744cuda3std3__45__cpo4cendE,(_ZN39_INTERNAL_8c356731_4_k_cu_c20284b9_68744cuda3std6ranges3__45__cpo4swapE - _ZN39_INTERNAL_8c356731_4_k_cu_c20284b9_68744cuda3std3__45__cpo4cendE)
_ZN39_INTERNAL_8c356731_4_k_cu_c20284b9_68744cuda3std3__45__cpo4cendE:
	.zero		1
	.type		_ZN39_INTERNAL_8c356731_4_k_cu_c20284b9_68744cuda3std6ranges3__45__cpo4swapE,@object
	.size		_ZN39_INTERNAL_8c356731_4_k_cu_c20284b9_68744cuda3std6ranges3__45__cpo4swapE,(.L_8 - _ZN39_INTERNAL_8c356731_4_k_cu_c20284b9_68744cuda3std6ranges3__45__cpo4swapE)
_ZN39_INTERNAL_8c356731_4_k_cu_c20284b9_68744cuda3std6ranges3__45__cpo4swapE:
	.zero		1
.L_8:


//--------------------- .nv.constant0._ZN7cutlass13device_kernelINS_4gemm6kernel13GemmUniversalIN4cute5tupleIJiiiiEEENS1_10collective13CollectiveMmaINS1_34MainloopSm90TmaGmmaWarpSpecializedILi9ENS5_IJNS4_1CILi2EEENSA_ILi1EEESC_EEENS1_35KernelTmaWarpSpecializedCooperativeEEENS5_IJNSA_ILi256EEENSA_ILi512EEENSA_ILi32EEEEEEaNS5_IJlSC_lEEEaSK_NS4_8TiledMMAINS4_8MMA_AtomIJNS4_4SM904GMMA27MMA_64x256x32_S32S8S8_SS_TNEEEENS4_6LayoutISD_NS5_IJSC_NSA_ILi0EEESS_EEEEENS5_IJNS4_10UnderscoreESV_SV_EEEEENS4_13SM90_TMA_LOADENS4_14ComposedLayoutINS4_7SwizzleILi1ELi4ELi3EEENS4_18smem_ptr_flag_bitsILi8EEENSR_INS5_IJNSA_ILi8EEESI_EEENS5_IJSI_SC_EEEEEEEvNS4_8identityENS4_23SM90_TMA_LOAD_MULTICASTES18_vS19_EENS_8epilogue10collective6detail29Sm90TmaWarpSpecializedAdapterINS1D_15DefaultEpilogueIaSK_SK_NS1C_6thread17LinearCombinationIaLi1EiiLNS1H_9ScaleType4KindE0ELNS_15FloatRoundStyleE2EaEENS1_15EpilogueDefaultEEEEEvvEEEEvNT_6ParamsE --------------------------
	.section	.nv.constant0._ZN7cutlass13device_kernelINS_4gemm6kernel13GemmUniversalIN4cute5tupleIJiiiiEEENS1_10collective13CollectiveMmaINS1_34MainloopSm90TmaGmmaWarpSpecializedILi9ENS5_IJNS4_1CILi2EEENSA_ILi1EEESC_EEENS1_35KernelTmaWarpSpecializedCooperativeEEENS5_IJNSA_ILi256EEENSA_ILi512EEENSA_ILi32EEEEEEaNS5_IJlSC_lEEEaSK_NS4_8TiledMMAINS4_8MMA_AtomIJNS4_4SM904GMMA27MMA_64x256x32_S32S8S8_SS_TNEEEENS4_6LayoutISD_NS5_IJSC_NSA_ILi0EEESS_EEEEENS5_IJNS4_10UnderscoreESV_SV_EEEEENS4_13SM90_TMA_LOADENS4_14ComposedLayoutINS4_7SwizzleILi1ELi4ELi3EEENS4_18smem_ptr_flag_bitsILi8EEENSR_INS5_IJNSA_ILi8EEESI_EEENS5_IJSI_SC_EEEEEEEvNS4_8identityENS4_23SM90_TMA_LOAD_MULTICASTES18_vS19_EENS_8epilogue10collective6detail29Sm90TmaWarpSpecializedAdapterINS1D_15DefaultEpilogueIaSK_SK_NS1C_6thread17LinearCombinationIaLi1EiiLNS1H_9ScaleType4KindE0ELNS_15FloatRoundStyleE2EaEENS1_15EpilogueDefaultEEEEEvvEEEEvNT_6ParamsE,"a",@progbits
	.sectionflags	@""
	.align	4
.nv.constant0._ZN7cutlass13device_kernelINS_4gemm6kernel13GemmUniversalIN4cute5tupleIJiiiiEEENS1_10collective13CollectiveMmaINS1_34MainloopSm90TmaGmmaWarpSpecializedILi9ENS5_IJNS4_1CILi2EEENSA_ILi1EEESC_EEENS1_35KernelTmaWarpSpecializedCooperativeEEENS5_IJNSA_ILi256EEENSA_ILi512EEENSA_ILi32EEEEEEaNS5_IJlSC_lEEEaSK_NS4_8TiledMMAINS4_8MMA_AtomIJNS4_4SM904GMMA27MMA_64x256x32_S32S8S8_SS_TNEEEENS4_6LayoutISD_NS5_IJSC_NSA_ILi0EEESS_EEEEENS5_IJNS4_10UnderscoreESV_SV_EEEEENS4_13SM90_TMA_LOADENS4_14ComposedLayoutINS4_7SwizzleILi1ELi4ELi3EEENS4_18smem_ptr_flag_bitsILi8EEENSR_INS5_IJNSA_ILi8EEESI_EEENS5_IJSI_SC_EEEEEEEvNS4_8identityENS4_23SM90_TMA_LOAD_MULTICASTES18_vS19_EENS_8epilogue10collective6detail29Sm90TmaWarpSpecializedAdapterINS1D_15DefaultEpilogueIaSK_SK_NS1C_6thread17LinearCombinationIaLi1EiiLNS1H_9ScaleType4KindE0ELNS_15FloatRoundStyleE2EaEENS1_15EpilogueDefaultEEEEEvvEEEEvNT_6ParamsE:
	.zero		1664


//--------------------- SYMBOLS --------------------------

	.type		.nv.reservedSmem.offset0,@object
	.size		.nv.reservedSmem.offset0,0x4
	.type		__assertfail,@function
